	.target	sm_90a

	.elftype	@"ET_EXEC"


//--------------------- .note.nv.tkinfo           --------------------------
	.section	.note.nv.tkinfo,"",@"SHT_NOTE"
	.sectionflags	@"SHF_NOTE_NV_TKINFO"
	.tkinfo
        /*0018*/ 	.word	0x00000002
        /*0030*/ 	.string	""
        /*0030*/ 	.string	"ptxas"
        /*0030*/ 	.string	"Cuda compilation tools, release 13.0, V13.0.88"
        /*0030*/ 	.string	"Build cuda_13.0.r13.0/compiler.36424714_0"
        /*0030*/ 	.string	"-arch sm_90a -m 64 "



//--------------------- .note.nv.cuinfo           --------------------------
	.section	.note.nv.cuinfo,"",@"SHT_NOTE"
	.sectionflags	@"SHF_NOTE_NV_CUINFO"
        /*0018*/ 	.short	0x0002
        /*001a*/ 	.short	0x005a
        /*001c*/ 	.short	0x0082
	.zero		2


//--------------------- .nv.info                  --------------------------
	.section	.nv.info,"",@"SHT_CUDA_INFO"
	.align	4


	//----- nvinfo : EIATTR_REGCOUNT
	.align		4
        /*0000*/ 	.byte	0x04, 0x2f
        /*0002*/ 	.short	(.L_21 - .L_20)
	.align		4
.L_20:
        /*0004*/ 	.word	index@(_ZN7cutlass13device_kernelIN5flash11enable_sm90INS1_16FlashAttnFwdSm90INS1_25CollectiveMainloopFwdSm90ILi2EN4cute5tupleIJNS5_1CILi1EEES8_S8_EEENS6_IJNS7_ILi192EEENS7_ILi128EEENS7_ILi96EEEEEELi96ENS_12float_e4m3_tEfNS_4arch4Sm90ELb1ELb0ELb1ELb1ELb0ELb1ELb0ELb1ELb1ELb0ELb0ELb0EEENS1_21CollectiveEpilogueFwdINS6_IJSA_SC_SB_EEES9_NS_10bfloat16_tESG_Li384ELb1ELb0ELb0ELb1EEENS1_36VarlenDynamicPersistentTileSchedulerILi192ELi128ELi384ELi128ELb0ELb0ELb1ELb1ELb1ELb1EEEEEEEEEvNT_6ParamsE)
        /*0008*/ 	.word	0x00000080


	//----- nvinfo : EIATTR_FRAME_SIZE
	.align		4
.L_21:
        /*000c*/ 	.byte	0x04, 0x11
        /*000e*/ 	.short	(.L_23 - .L_22)
	.align		4
.L_22:
        /*0010*/ 	.word	index@(_ZN7cutlass13device_kernelIN5flash11enable_sm90INS1_16FlashAttnFwdSm90INS1_25CollectiveMainloopFwdSm90ILi2EN4cute5tupleIJNS5_1CILi1EEES8_S8_EEENS6_IJNS7_ILi192EEENS7_ILi128EEENS7_ILi96EEEEEELi96ENS_12float_e4m3_tEfNS_4arch4Sm90ELb1ELb0ELb1ELb1ELb0ELb1ELb0ELb1ELb1ELb0ELb0ELb0EEENS1_21CollectiveEpilogueFwdINS6_IJSA_SC_SB_EEES9_NS_10bfloat16_tESG_Li384ELb1ELb0ELb0ELb1EEENS1_36VarlenDynamicPersistentTileSchedulerILi192ELi128ELi384ELi128ELb0ELb0ELb1ELb1ELb1ELb1EEEEEEEEEvNT_6ParamsE)
        /*0014*/ 	.word	0x00000068


	//----- nvinfo : EIATTR_REGCOUNT
	.align		4
.L_23:
        /*0018*/ 	.byte	0x04, 0x2f
        /*001a*/ 	.short	(.L_25 - .L_24)
	.align		4
.L_24:
        /*001c*/ 	.word	index@(_ZN7cutlass13device_kernelIN5flash11enable_sm90INS1_16FlashAttnFwdSm90INS1_25CollectiveMainloopFwdSm90ILi2EN4cute5tupleIJNS5_1CILi1EEES8_S8_EEENS6_IJNS7_ILi192EEENS7_ILi128EEENS7_ILi96EEEEEELi96ENS_12float_e4m3_tEfNS_4arch4Sm90ELb1ELb0ELb1ELb1ELb0ELb0ELb0ELb1ELb1ELb0ELb0ELb0EEENS1_21CollectiveEpilogueFwdINS6_IJSA_SC_SB_EEES9_NS_10bfloat16_tESG_Li384ELb1ELb0ELb0ELb1EEENS1_36VarlenDynamicPersistentTileSchedulerILi192ELi128ELi384ELi128ELb0ELb0ELb1ELb1ELb1ELb1EEEEEEEEEvNT_6ParamsE)
        /*0020*/ 	.word	0x00000080


	//----- nvinfo : EIATTR_FRAME_SIZE
	.align		4
.L_25:
        /*0024*/ 	.byte	0x04, 0x11
        /*0026*/ 	.short	(.L_27 - .L_26)
	.align		4
.L_26:
        /*0028*/ 	.word	index@(_ZN7cutlass13device_kernelIN5flash11enable_sm90INS1_16FlashAttnFwdSm90INS1_25CollectiveMainloopFwdSm90ILi2EN4cute5tupleIJNS5_1CILi1EEES8_S8_EEENS6_IJNS7_ILi192EEENS7_ILi128EEENS7_ILi96EEEEEELi96ENS_12float_e4m3_tEfNS_4arch4Sm90ELb1ELb0ELb1ELb1ELb0ELb0ELb0ELb1ELb1ELb0ELb0ELb0EEENS1_21CollectiveEpilogueFwdINS6_IJSA_SC_SB_EEES9_NS_10bfloat16_tESG_Li384ELb1ELb0ELb0ELb1EEENS1_36VarlenDynamicPersistentTileSchedulerILi192ELi128ELi384ELi128ELb0ELb0ELb1ELb1ELb1ELb1EEEEEEEEEvNT_6ParamsE)
        /*002c*/ 	.word	0x00000008


	//----- nvinfo : EIATTR_REGCOUNT
	.align		4
.L_27:
        /*0030*/ 	.byte	0x04, 0x2f
        /*0032*/ 	.short	(.L_29 - .L_28)
	.align		4
.L_28:
        /*0034*/ 	.word	index@(_ZN7cutlass13device_kernelIN5flash11enable_sm90INS1_16FlashAttnFwdSm90INS1_25CollectiveMainloopFwdSm90ILi2EN4cute5tupleIJNS5_1CILi1EEES8_S8_EEENS6_IJNS7_ILi192EEENS7_ILi128EEENS7_ILi96EEEEEELi96ENS_12float_e4m3_tEfNS_4arch4Sm90ELb1ELb0ELb1ELb0ELb0ELb0ELb0ELb1ELb1ELb0ELb0ELb0EEENS1_21CollectiveEpilogueFwdINS6_IJSA_SC_SB_EEES9_NS_10bfloat16_tESG_Li384ELb0ELb0ELb0ELb1EEENS1_30DynamicPersistentTileSchedulerILi384ELi128ELb0ELb0ELb1EEEEEEEEEvNT_6ParamsE)
        /*0038*/ 	.word	0x00000080


	//----- nvinfo : EIATTR_FRAME_SIZE
	.align		4
.L_29:
        /*003c*/ 	.byte	0x04, 0x11
        /*003e*/ 	.short	(.L_31 - .L_30)
	.align		4
.L_30:
        /*0040*/ 	.word	index@(_ZN7cutlass13device_kernelIN5flash11enable_sm90INS1_16FlashAttnFwdSm90INS1_25CollectiveMainloopFwdSm90ILi2EN4cute5tupleIJNS5_1CILi1EEES8_S8_EEENS6_IJNS7_ILi192EEENS7_ILi128EEENS7_ILi96EEEEEELi96ENS_12float_e4m3_tEfNS_4arch4Sm90ELb1ELb0ELb1ELb0ELb0ELb0ELb0ELb1ELb1ELb0ELb0ELb0EEENS1_21CollectiveEpilogueFwdINS6_IJSA_SC_SB_EEES9_NS_10bfloat16_tESG_Li384ELb0ELb0ELb0ELb1EEENS1_30DynamicPersistentTileSchedulerILi384ELi128ELb0ELb0ELb1EEEEEEEEEvNT_6ParamsE)
        /*0044*/ 	.word	0x00000008


	//----- nvinfo : EIATTR_REGCOUNT
	.align		4
.L_31:
        /*0048*/ 	.byte	0x04, 0x2f
        /*004a*/ 	.short	(.L_33 - .L_32)
	.align		4
.L_32:
        /*004c*/ 	.word	index@(_ZN7cutlass13device_kernelIN5flash11enable_sm90INS1_16FlashAttnFwdSm90INS1_25CollectiveMainloopFwdSm90ILi2EN4cute5tupleIJNS5_1CILi1EEES8_S8_EEENS6_IJNS7_ILi192EEENS7_ILi128EEENS7_ILi96EEEEEELi96ENS_12float_e4m3_tEfNS_4arch4Sm90ELb0ELb1ELb1ELb1ELb0ELb1ELb0ELb1ELb1ELb0ELb0ELb0EEENS1_21CollectiveEpilogueFwdINS6_IJSA_SC_SB_EEES9_NS_10bfloat16_tESG_Li384ELb1ELb0ELb0ELb1EEENS1_36VarlenDynamicPersistentTileSchedulerILi192ELi128ELi384ELi128ELb0ELb0ELb1ELb1ELb0ELb1EEEEEEEEEvNT_6ParamsE)
        /*0050*/ 	.word	0x00000080


	//----- nvinfo : EIATTR_FRAME_SIZE
	.align		4
.L_33:
        /*0054*/ 	.byte	0x04, 0x11
        /*0056*/ 	.short	(.L_35 - .L_34)
	.align		4
.L_34:
        /*0058*/ 	.word	index@(_ZN7cutlass13device_kernelIN5flash11enable_sm90INS1_16FlashAttnFwdSm90INS1_25CollectiveMainloopFwdSm90ILi2EN4cute5tupleIJNS5_1CILi1EEES8_S8_EEENS6_IJNS7_ILi192EEENS7_ILi128EEENS7_ILi96EEEEEELi96ENS_12float_e4m3_tEfNS_4arch4Sm90ELb0ELb1ELb1ELb1ELb0ELb1ELb0ELb1ELb1ELb0ELb0ELb0EEENS1_21CollectiveEpilogueFwdINS6_IJSA_SC_SB_EEES9_NS_10bfloat16_tESG_Li384ELb1ELb0ELb0ELb1EEENS1_36VarlenDynamicPersistentTileSchedulerILi192ELi128ELi384ELi128ELb0ELb0ELb1ELb1ELb0ELb1EEEEEEEEEvNT_6ParamsE)
        /*005c*/ 	.word	0x00000068


	//----- nvinfo : EIATTR_REGCOUNT
	.align		4
.L_35:
        /*0060*/ 	.byte	0x04, 0x2f
        /*0062*/ 	.short	(.L_37 - .L_36)
	.align		4
.L_36:
        /*0064*/ 	.word	index@(_ZN7cutlass13device_kernelIN5flash11enable_sm90INS1_16FlashAttnFwdSm90INS1_25CollectiveMainloopFwdSm90ILi2EN4cute5tupleIJNS5_1CILi1EEES8_S8_EEENS6_IJNS7_ILi192EEENS7_ILi128EEENS7_ILi96EEEEEELi96ENS_12float_e4m3_tEfNS_4arch4Sm90ELb0ELb1ELb1ELb1ELb0ELb0ELb0ELb1ELb1ELb0ELb0ELb0EEENS1_21CollectiveEpilogueFwdINS6_IJSA_SC_SB_EEES9_NS_10bfloat16_tESG_Li384ELb1ELb0ELb0ELb1EEENS1_36VarlenDynamicPersistentTileSchedulerILi192ELi128ELi384ELi128ELb0ELb0ELb1ELb1ELb0ELb1EEEEEEEEEvNT_6ParamsE)
        /*0068*/ 	.word	0x00000080


	//----- nvinfo : EIATTR_FRAME_SIZE
	.align		4
.L_37:
        /*006c*/ 	.byte	0x04, 0x11
        /*006e*/ 	.short	(.L_39 - .L_38)
	.align		4
.L_38:
        /*0070*/ 	.word	index@(_ZN7cutlass13device_kernelIN5flash11enable_sm90INS1_16FlashAttnFwdSm90INS1_25CollectiveMainloopFwdSm90ILi2EN4cute5tupleIJNS5_1CILi1EEES8_S8_EEENS6_IJNS7_ILi192EEENS7_ILi128EEENS7_ILi96EEEEEELi96ENS_12float_e4m3_tEfNS_4arch4Sm90ELb0ELb1ELb1ELb1ELb0ELb0ELb0ELb1ELb1ELb0ELb0ELb0EEENS1_21CollectiveEpilogueFwdINS6_IJSA_SC_SB_EEES9_NS_10bfloat16_tESG_Li384ELb1ELb0ELb0ELb1EEENS1_36VarlenDynamicPersistentTileSchedulerILi192ELi128ELi384ELi128ELb0ELb0ELb1ELb1ELb0ELb1EEEEEEEEEvNT_6ParamsE)
        /*0074*/ 	.word	0x00000008


	//----- nvinfo : EIATTR_REGCOUNT
	.align		4
.L_39:
        /*0078*/ 	.byte	0x04, 0x2f
        /*007a*/ 	.short	(.L_41 - .L_40)
	.align		4
.L_40:
        /*007c*/ 	.word	index@(_ZN7cutlass13device_kernelIN5flash11enable_sm90INS1_16FlashAttnFwdSm90INS1_25CollectiveMainloopFwdSm90ILi2EN4cute5tupleIJNS5_1CILi1EEES8_S8_EEENS6_IJNS7_ILi192EEENS7_ILi128EEENS7_ILi96EEEEEELi96ENS_12float_e4m3_tEfNS_4arch4Sm90ELb0ELb1ELb1ELb0ELb0ELb0ELb0ELb1ELb1ELb0ELb0ELb0EEENS1_21CollectiveEpilogueFwdINS6_IJSA_SC_SB_EEES9_NS_10bfloat16_tESG_Li384ELb0ELb0ELb0ELb1EEENS1_30DynamicPersistentTileSchedulerILi384ELi128ELb0ELb0ELb1EEEEEEEEEvNT_6ParamsE)
        /*0080*/ 	.word	0x00000080


	//----- nvinfo : EIATTR_FRAME_SIZE
	.align		4
.L_41:
        /*0084*/ 	.byte	0x04, 0x11
        /*0086*/ 	.short	(.L_43 - .L_42)
	.align		4
.L_42:
        /*0088*/ 	.word	index@(_ZN7cutlass13device_kernelIN5flash11enable_sm90INS1_16FlashAttnFwdSm90INS1_25CollectiveMainloopFwdSm90ILi2EN4cute5tupleIJNS5_1CILi1EEES8_S8_EEENS6_IJNS7_ILi192EEENS7_ILi128EEENS7_ILi96EEEEEELi96ENS_12float_e4m3_tEfNS_4arch4Sm90ELb0ELb1ELb1ELb0ELb0ELb0ELb0ELb1ELb1ELb0ELb0ELb0EEENS1_21CollectiveEpilogueFwdINS6_IJSA_SC_SB_EEES9_NS_10bfloat16_tESG_Li384ELb0ELb0ELb0ELb1EEENS1_30DynamicPersistentTileSchedulerILi384ELi128ELb0ELb0ELb1EEEEEEEEEvNT_6ParamsE)
        /*008c*/ 	.word	0x00000008


	//----- nvinfo : EIATTR_REGCOUNT
	.align		4
.L_43:
        /*0090*/ 	.byte	0x04, 0x2f
        /*0092*/ 	.short	(.L_45 - .L_44)
	.align		4
.L_44:
        /*0094*/ 	.word	index@(_ZN7cutlass13device_kernelIN5flash11enable_sm90INS1_16FlashAttnFwdSm90INS1_25CollectiveMainloopFwdSm90ILi2EN4cute5tupleIJNS5_1CILi1EEES8_S8_EEENS6_IJNS7_ILi192EEENS7_ILi128EEENS7_ILi96EEEEEELi96ENS_12float_e4m3_tEfNS_4arch4Sm90ELb0ELb0ELb1ELb1ELb0ELb1ELb0ELb1ELb1ELb0ELb0ELb0EEENS1_21CollectiveEpilogueFwdINS6_IJSA_SC_SB_EEES9_NS_10bfloat16_tESG_Li384ELb1ELb0ELb0ELb1EEENS1_36VarlenDynamicPersistentTileSchedulerILi192ELi128ELi384ELi128ELb0ELb0ELb1ELb0ELb1ELb1EEEEEEEEEvNT_6ParamsE)
        /*0098*/ 	.word	0x00000080


	//----- nvinfo : EIATTR_FRAME_SIZE
	.align		4
.L_45:
        /*009c*/ 	.byte	0x04, 0x11
        /*009e*/ 	.short	(.L_47 - .L_46)
	.align		4
.L_46:
        /*00a0*/ 	.word	index@(_ZN7cutlass13device_kernelIN5flash11enable_sm90INS1_16FlashAttnFwdSm90INS1_25CollectiveMainloopFwdSm90ILi2EN4cute5tupleIJNS5_1CILi1EEES8_S8_EEENS6_IJNS7_ILi192EEENS7_ILi128EEENS7_ILi96EEEEEELi96ENS_12float_e4m3_tEfNS_4arch4Sm90ELb0ELb0ELb1ELb1ELb0ELb1ELb0ELb1ELb1ELb0ELb0ELb0EEENS1_21CollectiveEpilogueFwdINS6_IJSA_SC_SB_EEES9_NS_10bfloat16_tESG_Li384ELb1ELb0ELb0ELb1EEENS1_36VarlenDynamicPersistentTileSchedulerILi192ELi128ELi384ELi128ELb0ELb0ELb1ELb0ELb1ELb1EEEEEEEEEvNT_6ParamsE)
        /*00a4*/ 	.word	0x00000060


	//----- nvinfo : EIATTR_REGCOUNT
	.align		4
.L_47:
        /*00a8*/ 	.byte	0x04, 0x2f
        /*00aa*/ 	.short	(.L_49 - .L_48)
	.align		4
.L_48:
        /*00ac*/ 	.word	index@(_ZN7cutlass13device_kernelIN5flash11enable_sm90INS1_16FlashAttnFwdSm90INS1_25CollectiveMainloopFwdSm90ILi2EN4cute5tupleIJNS5_1CILi1EEES8_S8_EEENS6_IJNS7_ILi192EEENS7_ILi128EEENS7_ILi96EEEEEELi96ENS_12float_e4m3_tEfNS_4arch4Sm90ELb0ELb0ELb1ELb1ELb0ELb0ELb0ELb1ELb1ELb0ELb0ELb0EEENS1_21CollectiveEpilogueFwdINS6_IJSA_SC_SB_EEES9_NS_10bfloat16_tESG_Li384ELb1ELb0ELb0ELb1EEENS1_36VarlenDynamicPersistentTileSchedulerILi192ELi128ELi384ELi128ELb0ELb0ELb1ELb0ELb1ELb1EEEEEEEEEvNT_6ParamsE)
        /*00b0*/ 	.word	0x00000080


	//----- nvinfo : EIATTR_FRAME_SIZE
	.align		4
.L_49:
        /*00b4*/ 	.byte	0x04, 0x11
        /*00b6*/ 	.short	(.L_51 - .L_50)
	.align		4
.L_50:
        /*00b8*/ 	.word	index@(_ZN7cutlass13device_kernelIN5flash11enable_sm90INS1_16FlashAttnFwdSm90INS1_25CollectiveMainloopFwdSm90ILi2EN4cute5tupleIJNS5_1CILi1EEES8_S8_EEENS6_IJNS7_ILi192EEENS7_ILi128EEENS7_ILi96EEEEEELi96ENS_12float_e4m3_tEfNS_4arch4Sm90ELb0ELb0ELb1ELb1ELb0ELb0ELb0ELb1ELb1ELb0ELb0ELb0EEENS1_21CollectiveEpilogueFwdINS6_IJSA_SC_SB_EEES9_NS_10bfloat16_tESG_Li384ELb1ELb0ELb0ELb1EEENS1_36VarlenDynamicPersistentTileSchedulerILi192ELi128ELi384ELi128ELb0ELb0ELb1ELb0ELb1ELb1EEEEEEEEEvNT_6ParamsE)
        /*00bc*/ 	.word	0x00000008


	//----- nvinfo : EIATTR_REGCOUNT
	.align		4
.L_51:
        /*00c0*/ 	.byte	0x04, 0x2f
        /*00c2*/ 	.short	(.L_53 - .L_52)
	.align		4
.L_52:
        /*00c4*/ 	.word	index@(_ZN7cutlass13device_kernelIN5flash11enable_sm90INS1_16FlashAttnFwdSm90INS1_25CollectiveMainloopFwdSm90ILi2EN4cute5tupleIJNS5_1CILi1EEES8_S8_EEENS6_IJNS7_ILi192EEENS7_ILi128EEENS7_ILi96EEEEEELi96ENS_12float_e4m3_tEfNS_4arch4Sm90ELb0ELb0ELb1ELb0ELb0ELb0ELb0ELb1ELb1ELb0ELb0ELb0EEENS1_21CollectiveEpilogueFwdINS6_IJSA_SC_SB_EEES9_NS_10bfloat16_tESG_Li384ELb0ELb0ELb0ELb1EEENS1_29StaticPersistentTileSchedulerILb0EEEEEEEEEvNT_6ParamsE)
        /*00c8*/ 	.word	0x00000080


	//----- nvinfo : EIATTR_FRAME_SIZE
	.align		4
.L_53:
        /*00cc*/ 	.byte	0x04, 0x11
        /*00ce*/ 	.short	(.L_55 - .L_54)
	.align		4
.L_54:
        /*00d0*/ 	.word	index@(_ZN7cutlass13device_kernelIN5flash11enable_sm90INS1_16FlashAttnFwdSm90INS1_25CollectiveMainloopFwdSm90ILi2EN4cute5tupleIJNS5_1CILi1EEES8_S8_EEENS6_IJNS7_ILi192EEENS7_ILi128EEENS7_ILi96EEEEEELi96ENS_12float_e4m3_tEfNS_4arch4Sm90ELb0ELb0ELb1ELb0ELb0ELb0ELb0ELb1ELb1ELb0ELb0ELb0EEENS1_21CollectiveEpilogueFwdINS6_IJSA_SC_SB_EEES9_NS_10bfloat16_tESG_Li384ELb0ELb0ELb0ELb1EEENS1_29StaticPersistentTileSchedulerILb0EEEEEEEEEvNT_6ParamsE)
        /*00d4*/ 	.word	0x00000000


	//----- nvinfo : EIATTR_MIN_STACK_SIZE
	.align		4
.L_55:
        /*00d8*/ 	.byte	0x04, 0x12
        /*00da*/ 	.short	(.L_57 - .L_56)
	.align		4
.L_56:
        /*00dc*/ 	.word	index@(_ZN7cutlass13device_kernelIN5flash11enable_sm90INS1_16FlashAttnFwdSm90INS1_25CollectiveMainloopFwdSm90ILi2EN4cute5tupleIJNS5_1CILi1EEES8_S8_EEENS6_IJNS7_ILi192EEENS7_ILi128EEENS7_ILi96EEEEEELi96ENS_12float_e4m3_tEfNS_4arch4Sm90ELb0ELb0ELb1ELb0ELb0ELb0ELb0ELb1ELb1ELb0ELb0ELb0EEENS1_21CollectiveEpilogueFwdINS6_IJSA_SC_SB_EEES9_NS_10bfloat16_tESG_Li384ELb0ELb0ELb0ELb1EEENS1_29StaticPersistentTileSchedulerILb0EEEEEEEEEvNT_6ParamsE)
        /*00e0*/ 	.word	0x00000000


	//----- nvinfo : EIATTR_MIN_STACK_SIZE
	.align		4
.L_57:
        /*00e4*/ 	.byte	0x04, 0x12
        /*00e6*/ 	.short	(.L_59 - .L_58)
	.align		4
.L_58:
        /*00e8*/ 	.word	index@(_ZN7cutlass13device_kernelIN5flash11enable_sm90INS1_16FlashAttnFwdSm90INS1_25CollectiveMainloopFwdSm90ILi2EN4cute5tupleIJNS5_1CILi1EEES8_S8_EEENS6_IJNS7_ILi192EEENS7_ILi128EEENS7_ILi96EEEEEELi96ENS_12float_e4m3_tEfNS_4arch4Sm90ELb0ELb0ELb1ELb1ELb0ELb0ELb0ELb1ELb1ELb0ELb0ELb0EEENS1_21CollectiveEpilogueFwdINS6_IJSA_SC_SB_EEES9_NS_10bfloat16_tESG_Li384ELb1ELb0ELb0ELb1EEENS1_36VarlenDynamicPersistentTileSchedulerILi192ELi128ELi384ELi128ELb0ELb0ELb1ELb0ELb1ELb1EEEEEEEEEvNT_6ParamsE)
        /*00ec*/ 	.word	0x00000008


	//----- nvinfo : EIATTR_MIN_STACK_SIZE
	.align		4
.L_59:
        /*00f0*/ 	.byte	0x04, 0x12
        /*00f2*/ 	.short	(.L_61 - .L_60)
	.align		4
.L_60:
        /*00f4*/ 	.word	index@(_ZN7cutlass13device_kernelIN5flash11enable_sm90INS1_16FlashAttnFwdSm90INS1_25CollectiveMainloopFwdSm90ILi2EN4cute5tupleIJNS5_1CILi1EEES8_S8_EEENS6_IJNS7_ILi192EEENS7_ILi128EEENS7_ILi96EEEEEELi96ENS_12float_e4m3_tEfNS_4arch4Sm90ELb0ELb0ELb1ELb1ELb0ELb1ELb0ELb1ELb1ELb0ELb0ELb0EEENS1_21CollectiveEpilogueFwdINS6_IJSA_SC_SB_EEES9_NS_10bfloat16_tESG_Li384ELb1ELb0ELb0ELb1EEENS1_36VarlenDynamicPersistentTileSchedulerILi192ELi128ELi384ELi128ELb0ELb0ELb1ELb0ELb1ELb1EEEEEEEEEvNT_6ParamsE)
        /*00f8*/ 	.word	0x00000060


	//----- nvinfo : EIATTR_MIN_STACK_SIZE
	.align		4
.L_61:
        /*00fc*/ 	.byte	0x04, 0x12
        /*00fe*/ 	.short	(.L_63 - .L_62)
	.align		4
.L_62:
        /*0100*/ 	.word	index@(_ZN7cutlass13device_kernelIN5flash11enable_sm90INS1_16FlashAttnFwdSm90INS1_25CollectiveMainloopFwdSm90ILi2EN4cute5tupleIJNS5_1CILi1EEES8_S8_EEENS6_IJNS7_ILi192EEENS7_ILi128EEENS7_ILi96EEEEEELi96ENS_12float_e4m3_tEfNS_4arch4Sm90ELb0ELb1ELb1ELb0ELb0ELb0ELb0ELb1ELb1ELb0ELb0ELb0EEENS1_21CollectiveEpilogueFwdINS6_IJSA_SC_SB_EEES9_NS_10bfloat16_tESG_Li384ELb0ELb0ELb0ELb1EEENS1_30DynamicPersistentTileSchedulerILi384ELi128ELb0ELb0ELb1EEEEEEEEEvNT_6ParamsE)
        /*0104*/ 	.word	0x00000008


	//----- nvinfo : EIATTR_MIN_STACK_SIZE
	.align		4
.L_63:
        /*0108*/ 	.byte	0x04, 0x12
        /*010a*/ 	.short	(.L_65 - .L_64)
	.align		4
.L_64:
        /*010c*/ 	.word	index@(_ZN7cutlass13device_kernelIN5flash11enable_sm90INS1_16FlashAttnFwdSm90INS1_25CollectiveMainloopFwdSm90ILi2EN4cute5tupleIJNS5_1CILi1EEES8_S8_EEENS6_IJNS7_ILi192EEENS7_ILi128EEENS7_ILi96EEEEEELi96ENS_12float_e4m3_tEfNS_4arch4Sm90ELb0ELb1ELb1ELb1ELb0ELb0ELb0ELb1ELb1ELb0ELb0ELb0EEENS1_21CollectiveEpilogueFwdINS6_IJSA_SC_SB_EEES9_NS_10bfloat16_tESG_Li384ELb1ELb0ELb0ELb1EEENS1_36VarlenDynamicPersistentTileSchedulerILi192ELi128ELi384ELi128ELb0ELb0ELb1ELb1ELb0ELb1EEEEEEEEEvNT_6ParamsE)
        /*0110*/ 	.word	0x00000008


	//----- nvinfo : EIATTR_MIN_STACK_SIZE
	.align		4
.L_65:
        /*0114*/ 	.byte	0x04, 0x12
        /*0116*/ 	.short	(.L_67 - .L_66)
	.align		4
.L_66:
        /*0118*/ 	.word	index@(_ZN7cutlass13device_kernelIN5flash11enable_sm90INS1_16FlashAttnFwdSm90INS1_25CollectiveMainloopFwdSm90ILi2EN4cute5tupleIJNS5_1CILi1EEES8_S8_EEENS6_IJNS7_ILi192EEENS7_ILi128EEENS7_ILi96EEEEEELi96ENS_12float_e4m3_tEfNS_4arch4Sm90ELb0ELb1ELb1ELb1ELb0ELb1ELb0ELb1ELb1ELb0ELb0ELb0EEENS1_21CollectiveEpilogueFwdINS6_IJSA_SC_SB_EEES9_NS_10bfloat16_tESG_Li384ELb1ELb0ELb0ELb1EEENS1_36VarlenDynamicPersistentTileSchedulerILi192ELi128ELi384ELi128ELb0ELb0ELb1ELb1ELb0ELb1EEEEEEEEEvNT_6ParamsE)
        /*011c*/ 	.word	0x00000068


	//----- nvinfo : EIATTR_MIN_STACK_SIZE
	.align		4
.L_67:
        /*0120*/ 	.byte	0x04, 0x12
        /*0122*/ 	.short	(.L_69 - .L_68)
	.align		4
.L_68:
        /*0124*/ 	.word	index@(_ZN7cutlass13device_kernelIN5flash11enable_sm90INS1_16FlashAttnFwdSm90INS1_25CollectiveMainloopFwdSm90ILi2EN4cute5tupleIJNS5_1CILi1EEES8_S8_EEENS6_IJNS7_ILi192EEENS7_ILi128EEENS7_ILi96EEEEEELi96ENS_12float_e4m3_tEfNS_4arch4Sm90ELb1ELb0ELb1ELb0ELb0ELb0ELb0ELb1ELb1ELb0ELb0ELb0EEENS1_21CollectiveEpilogueFwdINS6_IJSA_SC_SB_EEES9_NS_10bfloat16_tESG_Li384ELb0ELb0ELb0ELb1EEENS1_30DynamicPersistentTileSchedulerILi384ELi128ELb0ELb0ELb1EEEEEEEEEvNT_6ParamsE)
        /*0128*/ 	.word	0x00000008


	//----- nvinfo : EIATTR_MIN_STACK_SIZE
	.align		4
.L_69:
        /*012c*/ 	.byte	0x04, 0x12
        /*012e*/ 	.short	(.L_71 - .L_70)
	.align		4
.L_70:
        /*0130*/ 	.word	index@(_ZN7cutlass13device_kernelIN5flash11enable_sm90INS1_16FlashAttnFwdSm90INS1_25CollectiveMainloopFwdSm90ILi2EN4cute5tupleIJNS5_1CILi1EEES8_S8_EEENS6_IJNS7_ILi192EEENS7_ILi128EEENS7_ILi96EEEEEELi96ENS_12float_e4m3_tEfNS_4arch4Sm90ELb1ELb0ELb1ELb1ELb0ELb0ELb0ELb1ELb1ELb0ELb0ELb0EEENS1_21CollectiveEpilogueFwdINS6_IJSA_SC_SB_EEES9_NS_10bfloat16_tESG_Li384ELb1ELb0ELb0ELb1EEENS1_36VarlenDynamicPersistentTileSchedulerILi192ELi128ELi384ELi128ELb0ELb0ELb1ELb1ELb1ELb1EEEEEEEEEvNT_6ParamsE)
        /*0134*/ 	.word	0x00000008


	//----- nvinfo : EIATTR_MIN_STACK_SIZE
	.align		4
.L_71:
        /*0138*/ 	.byte	0x04, 0x12
        /*013a*/ 	.short	(.L_73 - .L_72)
	.align		4
.L_72:
        /*013c*/ 	.word	index@(_ZN7cutlass13device_kernelIN5flash11enable_sm90INS1_16FlashAttnFwdSm90INS1_25CollectiveMainloopFwdSm90ILi2EN4cute5tupleIJNS5_1CILi1EEES8_S8_EEENS6_IJNS7_ILi192EEENS7_ILi128EEENS7_ILi96EEEEEELi96ENS_12float_e4m3_tEfNS_4arch4Sm90ELb1ELb0ELb1ELb1ELb0ELb1ELb0ELb1ELb1ELb0ELb0ELb0EEENS1_21CollectiveEpilogueFwdINS6_IJSA_SC_SB_EEES9_NS_10bfloat16_tESG_Li384ELb1ELb0ELb0ELb1EEENS1_36VarlenDynamicPersistentTileSchedulerILi192ELi128ELi384ELi128ELb0ELb0ELb1ELb1ELb1ELb1EEEEEEEEEvNT_6ParamsE)
        /*0140*/ 	.word	0x00000068
.L_73:


//--------------------- .nv.compat                --------------------------
	.section	.nv.compat,"",@"SHT_CUDA_COMPAT_INFO"
	.align	4
        /*0000*/ 	.byte	0x02, 0x09, 0x01, 0x00, 0x02, 0x02, 0x04, 0x00, 0x02, 0x05, 0x05, 0x00, 0x03, 0x07, 0x01, 0x01
        /*0010*/ 	.byte	0x02, 0x03, 0x01, 0x00, 0x02, 0x06, 0x01, 0x00, 0x04, 0x0b, 0x08, 0x00, 0x00, 0x00, 0x00, 0x00
        /*0020*/ 	.byte	0x00, 0x00, 0x00, 0x00


//--------------------- .nv.info._ZN7cutlass13device_kernelIN5flash11enable_sm90INS1_16FlashAttnFwdSm90INS1_25CollectiveMainloopFwdSm90ILi2EN4cute5tupleIJNS5_1CILi1EEES8_S8_EEENS6_IJNS7_ILi192EEENS7_ILi128EEENS7_ILi96EEEEEELi96ENS_12float_e4m3_tEfNS_4arch4Sm90ELb0ELb0ELb1ELb0ELb0ELb0ELb0ELb1ELb1ELb0ELb0ELb0EEENS1_21CollectiveEpilogueFwdINS6_IJSA_SC_SB_EEES9_NS_10bfloat16_tESG_Li384ELb0ELb0ELb0ELb1EEENS1_29StaticPersistentTileSchedulerILb0EEEEEEEEEvNT_6ParamsE --------------------------
	.section	.nv.info._ZN7cutlass13device_kernelIN5flash11enable_sm90INS1_16FlashAttnFwdSm90INS1_25CollectiveMainloopFwdSm90ILi2EN4cute5tupleIJNS5_1CILi1EEES8_S8_EEENS6_IJNS7_ILi192EEENS7_ILi128EEENS7_ILi96EEEEEELi96ENS_12float_e4m3_tEfNS_4arch4Sm90ELb0ELb0ELb1ELb0ELb0ELb0ELb0ELb1ELb1ELb0ELb0ELb0EEENS1_21CollectiveEpilogueFwdINS6_IJSA_SC_SB_EEES9_NS_10bfloat16_tESG_Li384ELb0ELb0ELb0ELb1EEENS1_29StaticPersistentTileSchedulerILb0EEEEEEEEEvNT_6ParamsE,"",@"SHT_CUDA_INFO"
	.sectionflags	@""
	.align	4


	//----- nvinfo : EIATTR_CUDA_API_VERSION
	.align		4
        /*0000*/ 	.byte	0x04, 0x37
        /*0002*/ 	.short	(.L_75 - .L_74)
.L_74:
        /*0004*/ 	.word	0x00000082


	//----- nvinfo : EIATTR_KPARAM_INFO
	.align		4
.L_75:
        /*0008*/ 	.byte	0x04, 0x17
        /*000a*/ 	.short	(.L_77 - .L_76)
.L_76:
        /*000c*/ 	.word	0x00000000
        /*0010*/ 	.short	0x0000
        /*0012*/ 	.short	0x0070
        /*0014*/ 	.byte	0x00, 0xf0, 0x01, 0x2e


	//----- nvinfo : EIATTR_SPARSE_MMA_MASK
	.align		4
.L_77:
        /*0018*/ 	.byte	0x03, 0x50
        /*001a*/ 	.short	0x0000


	//----- nvinfo : EIATTR_MAXREG_COUNT
	.align		4
        /*001c*/ 	.byte	0x03, 0x1b
        /*001e*/ 	.short	0x0080


	//----- nvinfo : EIATTR_NUM_BARRIERS
	.align		4
        /*0020*/ 	.byte	0x02, 0x4c
        /*0022*/ 	.byte	0x09
	.zero		1


	//----- nvinfo : EIATTR_EXTERNS
	.align		4
        /*0024*/ 	.byte	0x04, 0x0f
        /*0026*/ 	.short	(.L_79 - .L_78)


	//   ....[0]....
	.align		4
.L_78:
        /*0028*/ 	.word	index@(__assertfail)


	//----- nvinfo : EIATTR_MERCURY_ISA_VERSION
	.align		4
.L_79:
        /*002c*/ 	.byte	0x03, 0x5f
        /*002e*/ 	.short	0x0101


	//----- nvinfo : EIATTR_INT_WARP_WIDE_INSTR_OFFSETS
	.align		4
        /*0030*/ 	.byte	0x04, 0x31
        /*0032*/ 	.short	(.L_81 - .L_80)


	//   ....[0]....
.L_80:
        /*0034*/ 	.word	0x00000180


	//   ....[1]....
        /*0038*/ 	.word	0x000001b0


	//   ....[2]....
        /*003c*/ 	.word	0x000001c0


	//   ....[3]....
        /*0040*/ 	.word	0x00008260


	//----- nvinfo : EIATTR_COOP_GROUP_MASK_REGIDS
	.align		4
.L_81:
        /*0044*/ 	.byte	0x04, 0x29
        /*0046*/ 	.short	(.L_83 - .L_82)


	//   ....[0]....
.L_82:
        /*0048*/ 	.word	0xffffffff


	//   ....[1]....
        /*004c*/ 	.word	0xffffffff


	//   ....[2]....
        /*0050*/ 	.word	0xffffffff


	//   ....[3]....
        /*0054*/ 	.word	0xffffffff


	//   ....[4]....
        /*0058*/ 	.word	0xffffffff


	//   ....[5]....
        /*005c*/ 	.word	0xffffffff


	//   ....[6]....
        /*0060*/ 	.word	0xffffffff


	//   ....[7]....
        /*0064*/ 	.word	0xffffffff


	//   ....[8]....
        /*0068*/ 	.word	0xffffffff


	//   ....[9]....
        /*006c*/ 	.word	0xffffffff


	//   ....[10]....
        /*0070*/ 	.word	0xffffffff


	//   ....[11]....
        /*0074*/ 	.word	0xffffffff


	//   ....[12]....
        /*0078*/ 	.word	0xffffffff


	//   ....[13]....
        /*007c*/ 	.word	0xffffffff


	//   ....[14]....
        /*0080*/ 	.word	0xffffffff


	//   ....[15]....
        /*0084*/ 	.word	0xffffffff


	//   ....[16]....
        /*0088*/ 	.word	0xffffffff


	//   ....[17]....
        /*008c*/ 	.word	0xffffffff


	//   ....[18]....
        /*0090*/ 	.word	0xffffffff


	//   ....[19]....
        /*0094*/ 	.word	0xffffffff


	//   ....[20]....
        /*0098*/ 	.word	0xffffffff


	//   ....[21]....
        /*009c*/ 	.word	0xffffffff


	//   ....[22]....
        /*00a0*/ 	.word	0xffffffff


	//   ....[23]....
        /*00a4*/ 	.word	0xffffffff


	//   ....[24]....
        /*00a8*/ 	.word	0xffffffff


	//   ....[25]....
        /*00ac*/ 	.word	0xffffffff


	//   ....[26]....
        /*00b0*/ 	.word	0xffffffff


	//   ....[27]....
        /*00b4*/ 	.word	0xffffffff


	//   ....[28]....
        /*00b8*/ 	.word	0xffffffff


	//   ....[29]....
        /*00bc*/ 	.word	0xffffffff


	//   ....[30]....
        /*00c0*/ 	.word	0xffffffff


	//   ....[31]....
        /*00c4*/ 	.word	0xffffffff


	//   ....[32]....
        /*00c8*/ 	.word	0xffffffff


	//   ....[33]....
        /*00cc*/ 	.word	0xffffffff


	//   ....[34]....
        /*00d0*/ 	.word	0xffffffff


	//   ....[35]....
        /*00d4*/ 	.word	0xffffffff


	//   ....[36]....
        /*00d8*/ 	.word	0xffffffff


	//   ....[37]....
        /*00dc*/ 	.word	0xffffffff


	//   ....[38]....
        /*00e0*/ 	.word	0xffffffff


	//   ....[39]....
        /*00e4*/ 	.word	0xffffffff


	//   ....[40]....
        /*00e8*/ 	.word	0xffffffff


	//   ....[41]....
        /*00ec*/ 	.word	0xffffffff


	//   ....[42]....
        /*00f0*/ 	.word	0xffffffff


	//   ....[43]....
        /*00f4*/ 	.word	0xffffffff


	//   ....[44]....
        /*00f8*/ 	.word	0xffffffff


	//   ....[45]....
        /*00fc*/ 	.word	0xffffffff


	//   ....[46]....
        /*0100*/ 	.word	0xffffffff


	//   ....[47]....
        /*0104*/ 	.word	0x0500000f


	//----- nvinfo : EIATTR_COOP_GROUP_INSTR_OFFSETS
	.align		4
.L_83:
        /*0108*/ 	.byte	0x04, 0x28
        /*010a*/ 	.short	(.L_85 - .L_84)


	//   ....[0]....
.L_84:
        /*010c*/ 	.word	0x00000050


	//   ....[1]....
        /*0110*/ 	.word	0x00000190


	//   ....[2]....
        /*0114*/ 	.word	0x000001e0


	//   ....[3]....
        /*0118*/ 	.word	0x000003d0


	//   ....[4]....
        /*011c*/ 	.word	0x00000530


	//   ....[5]....
        /*0120*/ 	.word	0x00000650


	//   ....[6]....
        /*0124*/ 	.word	0x000007b0


	//   ....[7]....
        /*0128*/ 	.word	0x00000d40


	//   ....[8]....
        /*012c*/ 	.word	0x000029d0


	//   ....[9]....
        /*0130*/ 	.word	0x00002a10


	//   ....[10]....
        /*0134*/ 	.word	0x00002fb0


	//   ....[11]....
        /*0138*/ 	.word	0x00003020


	//   ....[12]....
        /*013c*/ 	.word	0x00004c30


	//   ....[13]....
        /*0140*/ 	.word	0x00004c70


	//   ....[14]....
        /*0144*/ 	.word	0x00004d10


	//   ....[15]....
        /*0148*/ 	.word	0x00004d20


	//   ....[16]....
        /*014c*/ 	.word	0x000063f0


	//   ....[17]....
        /*0150*/ 	.word	0x00006400


	//   ....[18]....
        /*0154*/ 	.word	0x00006480


	//   ....[19]....
        /*0158*/ 	.word	0x00006490


	//   ....[20]....
        /*015c*/ 	.word	0x00007130


	//   ....[21]....
        /*0160*/ 	.word	0x00007140


	//   ....[22]....
        /*0164*/ 	.word	0x00007150


	//   ....[23]....
        /*0168*/ 	.word	0x00007160


	//   ....[24]....
        /*016c*/ 	.word	0x00007170


	//   ....[25]....
        /*0170*/ 	.word	0x00007190


	//   ....[26]....
        /*0174*/ 	.word	0x000071a0


	//   ....[27]....
        /*0178*/ 	.word	0x000071b0


	//   ....[28]....
        /*017c*/ 	.word	0x000071c0


	//   ....[29]....
        /*0180*/ 	.word	0x000071f0


	//   ....[30]....
        /*0184*/ 	.word	0x00007220


	//   ....[31]....
        /*0188*/ 	.word	0x00007230


	//   ....[32]....
        /*018c*/ 	.word	0x00007240


	//   ....[33]....
        /*0190*/ 	.word	0x00007270


	//   ....[34]....
        /*0194*/ 	.word	0x000072d0


	//   ....[35]....
        /*0198*/ 	.word	0x000072e0


	//   ....[36]....
        /*019c*/ 	.word	0x00007310


	//   ....[37]....
        /*01a0*/ 	.word	0x00007320


	//   ....[38]....
        /*01a4*/ 	.word	0x00007350


	//   ....[39]....
        /*01a8*/ 	.word	0x00007360


	//   ....[40]....
        /*01ac*/ 	.word	0x00007370


	//   ....[41]....
        /*01b0*/ 	.word	0x00007380


	//   ....[42]....
        /*01b4*/ 	.word	0x00007390


	//   ....[43]....
        /*01b8*/ 	.word	0x000073b0


	//   ....[44]....
        /*01bc*/ 	.word	0x00007450


	//   ....[45]....
        /*01c0*/ 	.word	0x000083a0


	//   ....[46]....
        /*01c4*/ 	.word	0x0000a120


	//   ....[47]....
        /*01c8*/ 	.word	0x0000a610


	//----- nvinfo : EIATTR_REG_RECONFIG
	.align		4
.L_85:
        /*01cc*/ 	.byte	0x01, 0x54
	.zero		2


	//----- nvinfo : EIATTR_SYSCALL_OFFSETS
	.align		4
        /*01d0*/ 	.byte	0x04, 0x46
        /*01d2*/ 	.short	(.L_87 - .L_86)


	//   ....[0]....
.L_86:
        /*01d4*/ 	.word	0x00001100


	//   ....[1]....
        /*01d8*/ 	.word	0x00007d30


	//   ....[2]....
        /*01dc*/ 	.word	0x00007e80


	//   ....[3]....
        /*01e0*/ 	.word	0x00007fc0


	//   ....[4]....
        /*01e4*/ 	.word	0x000080e0


	//----- nvinfo : EIATTR_MBARRIER_INSTR_OFFSETS
	.align		4
.L_87:
        /*01e8*/ 	.byte	0x04, 0x39
        /*01ea*/ 	.short	(.L_89 - .L_88)


	//   ....[0]....
.L_88:
        /*01ec*/ 	.word	0x00000280
        /*01f0*/ 	.word	0x000000ff
        /*01f4*/ 	.word	0x00019c00
        /*01f8*/ 	.short	0x0100
        /*01fa*/ 	.byte	0x06
	.zero		1


	//   ....[1]....
        /*01fc*/ 	.word	0x00000290
        /*0200*/ 	.word	0x000000ff
        /*0204*/ 	.word	0x00019c20
        /*0208*/ 	.short	0x0100
        /*020a*/ 	.byte	0x06
	.zero		1


	//   ....[2]....
        /*020c*/ 	.word	0x00000380
        /*0210*/ 	.word	0x000000ff
        /*0214*/ 	.word	0x00019c30
        /*0218*/ 	.short	0x0100
        /*021a*/ 	.byte	0x08
	.zero		1


	//   ....[3]....
        /*021c*/ 	.word	0x00000390
        /*0220*/ 	.word	0x000000ff
        /*0224*/ 	.word	0x00019c40
        /*0228*/ 	.short	0x0100
        /*022a*/ 	.byte	0x08
	.zero		1


	//   ....[4]....
        /*022c*/ 	.word	0x000003a0
        /*0230*/ 	.word	0x000000ff
        /*0234*/ 	.word	0x00019c38
        /*0238*/ 	.short	0x0100
        /*023a*/ 	.byte	0x08
	.zero		1


	//   ....[5]....
        /*023c*/ 	.word	0x000003b0
        /*0240*/ 	.word	0x000000ff
        /*0244*/ 	.word	0x00019c48
        /*0248*/ 	.short	0x0100
        /*024a*/ 	.byte	0x08
	.zero		1


	//   ....[6]....
        /*024c*/ 	.word	0x000004e0
        /*0250*/ 	.word	0x000000ff
        /*0254*/ 	.word	0x00019c50
        /*0258*/ 	.short	0x0100
        /*025a*/ 	.byte	0x08
	.zero		1


	//   ....[7]....
        /*025c*/ 	.word	0x000004f0
        /*0260*/ 	.word	0x000000ff
        /*0264*/ 	.word	0x00019c60
        /*0268*/ 	.short	0x0100
        /*026a*/ 	.byte	0x08
	.zero		1


	//   ....[8]....
        /*026c*/ 	.word	0x00000500
        /*0270*/ 	.word	0x000000ff
        /*0274*/ 	.word	0x00019c58
        /*0278*/ 	.short	0x0100
        /*027a*/ 	.byte	0x08
	.zero		1


	//   ....[9]....
        /*027c*/ 	.word	0x00000510
        /*0280*/ 	.word	0x000000ff
        /*0284*/ 	.word	0x00019c68
        /*0288*/ 	.short	0x0100
        /*028a*/ 	.byte	0x08
	.zero		1


	//   ....[10]....
        /*028c*/ 	.word	0x00000600
        /*0290*/ 	.word	0x000000ff
        /*0294*/ 	.word	0x00019c70
        /*0298*/ 	.short	0x0100
        /*029a*/ 	.byte	0x06
	.zero		1


	//   ....[11]....
        /*029c*/ 	.word	0x00000610
        /*02a0*/ 	.word	0x000000ff
        /*02a4*/ 	.word	0x00019c80
        /*02a8*/ 	.short	0x0100
        /*02aa*/ 	.byte	0x06
	.zero		1


	//   ....[12]....
        /*02ac*/ 	.word	0x00000620
        /*02b0*/ 	.word	0x000000ff
        /*02b4*/ 	.word	0x00019c78
        /*02b8*/ 	.short	0x0100
        /*02ba*/ 	.byte	0x06
	.zero		1


	//   ....[13]....
        /*02bc*/ 	.word	0x00000630
        /*02c0*/ 	.word	0x000000ff
        /*02c4*/ 	.word	0x00019c88
        /*02c8*/ 	.short	0x0100
        /*02ca*/ 	.byte	0x06
	.zero		1


	//   ....[14]....
        /*02cc*/ 	.word	0x00000760
        /*02d0*/ 	.word	0x000000ff
        /*02d4*/ 	.word	0x00019c90
        /*02d8*/ 	.short	0x0100
        /*02da*/ 	.byte	0x08
	.zero		1


	//   ....[15]....
        /*02dc*/ 	.word	0x00000770
        /*02e0*/ 	.word	0x000000ff
        /*02e4*/ 	.word	0x00019ca0
        /*02e8*/ 	.short	0x0100
        /*02ea*/ 	.byte	0x08
	.zero		1


	//   ....[16]....
        /*02ec*/ 	.word	0x00000780
        /*02f0*/ 	.word	0x000000ff
        /*02f4*/ 	.word	0x00019c98
        /*02f8*/ 	.short	0x0100
        /*02fa*/ 	.byte	0x08
	.zero		1


	//   ....[17]....
        /*02fc*/ 	.word	0x00000790
        /*0300*/ 	.word	0x000000ff
        /*0304*/ 	.word	0x00019ca8
        /*0308*/ 	.short	0x0100
        /*030a*/ 	.byte	0x08
	.zero		1


	//   ....[18]....
        /*030c*/ 	.word	0x000008c0
        /*0310*/ 	.word	0x000000ff
        /*0314*/ 	.word	0x00019cb0
        /*0318*/ 	.short	0x0100
        /*031a*/ 	.byte	0x08
	.zero		1


	//   ....[19]....
        /*031c*/ 	.word	0x000008d0
        /*0320*/ 	.word	0x000000ff
        /*0324*/ 	.word	0x00019cc0
        /*0328*/ 	.short	0x0100
        /*032a*/ 	.byte	0x08
	.zero		1


	//   ....[20]....
        /*032c*/ 	.word	0x000008e0
        /*0330*/ 	.word	0x000000ff
        /*0334*/ 	.word	0x00019cb8
        /*0338*/ 	.short	0x0100
        /*033a*/ 	.byte	0x08
	.zero		1


	//   ....[21]....
        /*033c*/ 	.word	0x000008f0
        /*0340*/ 	.word	0x000000ff
        /*0344*/ 	.word	0x00019cc8
        /*0348*/ 	.short	0x0100
        /*034a*/ 	.byte	0x08
	.zero		1


	//   ....[22]....
        /*034c*/ 	.word	0x00001430
        /*0350*/ 	.word	0x000000ff
        /*0354*/ 	.word	0x00019c00
        /*0358*/ 	.short	0x010a
        /*035a*/ 	.byte	0x30
	.zero		1


	//   ....[23]....
        /*035c*/ 	.word	0x000014d0
        /*0360*/ 	.word	0x00000004
        /*0364*/ 	.word	0x00019c30
        /*0368*/ 	.short	0x010a
        /*036a*/ 	.byte	0x3f
	.zero		1


	//   ....[24]....
        /*036c*/ 	.word	0x00001540
        /*0370*/ 	.word	0x00000004
        /*0374*/ 	.word	0x00019c30
        /*0378*/ 	.short	0x010a
        /*037a*/ 	.byte	0x3f
	.zero		1


	//   ....[25]....
        /*037c*/ 	.word	0x000033c0
        /*0380*/ 	.word	0x0000000f
        /*0384*/ 	.word	0x00000000
        /*0388*/ 	.short	0x0101
        /*038a*/ 	.byte	0x3f
	.zero		1


	//   ....[26]....
        /*038c*/ 	.word	0x00003df0
        /*0390*/ 	.word	0x000000ff
        /*0394*/ 	.word	0x00019c30
        /*0398*/ 	.short	0x010a
        /*039a*/ 	.byte	0x14
	.zero		1


	//   ....[27]....
        /*039c*/ 	.word	0x00003e30
        /*03a0*/ 	.word	0x000000ff
        /*03a4*/ 	.word	0x00019c30
        /*03a8*/ 	.short	0x010a
        /*03aa*/ 	.byte	0x14
	.zero		1


	//   ....[28]....
        /*03ac*/ 	.word	0x00003f90
        /*03b0*/ 	.word	0x000000ff
        /*03b4*/ 	.word	0x00019c50
        /*03b8*/ 	.short	0x010a
        /*03ba*/ 	.byte	0x0e
	.zero		1


	//   ....[29]....
        /*03bc*/ 	.word	0x00004bc0
        /*03c0*/ 	.word	0x000000ff
        /*03c4*/ 	.word	0x00019c50
        /*03c8*/ 	.short	0x010a
        /*03ca*/ 	.byte	0x0e
	.zero		1


	//   ....[30]....
        /*03cc*/ 	.word	0x00005970
        /*03d0*/ 	.word	0x00000006
        /*03d4*/ 	.word	0x00000000
        /*03d8*/ 	.short	0x0101
        /*03da*/ 	.byte	0x3f
	.zero		1


	//   ....[31]....
        /*03dc*/ 	.word	0x00005c00
        /*03e0*/ 	.word	0x000000ff
        /*03e4*/ 	.word	0x00000000
        /*03e8*/ 	.short	0x0101
        /*03ea*/ 	.byte	0x06
	.zero		1


	//   ....[32]....
        /*03ec*/ 	.word	0x00006130
        /*03f0*/ 	.word	0x000000ff
        /*03f4*/ 	.word	0x00019c50
        /*03f8*/ 	.short	0x010a
        /*03fa*/ 	.byte	0x05
	.zero		1


	//   ....[33]....
        /*03fc*/ 	.word	0x00006170
        /*0400*/ 	.word	0x000000ff
        /*0404*/ 	.word	0x00019c50
        /*0408*/ 	.short	0x010a
        /*040a*/ 	.byte	0x05
	.zero		1


	//   ....[34]....
        /*040c*/ 	.word	0x00006e60
        /*0410*/ 	.word	0x000000ff
        /*0414*/ 	.word	0x00000000
        /*0418*/ 	.short	0x0101
        /*041a*/ 	.byte	0x05
	.zero		1


	//   ....[35]....
        /*041c*/ 	.word	0x000076f0
        /*0420*/ 	.word	0x000000ff
        /*0424*/ 	.word	0x00000000
        /*0428*/ 	.short	0x0101
        /*042a*/ 	.byte	0x05
	.zero		1


	//   ....[36]....
        /*042c*/ 	.word	0x000085c0
        /*0430*/ 	.word	0x00000007
        /*0434*/ 	.word	0x00019c80
        /*0438*/ 	.short	0x010a
        /*043a*/ 	.byte	0x3f
	.zero		1


	//   ....[37]....
        /*043c*/ 	.word	0x000087e0
        /*0440*/ 	.word	0x00000007
        /*0444*/ 	.word	0x00019c40
        /*0448*/ 	.short	0x010a
        /*044a*/ 	.byte	0x3f
	.zero		1


	//   ....[38]....
        /*044c*/ 	.word	0x00008c00
        /*0450*/ 	.word	0x000000ff
        /*0454*/ 	.word	0x00019c20
        /*0458*/ 	.short	0x010a
        /*045a*/ 	.byte	0x28
	.zero		1


	//   ....[39]....
        /*045c*/ 	.word	0x00008e70
        /*0460*/ 	.word	0x00000008
        /*0464*/ 	.word	0x00019c80
        /*0468*/ 	.short	0x010a
        /*046a*/ 	.byte	0x3f
	.zero		1


	//   ....[40]....
        /*046c*/ 	.word	0x000092a0
        /*0470*/ 	.word	0x00000008
        /*0474*/ 	.word	0x00019c40
        /*0478*/ 	.short	0x010a
        /*047a*/ 	.byte	0x3f
	.zero		1


	//   ....[41]....
        /*047c*/ 	.word	0x00009730
        /*0480*/ 	.word	0x0000000d
        /*0484*/ 	.word	0x00019c70
        /*0488*/ 	.short	0x010a
        /*048a*/ 	.byte	0x3f
	.zero		1


	//   ....[42]....
        /*048c*/ 	.word	0x000097a0
        /*0490*/ 	.word	0x0000000d
        /*0494*/ 	.word	0x00019c60
        /*0498*/ 	.short	0x010a
        /*049a*/ 	.byte	0x3f
	.zero		1


	//   ....[43]....
        /*049c*/ 	.word	0x00009ad0
        /*04a0*/ 	.word	0x0000000d
        /*04a4*/ 	.word	0x00019c50
        /*04a8*/ 	.short	0x0101
        /*04aa*/ 	.byte	0x3f
	.zero		1


	//   ....[44]....
        /*04ac*/ 	.word	0x00009b50
        /*04b0*/ 	.word	0x00000004
        /*04b4*/ 	.word	0x00000000
        /*04b8*/ 	.short	0x0101
        /*04ba*/ 	.byte	0x3f
	.zero		1


	//   ....[45]....
        /*04bc*/ 	.word	0x00009c10
        /*04c0*/ 	.word	0x00000000
        /*04c4*/ 	.word	0x00019c70
        /*04c8*/ 	.short	0x010a
        /*04ca*/ 	.byte	0x3f
	.zero		1


	//   ....[46]....
        /*04cc*/ 	.word	0x00009c80
        /*04d0*/ 	.word	0x00000000
        /*04d4*/ 	.word	0x00019c60
        /*04d8*/ 	.short	0x010a
        /*04da*/ 	.byte	0x3f
	.zero		1


	//   ....[47]....
        /*04dc*/ 	.word	0x0000a010
        /*04e0*/ 	.word	0x00000000
        /*04e4*/ 	.word	0x00019c50
        /*04e8*/ 	.short	0x0101
        /*04ea*/ 	.byte	0x3f
	.zero		1


	//   ....[48]....
        /*04ec*/ 	.word	0x0000a060
        /*04f0*/ 	.word	0x00000003
        /*04f4*/ 	.word	0x00000000
        /*04f8*/ 	.short	0x0101
        /*04fa*/ 	.byte	0x3f
	.zero		1


	//   ....[49]....
        /*04fc*/ 	.word	0x0000a100
        /*0500*/ 	.word	0x00000006
        /*0504*/ 	.word	0x00019c20
        /*0508*/ 	.short	0x010a
        /*050a*/ 	.byte	0x3f
	.zero		1


	//   ....[50]....
        /*050c*/ 	.word	0x0000a220
        /*0510*/ 	.word	0x00000005
        /*0514*/ 	.word	0x00000000
        /*0518*/ 	.short	0x010a
        /*051a*/ 	.byte	0x3f
	.zero		1


	//   ....[51]....
        /*051c*/ 	.word	0x0000a290
        /*0520*/ 	.word	0x00000009
        /*0524*/ 	.word	0x00000000
        /*0528*/ 	.short	0x010a
        /*052a*/ 	.byte	0x3f
	.zero		1


	//   ....[52]....
        /*052c*/ 	.word	0x0000a2e0
        /*0530*/ 	.word	0x00000013
        /*0534*/ 	.word	0x00019c60
        /*0538*/ 	.short	0x010a
        /*053a*/ 	.byte	0x3f
	.zero		1


	//   ....[53]....
        /*053c*/ 	.word	0x0000a330
        /*0540*/ 	.word	0x00000007
        /*0544*/ 	.word	0x00019c60
        /*0548*/ 	.short	0x010a
        /*054a*/ 	.byte	0x3f
	.zero		1


	//   ....[54]....
        /*054c*/ 	.word	0x0000a370
        /*0550*/ 	.word	0x00000013
        /*0554*/ 	.word	0x00019c80
        /*0558*/ 	.short	0x010a
        /*055a*/ 	.byte	0x3f
	.zero		1


	//   ....[55]....
        /*055c*/ 	.word	0x0000a390
        /*0560*/ 	.word	0x00000007
        /*0564*/ 	.word	0x00019c80
        /*0568*/ 	.short	0x010a
        /*056a*/ 	.byte	0x3f
	.zero		1


	//   ....[56]....
        /*056c*/ 	.word	0x0000a400
        /*0570*/ 	.word	0x00000003
        /*0574*/ 	.word	0x00019c00
        /*0578*/ 	.short	0x010a
        /*057a*/ 	.byte	0x3f
	.zero		1


	//   ....[57]....
        /*057c*/ 	.word	0x0000a450
        /*0580*/ 	.word	0x00000004
        /*0584*/ 	.word	0x00019c30
        /*0588*/ 	.short	0x010a
        /*058a*/ 	.byte	0x3f
	.zero		1


	//   ....[58]....
        /*058c*/ 	.word	0x0000a4b0
        /*0590*/ 	.word	0x00000008
        /*0594*/ 	.word	0x00019c30
        /*0598*/ 	.short	0x010a
        /*059a*/ 	.byte	0x3f
	.zero		1


	//   ....[59]....
        /*059c*/ 	.word	0x0000a510
        /*05a0*/ 	.word	0x0000004a
        /*05a4*/ 	.word	0x00019c50
        /*05a8*/ 	.short	0x010a
        /*05aa*/ 	.byte	0x3f
	.zero		1


	//   ....[60]....
        /*05ac*/ 	.word	0x0000a570
        /*05b0*/ 	.word	0x00000005
        /*05b4*/ 	.word	0x00019c50
        /*05b8*/ 	.short	0x010a
        /*05ba*/ 	.byte	0x3f
	.zero		1


	//   ....[61]....
        /*05bc*/ 	.word	0x0000a6c0
        /*05c0*/ 	.word	0x00000007
        /*05c4*/ 	.word	0x00019c80
        /*05c8*/ 	.short	0x010a
        /*05ca*/ 	.byte	0x3f
	.zero		1


	//   ....[62]....
        /*05cc*/ 	.word	0x0000a710
        /*05d0*/ 	.word	0x00000007
        /*05d4*/ 	.word	0x00019c40
        /*05d8*/ 	.short	0x010a
        /*05da*/ 	.byte	0x3f
	.zero		1


	//   ....[63]....
        /*05dc*/ 	.word	0x0000a770
        /*05e0*/ 	.word	0x00000005
        /*05e4*/ 	.word	0x00019c20
        /*05e8*/ 	.short	0x010a
        /*05ea*/ 	.byte	0x3f
	.zero		1


	//   ....[64]....
        /*05ec*/ 	.word	0x0000a7c0
        /*05f0*/ 	.word	0x00000008
        /*05f4*/ 	.word	0x00019c80
        /*05f8*/ 	.short	0x010a
        /*05fa*/ 	.byte	0x3f
	.zero		1


	//   ....[65]....
        /*05fc*/ 	.word	0x0000a810
        /*0600*/ 	.word	0x00000008
        /*0604*/ 	.word	0x00019c40
        /*0608*/ 	.short	0x010a
        /*060a*/ 	.byte	0x3f
	.zero		1


	//   ....[66]....
        /*060c*/ 	.word	0x0000a860
        /*0610*/ 	.word	0x0000000d
        /*0614*/ 	.word	0x00019c70
        /*0618*/ 	.short	0x010a
        /*061a*/ 	.byte	0x3f
	.zero		1


	//   ....[67]....
        /*061c*/ 	.word	0x0000a8b0
        /*0620*/ 	.word	0x0000000d
        /*0624*/ 	.word	0x00019c60
        /*0628*/ 	.short	0x010a
        /*062a*/ 	.byte	0x3f
	.zero		1


	//   ....[68]....
        /*062c*/ 	.word	0x0000a900
        /*0630*/ 	.word	0x00000000
        /*0634*/ 	.word	0x00019c70
        /*0638*/ 	.short	0x010a
        /*063a*/ 	.byte	0x3f
	.zero		1


	//   ....[69]....
        /*063c*/ 	.word	0x0000a950
        /*0640*/ 	.word	0x00000000
        /*0644*/ 	.word	0x00019c60
        /*0648*/ 	.short	0x010a
        /*064a*/ 	.byte	0x3f
	.zero		1


	//   ....[70]....
        /*064c*/ 	.word	0x0000a9a0
        /*0650*/ 	.word	0x00000006
        /*0654*/ 	.word	0x00019c20
        /*0658*/ 	.short	0x010a
        /*065a*/ 	.byte	0x3f
	.zero		1


	//   ....[71]....
        /*065c*/ 	.word	0x0000a9f0
        /*0660*/ 	.word	0x00000005
        /*0664*/ 	.word	0x00000000
        /*0668*/ 	.short	0x010a
        /*066a*/ 	.byte	0x3f
	.zero		1


	//   ....[72]....
        /*066c*/ 	.word	0x0000aa40
        /*0670*/ 	.word	0x00000009
        /*0674*/ 	.word	0x00000000
        /*0678*/ 	.short	0x010a
        /*067a*/ 	.byte	0x3f
	.zero		1


	//   ....[73]....
        /*067c*/ 	.word	0x0000aa90
        /*0680*/ 	.word	0x00000013
        /*0684*/ 	.word	0x00019c60
        /*0688*/ 	.short	0x010a
        /*068a*/ 	.byte	0x3f
	.zero		1


	//   ....[74]....
        /*068c*/ 	.word	0x0000aae0
        /*0690*/ 	.word	0x00000007
        /*0694*/ 	.word	0x00019c60
        /*0698*/ 	.short	0x010a
        /*069a*/ 	.byte	0x3f
	.zero		1


	//   ....[75]....
        /*069c*/ 	.word	0x0000ab30
        /*06a0*/ 	.word	0x00000013
        /*06a4*/ 	.word	0x00019c80
        /*06a8*/ 	.short	0x010a
        /*06aa*/ 	.byte	0x3f
	.zero		1


	//----- nvinfo : EIATTR_NUM_MBARRIERS
	.align		4
.L_89:
        /*06ac*/ 	.byte	0x03, 0x38
        /*06ae*/ 	.short	0x0016


	//----- nvinfo : EIATTR_EXIT_INSTR_OFFSETS
	.align		4
        /*06b0*/ 	.byte	0x04, 0x1c
        /*06b2*/ 	.short	(.L_91 - .L_90)


	//   ....[0]....
.L_90:
        /*06b4*/ 	.word	0x00000a10


	//   ....[1]....
        /*06b8*/ 	.word	0x000077a0


	//   ....[2]....
        /*06bc*/ 	.word	0x0000a140


	//   ....[3]....
        /*06c0*/ 	.word	0x0000a3e0


	//----- nvinfo : EIATTR_MAX_THREADS
	.align		4
.L_91:
        /*06c4*/ 	.byte	0x04, 0x05
        /*06c6*/ 	.short	(.L_93 - .L_92)
.L_92:
        /*06c8*/ 	.word	0x00000200
        /*06cc*/ 	.word	0x00000001
        /*06d0*/ 	.word	0x00000001


	//----- nvinfo : EIATTR_CRS_STACK_SIZE
	.align		4
.L_93:
        /*06d4*/ 	.byte	0x04, 0x1e
        /*06d6*/ 	.short	(.L_95 - .L_94)
.L_94:
        /*06d8*/ 	.word	0x00000000


	//----- nvinfo : EIATTR_CBANK_PARAM_SIZE
	.align		4
.L_95:
        /*06dc*/ 	.byte	0x03, 0x19
        /*06de*/ 	.short	0x0bf0


	//----- nvinfo : EIATTR_PARAM_CBANK
	.align		4
        /*06e0*/ 	.byte	0x04, 0x0a
        /*06e2*/ 	.short	(.L_97 - .L_96)
	.align		4
.L_96:
        /*06e4*/ 	.word	index@(.nv.constant0._ZN7cutlass13device_kernelIN5flash11enable_sm90INS1_16FlashAttnFwdSm90INS1_25CollectiveMainloopFwdSm90ILi2EN4cute5tupleIJNS5_1CILi1EEES8_S8_EEENS6_IJNS7_ILi192EEENS7_ILi128EEENS7_ILi96EEEEEELi96ENS_12float_e4m3_tEfNS_4arch4Sm90ELb0ELb0ELb1ELb0ELb0ELb0ELb0ELb1ELb1ELb0ELb0ELb0EEENS1_21CollectiveEpilogueFwdINS6_IJSA_SC_SB_EEES9_NS_10bfloat16_tESG_Li384ELb0ELb0ELb0ELb1EEENS1_29StaticPersistentTileSchedulerILb0EEEEEEEEEvNT_6ParamsE)
        /*06e8*/ 	.short	0x0210
        /*06ea*/ 	.short	0x0bf0


	//----- nvinfo : EIATTR_SW_WAR
	.align		4
.L_97:
        /*06ec*/ 	.byte	0x04, 0x36
        /*06ee*/ 	.short	(.L_99 - .L_98)
.L_98:
        /*06f0*/ 	.word	0x00000008
.L_99:


//--------------------- .nv.info._ZN7cutlass13device_kernelIN5flash11enable_sm90INS1_16FlashAttnFwdSm90INS1_25CollectiveMainloopFwdSm90ILi2EN4cute5tupleIJNS5_1CILi1EEES8_S8_EEENS6_IJNS7_ILi192EEENS7_ILi128EEENS7_ILi96EEEEEELi96ENS_12float_e4m3_tEfNS_4arch4Sm90ELb0ELb0ELb1ELb1ELb0ELb0ELb0ELb1ELb1ELb0ELb0ELb0EEENS1_21CollectiveEpilogueFwdINS6_IJSA_SC_SB_EEES9_NS_10bfloat16_tESG_Li384ELb1ELb0ELb0ELb1EEENS1_36VarlenDynamicPersistentTileSchedulerILi192ELi128ELi384ELi128ELb0ELb0ELb1ELb0ELb1ELb1EEEEEEEEEvNT_6ParamsE --------------------------
	.section	.nv.info._ZN7cutlass13device_kernelIN5flash11enable_sm90INS1_16FlashAttnFwdSm90INS1_25CollectiveMainloopFwdSm90ILi2EN4cute5tupleIJNS5_1CILi1EEES8_S8_EEENS6_IJNS7_ILi192EEENS7_ILi128EEENS7_ILi96EEEEEELi96ENS_12float_e4m3_tEfNS_4arch4Sm90ELb0ELb0ELb1ELb1ELb0ELb0ELb0ELb1ELb1ELb0ELb0ELb0EEENS1_21CollectiveEpilogueFwdINS6_IJSA_SC_SB_EEES9_NS_10bfloat16_tESG_Li384ELb1ELb0ELb0ELb1EEENS1_36VarlenDynamicPersistentTileSchedulerILi192ELi128ELi384ELi128ELb0ELb0ELb1ELb0ELb1ELb1EEEEEEEEEvNT_6ParamsE,"",@"SHT_CUDA_INFO"
	.sectionflags	@""
	.align	4


	//----- nvinfo : EIATTR_CUDA_API_VERSION
	.align		4
        /*0000*/ 	.byte	0x04, 0x37
        /*0002*/ 	.short	(.L_101 - .L_100)
.L_100:
        /*0004*/ 	.word	0x00000082


	//----- nvinfo : EIATTR_KPARAM_INFO
	.align		4
.L_101:
        /*0008*/ 	.byte	0x04, 0x17
        /*000a*/ 	.short	(.L_103 - .L_102)
.L_102:
        /*000c*/ 	.word	0x00000000
        /*0010*/ 	.short	0x0000
        /*0012*/ 	.short	0x0070
        /*0014*/ 	.byte	0x00, 0xf0, 0x01, 0x28


	//----- nvinfo : EIATTR_SPARSE_MMA_MASK
	.align		4
.L_103:
        /*0018*/ 	.byte	0x03, 0x50
        /*001a*/ 	.short	0x0000


	//----- nvinfo : EIATTR_MAXREG_COUNT
	.align		4
        /*001c*/ 	.byte	0x03, 0x1b
        /*001e*/ 	.short	0x0080


	//----- nvinfo : EIATTR_NUM_BARRIERS
	.align		4
        /*0020*/ 	.byte	0x02, 0x4c
        /*0022*/ 	.byte	0x09
	.zero		1


	//----- nvinfo : EIATTR_EXTERNS
	.align		4
        /*0024*/ 	.byte	0x04, 0x0f
        /*0026*/ 	.short	(.L_105 - .L_104)


	//   ....[0]....
	.align		4
.L_104:
        /*0028*/ 	.word	index@(__assertfail)


	//----- nvinfo : EIATTR_ANNOTATIONS
	.align		4
.L_105:
        /*002c*/ 	.byte	0x04, 0x55
        /*002e*/ 	.short	(.L_107 - .L_106)


	//   ....[0]....
.L_106:
        /*0030*/ 	.word	0x00000001
        /*0034*/ 	.byte	0x60, 0x8d, 0x00, 0x00, 0x01, 0x00, 0x00, 0x00, 0x90, 0xc5, 0x00, 0x00


	//----- nvinfo : EIATTR_MERCURY_ISA_VERSION
	.align		4
.L_107:
        /*0040*/ 	.byte	0x03, 0x5f
        /*0042*/ 	.short	0x0101


	//----- nvinfo : EIATTR_UNUSED_LOAD_BYTE_OFFSET
	.align		4
        /*0044*/ 	.byte	0x04, 0x44
        /*0046*/ 	.short	(.L_109 - .L_108)


	//   ....[0]....
.L_108:
        /*0048*/ 	.word	0x00000a30
        /*004c*/ 	.word	0x0000fff0


	//   ....[1]....
        /*0050*/ 	.word	0x00007020
        /*0054*/ 	.word	0x0000fff0


	//----- nvinfo : EIATTR_INT_WARP_WIDE_INSTR_OFFSETS
	.align		4
.L_109:
        /*0058*/ 	.byte	0x04, 0x31
        /*005a*/ 	.short	(.L_111 - .L_110)


	//   ....[0]....
.L_110:
        /*005c*/ 	.word	0x00000160


	//   ....[1]....
        /*0060*/ 	.word	0x000001a0


	//   ....[2]....
        /*0064*/ 	.word	0x00000210


	//   ....[3]....
        /*0068*/ 	.word	0x00009dc0


	//   ....[4]....
        /*006c*/ 	.word	0x00009e50


	//   ....[5]....
        /*0070*/ 	.word	0x0000a500


	//   ....[6]....
        /*0074*/ 	.word	0x0000bfe0


	//   ....[7]....
        /*0078*/ 	.word	0x0000c070


	//----- nvinfo : EIATTR_COOP_GROUP_MASK_REGIDS
	.align		4
.L_111:
        /*007c*/ 	.byte	0x04, 0x29
        /*007e*/ 	.short	(.L_113 - .L_112)


	//   ....[0]....
.L_112:
        /*0080*/ 	.word	0xffffffff


	//   ....[1]....
        /*0084*/ 	.word	0xffffffff


	//   ....[2]....
        /*0088*/ 	.word	0xffffffff


	//   ....[3]....
        /*008c*/ 	.word	0xffffffff


	//   ....[4]....
        /*0090*/ 	.word	0xffffffff


	//   ....[5]....
        /*0094*/ 	.word	0xffffffff


	//   ....[6]....
        /*0098*/ 	.word	0xffffffff


	//   ....[7]....
        /*009c*/ 	.word	0xffffffff


	//   ....[8]....
        /*00a0*/ 	.word	0xffffffff


	//   ....[9]....
        /*00a4*/ 	.word	0xffffffff


	//   ....[10]....
        /*00a8*/ 	.word	0xffffffff


	//   ....[11]....
        /*00ac*/ 	.word	0xffffffff


	//   ....[12]....
        /*00b0*/ 	.word	0xffffffff


	//   ....[13]....
        /*00b4*/ 	.word	0xffffffff


	//   ....[14]....
        /*00b8*/ 	.word	0xffffffff


	//   ....[15]....
        /*00bc*/ 	.word	0xffffffff


	//   ....[16]....
        /*00c0*/ 	.word	0xffffffff


	//   ....[17]....
        /*00c4*/ 	.word	0xffffffff


	//   ....[18]....
        /*00c8*/ 	.word	0xffffffff


	//   ....[19]....
        /*00cc*/ 	.word	0xffffffff


	//   ....[20]....
        /*00d0*/ 	.word	0xffffffff


	//   ....[21]....
        /*00d4*/ 	.word	0xffffffff


	//   ....[22]....
        /*00d8*/ 	.word	0xffffffff


	//   ....[23]....
        /*00dc*/ 	.word	0xffffffff


	//   ....[24]....
        /*00e0*/ 	.word	0xffffffff


	//   ....[25]....
        /*00e4*/ 	.word	0xffffffff


	//   ....[26]....
        /*00e8*/ 	.word	0xffffffff


	//   ....[27]....
        /*00ec*/ 	.word	0xffffffff


	//   ....[28]....
        /*00f0*/ 	.word	0xffffffff


	//   ....[29]....
        /*00f4*/ 	.word	0xffffffff


	//   ....[30]....
        /*00f8*/ 	.word	0xffffffff


	//   ....[31]....
        /*00fc*/ 	.word	0xffffffff


	//   ....[32]....
        /*0100*/ 	.word	0xffffffff


	//   ....[33]....
        /*0104*/ 	.word	0xffffffff


	//   ....[34]....
        /*0108*/ 	.word	0xffffffff


	//   ....[35]....
        /*010c*/ 	.word	0xffffffff


	//   ....[36]....
        /*0110*/ 	.word	0xffffffff


	//   ....[37]....
        /*0114*/ 	.word	0xffffffff


	//   ....[38]....
        /*0118*/ 	.word	0xffffffff


	//   ....[39]....
        /*011c*/ 	.word	0xffffffff


	//   ....[40]....
        /*0120*/ 	.word	0xffffffff


	//   ....[41]....
        /*0124*/ 	.word	0xffffffff


	//   ....[42]....
        /*0128*/ 	.word	0xffffffff


	//   ....[43]....
        /*012c*/ 	.word	0xffffffff


	//   ....[44]....
        /*0130*/ 	.word	0xffffffff


	//   ....[45]....
        /*0134*/ 	.word	0xffffffff


	//   ....[46]....
        /*0138*/ 	.word	0xffffffff


	//   ....[47]....
        /*013c*/ 	.word	0xffffffff


	//   ....[48]....
        /*0140*/ 	.word	0xffffffff


	//   ....[49]....
        /*0144*/ 	.word	0xffffffff


	//   ....[50]....
        /*0148*/ 	.word	0xffffffff


	//   ....[51]....
        /*014c*/ 	.word	0xffffffff


	//   ....[52]....
        /*0150*/ 	.word	0xffffffff


	//   ....[53]....
        /*0154*/ 	.word	0xffffffff


	//   ....[54]....
        /*0158*/ 	.word	0xffffffff


	//   ....[55]....
        /*015c*/ 	.word	0xffffffff


	//   ....[56]....
        /*0160*/ 	.word	0xffffffff


	//   ....[57]....
        /*0164*/ 	.word	0xffffffff


	//   ....[58]....
        /*0168*/ 	.word	0xffffffff


	//   ....[59]....
        /*016c*/ 	.word	0xffffffff


	//   ....[60]....
        /*0170*/ 	.word	0xffffffff


	//   ....[61]....
        /*0174*/ 	.word	0xffffffff


	//   ....[62]....
        /*0178*/ 	.word	0xffffffff


	//   ....[63]....
        /*017c*/ 	.word	0xffffffff


	//   ....[64]....
        /*0180*/ 	.word	0xffffffff


	//   ....[65]....
        /*0184*/ 	.word	0xffffffff


	//   ....[66]....
        /*0188*/ 	.word	0xffffffff


	//   ....[67]....
        /*018c*/ 	.word	0xffffffff


	//   ....[68]....
        /*0190*/ 	.word	0xffffffff


	//   ....[69]....
        /*0194*/ 	.word	0xffffffff


	//   ....[70]....
        /*0198*/ 	.word	0xffffffff


	//   ....[71]....
        /*019c*/ 	.word	0xffffffff


	//   ....[72]....
        /*01a0*/ 	.word	0xffffffff


	//   ....[73]....
        /*01a4*/ 	.word	0xffffffff


	//   ....[74]....
        /*01a8*/ 	.word	0xffffffff


	//   ....[75]....
        /*01ac*/ 	.word	0xffffffff


	//   ....[76]....
        /*01b0*/ 	.word	0xffffffff


	//   ....[77]....
        /*01b4*/ 	.word	0xffffffff


	//   ....[78]....
        /*01b8*/ 	.word	0xffffffff


	//   ....[79]....
        /*01bc*/ 	.word	0x0500000f


	//   ....[80]....
        /*01c0*/ 	.word	0x0500000f


	//----- nvinfo : EIATTR_COOP_GROUP_INSTR_OFFSETS
	.align		4
.L_113:
        /*01c4*/ 	.byte	0x04, 0x28
        /*01c6*/ 	.short	(.L_115 - .L_114)


	//   ....[0]....
.L_114:
        /*01c8*/ 	.word	0x00000060


	//   ....[1]....
        /*01cc*/ 	.word	0x00000170


	//   ....[2]....
        /*01d0*/ 	.word	0x000001c0


	//   ....[3]....
        /*01d4*/ 	.word	0x000003f0


	//   ....[4]....
        /*01d8*/ 	.word	0x00000550


	//   ....[5]....
        /*01dc*/ 	.word	0x00000670


	//   ....[6]....
        /*01e0*/ 	.word	0x000007d0


	//   ....[7]....
        /*01e4*/ 	.word	0x00001320


	//   ....[8]....
        /*01e8*/ 	.word	0x00002df0


	//   ....[9]....
        /*01ec*/ 	.word	0x00002e70


	//   ....[10]....
        /*01f0*/ 	.word	0x000033d0


	//   ....[11]....
        /*01f4*/ 	.word	0x00003490


	//   ....[12]....
        /*01f8*/ 	.word	0x00005170


	//   ....[13]....
        /*01fc*/ 	.word	0x00005210


	//   ....[14]....
        /*0200*/ 	.word	0x00005240


	//   ....[15]....
        /*0204*/ 	.word	0x00005260


	//   ....[16]....
        /*0208*/ 	.word	0x00006970


	//   ....[17]....
        /*020c*/ 	.word	0x00006990


	//   ....[18]....
        /*0210*/ 	.word	0x00006a10


	//   ....[19]....
        /*0214*/ 	.word	0x00006a20


	//   ....[20]....
        /*0218*/ 	.word	0x000076c0


	//   ....[21]....
        /*021c*/ 	.word	0x000076d0


	//   ....[22]....
        /*0220*/ 	.word	0x000076e0


	//   ....[23]....
        /*0224*/ 	.word	0x000076f0


	//   ....[24]....
        /*0228*/ 	.word	0x00007700


	//   ....[25]....
        /*022c*/ 	.word	0x00007710


	//   ....[26]....
        /*0230*/ 	.word	0x00007720


	//   ....[27]....
        /*0234*/ 	.word	0x00007730


	//   ....[28]....
        /*0238*/ 	.word	0x00007760


	//   ....[29]....
        /*023c*/ 	.word	0x00007770


	//   ....[30]....
        /*0240*/ 	.word	0x000077a0


	//   ....[31]....
        /*0244*/ 	.word	0x000077b0


	//   ....[32]....
        /*0248*/ 	.word	0x000077e0


	//   ....[33]....
        /*024c*/ 	.word	0x000077f0


	//   ....[34]....
        /*0250*/ 	.word	0x00007820


	//   ....[35]....
        /*0254*/ 	.word	0x00007830


	//   ....[36]....
        /*0258*/ 	.word	0x00007840


	//   ....[37]....
        /*025c*/ 	.word	0x00007850


	//   ....[38]....
        /*0260*/ 	.word	0x00007870


	//   ....[39]....
        /*0264*/ 	.word	0x00007880


	//   ....[40]....
        /*0268*/ 	.word	0x000078b0


	//   ....[41]....
        /*026c*/ 	.word	0x000078d0


	//   ....[42]....
        /*0270*/ 	.word	0x00007900


	//   ....[43]....
        /*0274*/ 	.word	0x00007910


	//   ....[44]....
        /*0278*/ 	.word	0x00008d30


	//   ....[45]....
        /*027c*/ 	.word	0x00008f10


	//   ....[46]....
        /*0280*/ 	.word	0x00008f40


	//   ....[47]....
        /*0284*/ 	.word	0x00008f70


	//   ....[48]....
        /*0288*/ 	.word	0x00008fa0


	//   ....[49]....
        /*028c*/ 	.word	0x00008fd0


	//   ....[50]....
        /*0290*/ 	.word	0x00009010


	//   ....[51]....
        /*0294*/ 	.word	0x00009190


	//   ....[52]....
        /*0298*/ 	.word	0x000091c0


	//   ....[53]....
        /*029c*/ 	.word	0x000091f0


	//   ....[54]....
        /*02a0*/ 	.word	0x00009220


	//   ....[55]....
        /*02a4*/ 	.word	0x00009250


	//   ....[56]....
        /*02a8*/ 	.word	0x00009290


	//   ....[57]....
        /*02ac*/ 	.word	0x00009310


	//   ....[58]....
        /*02b0*/ 	.word	0x00009350


	//   ....[59]....
        /*02b4*/ 	.word	0x000093e0


	//   ....[60]....
        /*02b8*/ 	.word	0x0000a6d0


	//   ....[61]....
        /*02bc*/ 	.word	0x0000c750


	//   ....[62]....
        /*02c0*/ 	.word	0x0000c780


	//   ....[63]....
        /*02c4*/ 	.word	0x0000c7b0


	//   ....[64]....
        /*02c8*/ 	.word	0x0000c7c0


	//   ....[65]....
        /*02cc*/ 	.word	0x0000c7f0


	//   ....[66]....
        /*02d0*/ 	.word	0x0000c800


	//   ....[67]....
        /*02d4*/ 	.word	0x0000c830


	//   ....[68]....
        /*02d8*/ 	.word	0x0000c870


	//   ....[69]....
        /*02dc*/ 	.word	0x0000c9b0


	//   ....[70]....
        /*02e0*/ 	.word	0x0000c9e0


	//   ....[71]....
        /*02e4*/ 	.word	0x0000ca10


	//   ....[72]....
        /*02e8*/ 	.word	0x0000ca40


	//   ....[73]....
        /*02ec*/ 	.word	0x0000ca70


	//   ....[74]....
        /*02f0*/ 	.word	0x0000cab0


	//   ....[75]....
        /*02f4*/ 	.word	0x0000cb40


	//   ....[76]....
        /*02f8*/ 	.word	0x0000cb80


	//   ....[77]....
        /*02fc*/ 	.word	0x0000cc10


	//   ....[78]....
        /*0300*/ 	.word	0x0000d030


	//   ....[79]....
        /*0304*/ 	.word	0x0000d510


	//   ....[80]....
        /*0308*/ 	.word	0x0000d980


	//----- nvinfo : EIATTR_REG_RECONFIG
	.align		4
.L_115:
        /*030c*/ 	.byte	0x01, 0x54
	.zero		2


	//----- nvinfo : EIATTR_SYSCALL_OFFSETS
	.align		4
        /*0310*/ 	.byte	0x04, 0x46
        /*0312*/ 	.short	(.L_117 - .L_116)


	//   ....[0]....
.L_116:
        /*0314*/ 	.word	0x00001510


	//   ....[1]....
        /*0318*/ 	.word	0x00009fe0


	//   ....[2]....
        /*031c*/ 	.word	0x0000a120


	//   ....[3]....
        /*0320*/ 	.word	0x0000a260


	//   ....[4]....
        /*0324*/ 	.word	0x0000a380


	//----- nvinfo : EIATTR_MBARRIER_INSTR_OFFSETS
	.align		4
.L_117:
        /*0328*/ 	.byte	0x04, 0x39
        /*032a*/ 	.short	(.L_119 - .L_118)


	//   ....[0]....
.L_118:
        /*032c*/ 	.word	0x000002a0
        /*0330*/ 	.word	0x000000ff
        /*0334*/ 	.word	0x00019c00
        /*0338*/ 	.short	0x0100
        /*033a*/ 	.byte	0x08
	.zero		1


	//   ....[1]....
        /*033c*/ 	.word	0x000002b0
        /*0340*/ 	.word	0x000000ff
        /*0344*/ 	.word	0x00019c20
        /*0348*/ 	.short	0x0100
        /*034a*/ 	.byte	0x08
	.zero		1


	//   ....[2]....
        /*034c*/ 	.word	0x000003a0
        /*0350*/ 	.word	0x000000ff
        /*0354*/ 	.word	0x00019c30
        /*0358*/ 	.short	0x0100
        /*035a*/ 	.byte	0x08
	.zero		1


	//   ....[3]....
        /*035c*/ 	.word	0x000003b0
        /*0360*/ 	.word	0x000000ff
        /*0364*/ 	.word	0x00019c40
        /*0368*/ 	.short	0x0100
        /*036a*/ 	.byte	0x08
	.zero		1


	//   ....[4]....
        /*036c*/ 	.word	0x000003c0
        /*0370*/ 	.word	0x000000ff
        /*0374*/ 	.word	0x00019c38
        /*0378*/ 	.short	0x0100
        /*037a*/ 	.byte	0x08
	.zero		1


	//   ....[5]....
        /*037c*/ 	.word	0x000003d0
        /*0380*/ 	.word	0x000000ff
        /*0384*/ 	.word	0x00019c48
        /*0388*/ 	.short	0x0100
        /*038a*/ 	.byte	0x08
	.zero		1


	//   ....[6]....
        /*038c*/ 	.word	0x00000500
        /*0390*/ 	.word	0x000000ff
        /*0394*/ 	.word	0x00019c50
        /*0398*/ 	.short	0x0100
        /*039a*/ 	.byte	0x08
	.zero		1


	//   ....[7]....
        /*039c*/ 	.word	0x00000510
        /*03a0*/ 	.word	0x000000ff
        /*03a4*/ 	.word	0x00019c60
        /*03a8*/ 	.short	0x0100
        /*03aa*/ 	.byte	0x08
	.zero		1


	//   ....[8]....
        /*03ac*/ 	.word	0x00000520
        /*03b0*/ 	.word	0x000000ff
        /*03b4*/ 	.word	0x00019c58
        /*03b8*/ 	.short	0x0100
        /*03ba*/ 	.byte	0x08
	.zero		1


	//   ....[9]....
        /*03bc*/ 	.word	0x00000530
        /*03c0*/ 	.word	0x000000ff
        /*03c4*/ 	.word	0x00019c68
        /*03c8*/ 	.short	0x0100
        /*03ca*/ 	.byte	0x08
	.zero		1


	//   ....[10]....
        /*03cc*/ 	.word	0x00000620
        /*03d0*/ 	.word	0x000000ff
        /*03d4*/ 	.word	0x00019c70
        /*03d8*/ 	.short	0x0100
        /*03da*/ 	.byte	0x06
	.zero		1


	//   ....[11]....
        /*03dc*/ 	.word	0x00000630
        /*03e0*/ 	.word	0x000000ff
        /*03e4*/ 	.word	0x00019c80
        /*03e8*/ 	.short	0x0100
        /*03ea*/ 	.byte	0x06
	.zero		1


	//   ....[12]....
        /*03ec*/ 	.word	0x00000640
        /*03f0*/ 	.word	0x000000ff
        /*03f4*/ 	.word	0x00019c78
        /*03f8*/ 	.short	0x0100
        /*03fa*/ 	.byte	0x06
	.zero		1


	//   ....[13]....
        /*03fc*/ 	.word	0x00000650
        /*0400*/ 	.word	0x000000ff
        /*0404*/ 	.word	0x00019c88
        /*0408*/ 	.short	0x0100
        /*040a*/ 	.byte	0x06
	.zero		1


	//   ....[14]....
        /*040c*/ 	.word	0x00000780
        /*0410*/ 	.word	0x000000ff
        /*0414*/ 	.word	0x00019c90
        /*0418*/ 	.short	0x0100
        /*041a*/ 	.byte	0x08
	.zero		1


	//   ....[15]....
        /*041c*/ 	.word	0x00000790
        /*0420*/ 	.word	0x000000ff
        /*0424*/ 	.word	0x00019ca0
        /*0428*/ 	.short	0x0100
        /*042a*/ 	.byte	0x08
	.zero		1


	//   ....[16]....
        /*042c*/ 	.word	0x000007a0
        /*0430*/ 	.word	0x000000ff
        /*0434*/ 	.word	0x00019c98
        /*0438*/ 	.short	0x0100
        /*043a*/ 	.byte	0x08
	.zero		1


	//   ....[17]....
        /*043c*/ 	.word	0x000007b0
        /*0440*/ 	.word	0x000000ff
        /*0444*/ 	.word	0x00019ca8
        /*0448*/ 	.short	0x0100
        /*044a*/ 	.byte	0x08
	.zero		1


	//   ....[18]....
        /*044c*/ 	.word	0x000008e0
        /*0450*/ 	.word	0x000000ff
        /*0454*/ 	.word	0x00019cb0
        /*0458*/ 	.short	0x0100
        /*045a*/ 	.byte	0x08
	.zero		1


	//   ....[19]....
        /*045c*/ 	.word	0x000008f0
        /*0460*/ 	.word	0x000000ff
        /*0464*/ 	.word	0x00019cc0
        /*0468*/ 	.short	0x0100
        /*046a*/ 	.byte	0x08
	.zero		1


	//   ....[20]....
        /*046c*/ 	.word	0x00000900
        /*0470*/ 	.word	0x000000ff
        /*0474*/ 	.word	0x00019cb8
        /*0478*/ 	.short	0x0100
        /*047a*/ 	.byte	0x08
	.zero		1


	//   ....[21]....
        /*047c*/ 	.word	0x00000910
        /*0480*/ 	.word	0x000000ff
        /*0484*/ 	.word	0x00019cc8
        /*0488*/ 	.short	0x0100
        /*048a*/ 	.byte	0x08
	.zero		1


	//   ....[22]....
        /*048c*/ 	.word	0x00001880
        /*0490*/ 	.word	0x00000002
        /*0494*/ 	.word	0x00019c00
        /*0498*/ 	.short	0x010a
        /*049a*/ 	.byte	0x3f
	.zero		1


	//   ....[23]....
        /*049c*/ 	.word	0x00001920
        /*04a0*/ 	.word	0x00000004
        /*04a4*/ 	.word	0x00019c30
        /*04a8*/ 	.short	0x010a
        /*04aa*/ 	.byte	0x3f
	.zero		1


	//   ....[24]....
        /*04ac*/ 	.word	0x00001990
        /*04b0*/ 	.word	0x00000004
        /*04b4*/ 	.word	0x00019c30
        /*04b8*/ 	.short	0x010a
        /*04ba*/ 	.byte	0x3f
	.zero		1


	//   ....[25]....
        /*04bc*/ 	.word	0x00003730
        /*04c0*/ 	.word	0x00000015
        /*04c4*/ 	.word	0x00000000
        /*04c8*/ 	.short	0x0101
        /*04ca*/ 	.byte	0x3f
	.zero		1


	//   ....[26]....
        /*04cc*/ 	.word	0x000042b0
        /*04d0*/ 	.word	0x00000005
        /*04d4*/ 	.word	0x00019c30
        /*04d8*/ 	.short	0x010a
        /*04da*/ 	.byte	0x3f
	.zero		1


	//   ....[27]....
        /*04dc*/ 	.word	0x000042f0
        /*04e0*/ 	.word	0x00000005
        /*04e4*/ 	.word	0x00019c30
        /*04e8*/ 	.short	0x010a
        /*04ea*/ 	.byte	0x3f
	.zero		1


	//   ....[28]....
        /*04ec*/ 	.word	0x00004460
        /*04f0*/ 	.word	0x000000ff
        /*04f4*/ 	.word	0x00019c50
        /*04f8*/ 	.short	0x010a
        /*04fa*/ 	.byte	0x0f
	.zero		1


	//   ....[29]....
        /*04fc*/ 	.word	0x00004ad0
        /*0500*/ 	.word	0x000000ff
        /*0504*/ 	.word	0x00019c50
        /*0508*/ 	.short	0x010a
        /*050a*/ 	.byte	0x0f
	.zero		1


	//   ....[30]....
        /*050c*/ 	.word	0x00005e50
        /*0510*/ 	.word	0x00000008
        /*0514*/ 	.word	0x00000000
        /*0518*/ 	.short	0x0101
        /*051a*/ 	.byte	0x3f
	.zero		1


	//   ....[31]....
        /*051c*/ 	.word	0x00006170
        /*0520*/ 	.word	0x000000ff
        /*0524*/ 	.word	0x00000000
        /*0528*/ 	.short	0x0101
        /*052a*/ 	.byte	0x07
	.zero		1


	//   ....[32]....
        /*052c*/ 	.word	0x00006630
        /*0530*/ 	.word	0x0000000d
        /*0534*/ 	.word	0x00019c50
        /*0538*/ 	.short	0x010a
        /*053a*/ 	.byte	0x3f
	.zero		1


	//   ....[33]....
        /*053c*/ 	.word	0x00006680
        /*0540*/ 	.word	0x0000000d
        /*0544*/ 	.word	0x00019c50
        /*0548*/ 	.short	0x010a
        /*054a*/ 	.byte	0x3f
	.zero		1


	//   ....[34]....
        /*054c*/ 	.word	0x00006cc0
        /*0550*/ 	.word	0x00000003
        /*0554*/ 	.word	0x00000000
        /*0558*/ 	.short	0x0101
        /*055a*/ 	.byte	0x3f
	.zero		1


	//   ....[35]....
        /*055c*/ 	.word	0x000081c0
        /*0560*/ 	.word	0x00000000
        /*0564*/ 	.word	0x00000000
        /*0568*/ 	.short	0x0101
        /*056a*/ 	.byte	0x3f
	.zero		1


	//   ....[36]....
        /*056c*/ 	.word	0x0000a8f0
        /*0570*/ 	.word	0x00000005
        /*0574*/ 	.word	0x00019c80
        /*0578*/ 	.short	0x010a
        /*057a*/ 	.byte	0x3f
	.zero		1


	//   ....[37]....
        /*057c*/ 	.word	0x0000ab30
        /*0580*/ 	.word	0x00000005
        /*0584*/ 	.word	0x00019c40
        /*0588*/ 	.short	0x010a
        /*058a*/ 	.byte	0x3f
	.zero		1


	//   ....[38]....
        /*058c*/ 	.word	0x0000afa0
        /*0590*/ 	.word	0x000000ff
        /*0594*/ 	.word	0x00019c20
        /*0598*/ 	.short	0x010a
        /*059a*/ 	.byte	0x28
	.zero		1


	//   ....[39]....
        /*059c*/ 	.word	0x0000b250
        /*05a0*/ 	.word	0x00000009
        /*05a4*/ 	.word	0x00019c80
        /*05a8*/ 	.short	0x010a
        /*05aa*/ 	.byte	0x3f
	.zero		1


	//   ....[40]....
        /*05ac*/ 	.word	0x0000b6c0
        /*05b0*/ 	.word	0x00000009
        /*05b4*/ 	.word	0x00019c40
        /*05b8*/ 	.short	0x010a
        /*05ba*/ 	.byte	0x3f
	.zero		1


	//   ....[41]....
        /*05bc*/ 	.word	0x0000bb70
        /*05c0*/ 	.word	0x0000000c
        /*05c4*/ 	.word	0x00019c70
        /*05c8*/ 	.short	0x010a
        /*05ca*/ 	.byte	0x3f
	.zero		1


	//   ....[42]....
        /*05cc*/ 	.word	0x0000bbe0
        /*05d0*/ 	.word	0x0000000c
        /*05d4*/ 	.word	0x00019c60
        /*05d8*/ 	.short	0x010a
        /*05da*/ 	.byte	0x3f
	.zero		1


	//   ....[43]....
        /*05dc*/ 	.word	0x0000bf10
        /*05e0*/ 	.word	0x0000000c
        /*05e4*/ 	.word	0x00019c50
        /*05e8*/ 	.short	0x0101
        /*05ea*/ 	.byte	0x3f
	.zero		1


	//   ....[44]....
        /*05ec*/ 	.word	0x0000bf80
        /*05f0*/ 	.word	0x00000003
        /*05f4*/ 	.word	0x00000000
        /*05f8*/ 	.short	0x0101
        /*05fa*/ 	.byte	0x3f
	.zero		1


	//   ....[45]....
        /*05fc*/ 	.word	0x0000c140
        /*0600*/ 	.word	0x00000002
        /*0604*/ 	.word	0x00019c70
        /*0608*/ 	.short	0x010a
        /*060a*/ 	.byte	0x3f
	.zero		1


	//   ....[46]....
        /*060c*/ 	.word	0x0000c1b0
        /*0610*/ 	.word	0x00000002
        /*0614*/ 	.word	0x00019c60
        /*0618*/ 	.short	0x010a
        /*061a*/ 	.byte	0x3f
	.zero		1


	//   ....[47]....
        /*061c*/ 	.word	0x0000c4e0
        /*0620*/ 	.word	0x00000002
        /*0624*/ 	.word	0x00019c50
        /*0628*/ 	.short	0x0101
        /*062a*/ 	.byte	0x3f
	.zero		1


	//   ....[48]....
        /*062c*/ 	.word	0x0000c570
        /*0630*/ 	.word	0x00000000
        /*0634*/ 	.word	0x00000000
        /*0638*/ 	.short	0x0101
        /*063a*/ 	.byte	0x3f
	.zero		1


	//   ....[49]....
        /*063c*/ 	.word	0x0000cfb0
        /*0640*/ 	.word	0x00000006
        /*0644*/ 	.word	0x00019c20
        /*0648*/ 	.short	0x010a
        /*064a*/ 	.byte	0x3f
	.zero		1


	//   ....[50]....
        /*064c*/ 	.word	0x0000d150
        /*0650*/ 	.word	0x00000005
        /*0654*/ 	.word	0x00000000
        /*0658*/ 	.short	0x010a
        /*065a*/ 	.byte	0x3f
	.zero		1


	//   ....[51]....
        /*065c*/ 	.word	0x0000d1c0
        /*0660*/ 	.word	0x00000009
        /*0664*/ 	.word	0x00000000
        /*0668*/ 	.short	0x010a
        /*066a*/ 	.byte	0x3f
	.zero		1


	//   ....[52]....
        /*066c*/ 	.word	0x0000d210
        /*0670*/ 	.word	0x00000011
        /*0674*/ 	.word	0x00019c60
        /*0678*/ 	.short	0x010a
        /*067a*/ 	.byte	0x3f
	.zero		1


	//   ....[53]....
        /*067c*/ 	.word	0x0000d260
        /*0680*/ 	.word	0x00000007
        /*0684*/ 	.word	0x00019c60
        /*0688*/ 	.short	0x010a
        /*068a*/ 	.byte	0x3f
	.zero		1


	//   ....[54]....
        /*068c*/ 	.word	0x0000d2a0
        /*0690*/ 	.word	0x00000011
        /*0694*/ 	.word	0x00019c80
        /*0698*/ 	.short	0x010a
        /*069a*/ 	.byte	0x3f
	.zero		1


	//   ....[55]....
        /*069c*/ 	.word	0x0000d2c0
        /*06a0*/ 	.word	0x00000007
        /*06a4*/ 	.word	0x00019c80
        /*06a8*/ 	.short	0x010a
        /*06aa*/ 	.byte	0x3f
	.zero		1


	//   ....[56]....
        /*06ac*/ 	.word	0x0000d320
        /*06b0*/ 	.word	0x00000002
        /*06b4*/ 	.word	0x00019c00
        /*06b8*/ 	.short	0x010a
        /*06ba*/ 	.byte	0x3f
	.zero		1


	//   ....[57]....
        /*06bc*/ 	.word	0x0000d370
        /*06c0*/ 	.word	0x00000004
        /*06c4*/ 	.word	0x00019c30
        /*06c8*/ 	.short	0x010a
        /*06ca*/ 	.byte	0x3f
	.zero		1


	//   ....[58]....
        /*06cc*/ 	.word	0x0000d3c0
        /*06d0*/ 	.word	0x00000005
        /*06d4*/ 	.word	0x00019c30
        /*06d8*/ 	.short	0x010a
        /*06da*/ 	.byte	0x3f
	.zero		1


	//   ....[59]....
        /*06dc*/ 	.word	0x0000d420
        /*06e0*/ 	.word	0x00000041
        /*06e4*/ 	.word	0x00019c50
        /*06e8*/ 	.short	0x010a
        /*06ea*/ 	.byte	0x3f
	.zero		1


	//   ....[60]....
        /*06ec*/ 	.word	0x0000d470
        /*06f0*/ 	.word	0x0000000d
        /*06f4*/ 	.word	0x00019c50
        /*06f8*/ 	.short	0x010a
        /*06fa*/ 	.byte	0x3f
	.zero		1


	//   ....[61]....
        /*06fc*/ 	.word	0x0000d5c0
        /*0700*/ 	.word	0x00000005
        /*0704*/ 	.word	0x00019c80
        /*0708*/ 	.short	0x010a
        /*070a*/ 	.byte	0x3f
	.zero		1


	//   ....[62]....
        /*070c*/ 	.word	0x0000d610
        /*0710*/ 	.word	0x00000005
        /*0714*/ 	.word	0x00019c40
        /*0718*/ 	.short	0x010a
        /*071a*/ 	.byte	0x3f
	.zero		1


	//   ....[63]....
        /*071c*/ 	.word	0x0000d670
        /*0720*/ 	.word	0x00000003
        /*0724*/ 	.word	0x00019c20
        /*0728*/ 	.short	0x010a
        /*072a*/ 	.byte	0x3f
	.zero		1


	//   ....[64]....
        /*072c*/ 	.word	0x0000d6c0
        /*0730*/ 	.word	0x00000009
        /*0734*/ 	.word	0x00019c80
        /*0738*/ 	.short	0x010a
        /*073a*/ 	.byte	0x3f
	.zero		1


	//   ....[65]....
        /*073c*/ 	.word	0x0000d710
        /*0740*/ 	.word	0x00000009
        /*0744*/ 	.word	0x00019c40
        /*0748*/ 	.short	0x010a
        /*074a*/ 	.byte	0x3f
	.zero		1


	//   ....[66]....
        /*074c*/ 	.word	0x0000d760
        /*0750*/ 	.word	0x0000000c
        /*0754*/ 	.word	0x00019c70
        /*0758*/ 	.short	0x010a
        /*075a*/ 	.byte	0x3f
	.zero		1


	//   ....[67]....
        /*075c*/ 	.word	0x0000d7b0
        /*0760*/ 	.word	0x0000000c
        /*0764*/ 	.word	0x00019c60
        /*0768*/ 	.short	0x010a
        /*076a*/ 	.byte	0x3f
	.zero		1


	//   ....[68]....
        /*076c*/ 	.word	0x0000d800
        /*0770*/ 	.word	0x00000002
        /*0774*/ 	.word	0x00019c70
        /*0778*/ 	.short	0x010a
        /*077a*/ 	.byte	0x3f
	.zero		1


	//   ....[69]....
        /*077c*/ 	.word	0x0000d850
        /*0780*/ 	.word	0x00000002
        /*0784*/ 	.word	0x00019c60
        /*0788*/ 	.short	0x010a
        /*078a*/ 	.byte	0x3f
	.zero		1


	//   ....[70]....
        /*078c*/ 	.word	0x0000d8a0
        /*0790*/ 	.word	0x00000006
        /*0794*/ 	.word	0x00019c20
        /*0798*/ 	.short	0x010a
        /*079a*/ 	.byte	0x3f
	.zero		1


	//   ....[71]....
        /*079c*/ 	.word	0x0000da40
        /*07a0*/ 	.word	0x00000005
        /*07a4*/ 	.word	0x00000000
        /*07a8*/ 	.short	0x010a
        /*07aa*/ 	.byte	0x3f
	.zero		1


	//   ....[72]....
        /*07ac*/ 	.word	0x0000da90
        /*07b0*/ 	.word	0x00000009
        /*07b4*/ 	.word	0x00000000
        /*07b8*/ 	.short	0x010a
        /*07ba*/ 	.byte	0x3f
	.zero		1


	//   ....[73]....
        /*07bc*/ 	.word	0x0000dae0
        /*07c0*/ 	.word	0x00000011
        /*07c4*/ 	.word	0x00019c60
        /*07c8*/ 	.short	0x010a
        /*07ca*/ 	.byte	0x3f
	.zero		1


	//   ....[74]....
        /*07cc*/ 	.word	0x0000db30
        /*07d0*/ 	.word	0x00000007
        /*07d4*/ 	.word	0x00019c60
        /*07d8*/ 	.short	0x010a
        /*07da*/ 	.byte	0x3f
	.zero		1


	//   ....[75]....
        /*07dc*/ 	.word	0x0000db80
        /*07e0*/ 	.word	0x00000011
        /*07e4*/ 	.word	0x00019c80
        /*07e8*/ 	.short	0x010a
        /*07ea*/ 	.byte	0x3f
	.zero		1


	//----- nvinfo : EIATTR_NUM_MBARRIERS
	.align		4
.L_119:
        /*07ec*/ 	.byte	0x03, 0x38
        /*07ee*/ 	.short	0x0016


	//----- nvinfo : EIATTR_EXIT_INSTR_OFFSETS
	.align		4
        /*07f0*/ 	.byte	0x04, 0x1c
        /*07f2*/ 	.short	(.L_121 - .L_120)


	//   ....[0]....
.L_120:
        /*07f4*/ 	.word	0x00000a70


	//   ....[1]....
        /*07f8*/ 	.word	0x00008ce0


	//   ....[2]....
        /*07fc*/ 	.word	0x0000d310


	//----- nvinfo : EIATTR_MAX_THREADS
	.align		4
.L_121:
        /*0800*/ 	.byte	0x04, 0x05
        /*0802*/ 	.short	(.L_123 - .L_122)
.L_122:
        /*0804*/ 	.word	0x00000200
        /*0808*/ 	.word	0x00000001
        /*080c*/ 	.word	0x00000001


	//----- nvinfo : EIATTR_CRS_STACK_SIZE
	.align		4
.L_123:
        /*0810*/ 	.byte	0x04, 0x1e
        /*0812*/ 	.short	(.L_125 - .L_124)
.L_124:
        /*0814*/ 	.word	0x00000000


	//----- nvinfo : EIATTR_CBANK_PARAM_SIZE
	.align		4
.L_125:
        /*0818*/ 	.byte	0x03, 0x19
        /*081a*/ 	.short	0x0a70


	//----- nvinfo : EIATTR_PARAM_CBANK
	.align		4
        /*081c*/ 	.byte	0x04, 0x0a
        /*081e*/ 	.short	(.L_127 - .L_126)
	.align		4
.L_126:
        /*0820*/ 	.word	index@(.nv.constant0._ZN7cutlass13device_kernelIN5flash11enable_sm90INS1_16FlashAttnFwdSm90INS1_25CollectiveMainloopFwdSm90ILi2EN4cute5tupleIJNS5_1CILi1EEES8_S8_EEENS6_IJNS7_ILi192EEENS7_ILi128EEENS7_ILi96EEEEEELi96ENS_12float_e4m3_tEfNS_4arch4Sm90ELb0ELb0ELb1ELb1ELb0ELb0ELb0ELb1ELb1ELb0ELb0ELb0EEENS1_21CollectiveEpilogueFwdINS6_IJSA_SC_SB_EEES9_NS_10bfloat16_tESG_Li384ELb1ELb0ELb0ELb1EEENS1_36VarlenDynamicPersistentTileSchedulerILi192ELi128ELi384ELi128ELb0ELb0ELb1ELb0ELb1ELb1EEEEEEEEEvNT_6ParamsE)
        /*0824*/ 	.short	0x0210
        /*0826*/ 	.short	0x0a70


	//----- nvinfo : EIATTR_SW_WAR
	.align		4
.L_127:
        /*0828*/ 	.byte	0x04, 0x36
        /*082a*/ 	.short	(.L_129 - .L_128)
.L_128:
        /*082c*/ 	.word	0x00000008
.L_129:


//--------------------- .nv.info._ZN7cutlass13device_kernelIN5flash11enable_sm90INS1_16FlashAttnFwdSm90INS1_25CollectiveMainloopFwdSm90ILi2EN4cute5tupleIJNS5_1CILi1EEES8_S8_EEENS6_IJNS7_ILi192EEENS7_ILi128EEENS7_ILi96EEEEEELi96ENS_12float_e4m3_tEfNS_4arch4Sm90ELb0ELb0ELb1ELb1ELb0ELb1ELb0ELb1ELb1ELb0ELb0ELb0EEENS1_21CollectiveEpilogueFwdINS6_IJSA_SC_SB_EEES9_NS_10bfloat16_tESG_Li384ELb1ELb0ELb0ELb1EEENS1_36VarlenDynamicPersistentTileSchedulerILi192ELi128ELi384ELi128ELb0ELb0ELb1ELb0ELb1ELb1EEEEEEEEEvNT_6ParamsE --------------------------
	.section	.nv.info._ZN7cutlass13device_kernelIN5flash11enable_sm90INS1_16FlashAttnFwdSm90INS1_25CollectiveMainloopFwdSm90ILi2EN4cute5tupleIJNS5_1CILi1EEES8_S8_EEENS6_IJNS7_ILi192EEENS7_ILi128EEENS7_ILi96EEEEEELi96ENS_12float_e4m3_tEfNS_4arch4Sm90ELb0ELb0ELb1ELb1ELb0ELb1ELb0ELb1ELb1ELb0ELb0ELb0EEENS1_21CollectiveEpilogueFwdINS6_IJSA_SC_SB_EEES9_NS_10bfloat16_tESG_Li384ELb1ELb0ELb0ELb1EEENS1_36VarlenDynamicPersistentTileSchedulerILi192ELi128ELi384ELi128ELb0ELb0ELb1ELb0ELb1ELb1EEEEEEEEEvNT_6ParamsE,"",@"SHT_CUDA_INFO"
	.sectionflags	@""
	.align	4


	//----- nvinfo : EIATTR_CUDA_API_VERSION
	.align		4
        /*0000*/ 	.byte	0x04, 0x37
        /*0002*/ 	.short	(.L_131 - .L_130)
.L_130:
        /*0004*/ 	.word	0x00000082


	//----- nvinfo : EIATTR_KPARAM_INFO
	.align		4
.L_131:
        /*0008*/ 	.byte	0x04, 0x17
        /*000a*/ 	.short	(.L_133 - .L_132)
.L_132:
        /*000c*/ 	.word	0x00000000
        /*0010*/ 	.short	0x0000
        /*0012*/ 	.short	0x0070
        /*0014*/ 	.byte	0x00, 0xf0, 0x01, 0x28


	//----- nvinfo : EIATTR_SPARSE_MMA_MASK
	.align		4
.L_133:
        /*0018*/ 	.byte	0x03, 0x50
        /*001a*/ 	.short	0x0000


	//----- nvinfo : EIATTR_MAXREG_COUNT
	.align		4
        /*001c*/ 	.byte	0x03, 0x1b
        /*001e*/ 	.short	0x0080


	//----- nvinfo : EIATTR_NUM_BARRIERS
	.align		4
        /*0020*/ 	.byte	0x02, 0x4c
        /*0022*/ 	.byte	0x10
	.zero		1


	//----- nvinfo : EIATTR_EXTERNS
	.align		4
        /*0024*/ 	.byte	0x04, 0x0f
        /*0026*/ 	.short	(.L_135 - .L_134)


	//   ....[0]....
	.align		4
.L_134:
        /*0028*/ 	.word	index@(__assertfail)


	//----- nvinfo : EIATTR_ANNOTATIONS
	.align		4
.L_135:
        /*002c*/ 	.byte	0x04, 0x55
        /*002e*/ 	.short	(.L_137 - .L_136)


	//   ....[0]....
.L_136:
        /*0030*/ 	.word	0x00000001
        /*0034*/ 	.byte	0xd0, 0x09, 0x00, 0x00, 0x01, 0x00, 0x00, 0x00, 0xb0, 0x0a, 0x00, 0x00, 0x01, 0x00, 0x00, 0x00
        /* <DEDUP_REMOVED lines=54> */
        /*03a4*/ 	.byte	0xd0, 0x82, 0x01, 0x00


	//----- nvinfo : EIATTR_MERCURY_ISA_VERSION
	.align		4
.L_137:
        /*03a8*/ 	.byte	0x03, 0x5f
        /*03aa*/ 	.short	0x0101


	//----- nvinfo : EIATTR_UNUSED_LOAD_BYTE_OFFSET
	.align		4
        /*03ac*/ 	.byte	0x04, 0x44
        /*03ae*/ 	.short	(.L_139 - .L_138)


	//   ....[0]....
.L_138:
        /*03b0*/ 	.word	0x00000ac0
        /*03b4*/ 	.word	0x0000fff0


	//   ....[1]....
        /*03b8*/ 	.word	0x000106f0
        /*03bc*/ 	.word	0x0000fff0


	//----- nvinfo : EIATTR_INT_WARP_WIDE_INSTR_OFFSETS
	.align		4
.L_139:
        /*03c0*/ 	.byte	0x04, 0x31
        /*03c2*/ 	.short	(.L_141 - .L_140)


	//   ....[0]....
.L_140:
        /*03c4*/ 	.word	0x000001b0


	//   ....[1]....
        /*03c8*/ 	.word	0x00000250


	//   ....[2]....
        /*03cc*/ 	.word	0x000002c0


	//   ....[3]....
        /*03d0*/ 	.word	0x00014b00


	//   ....[4]....
        /*03d4*/ 	.word	0x00014b90


	//   ....[5]....
        /*03d8*/ 	.word	0x000152c0


	//   ....[6]....
        /*03dc*/ 	.word	0x00015300


	//   ....[7]....
        /*03e0*/ 	.word	0x00015410


	//   ....[8]....
        /*03e4*/ 	.word	0x000154d0


	//   ....[9]....
        /*03e8*/ 	.word	0x00017140


	//   ....[10]....
        /*03ec*/ 	.word	0x000171d0


	//----- nvinfo : EIATTR_COOP_GROUP_MASK_REGIDS
	.align		4
.L_141:
        /*03f0*/ 	.byte	0x04, 0x29
        /*03f2*/ 	.short	(.L_143 - .L_142)


	//   ....[0]....
.L_142:
        /*03f4*/ 	.word	0xffffffff


	//   ....[1]....
        /*03f8*/ 	.word	0xffffffff


	//   ....[2]....
        /*03fc*/ 	.word	0xffffffff


	//   ....[3]....
        /*0400*/ 	.word	0xffffffff


	//   ....[4]....
        /*0404*/ 	.word	0xffffffff


	//   ....[5]....
        /*0408*/ 	.word	0xffffffff


	//   ....[6]....
        /*040c*/ 	.word	0xffffffff


	//   ....[7]....
        /*0410*/ 	.word	0xffffffff


	//   ....[8]....
        /*0414*/ 	.word	0xffffffff


	//   ....[9]....
        /*0418*/ 	.word	0xffffffff


	//   ....[10]....
        /*041c*/ 	.word	0xffffffff


	//   ....[11]....
        /*0420*/ 	.word	0xffffffff


	//   ....[12]....
        /*0424*/ 	.word	0xffffffff


	//   ....[13]....
        /*0428*/ 	.word	0xffffffff


	//   ....[14]....
        /*042c*/ 	.word	0xffffffff


	//   ....[15]....
        /*0430*/ 	.word	0xffffffff


	//   ....[16]....
        /*0434*/ 	.word	0xffffffff


	//   ....[17]....
        /*0438*/ 	.word	0xffffffff


	//   ....[18]....
        /*043c*/ 	.word	0xffffffff


	//   ....[19]....
        /*0440*/ 	.word	0xffffffff


	//   ....[20]....
        /*0444*/ 	.word	0xffffffff


	//   ....[21]....
        /*0448*/ 	.word	0xffffffff


	//   ....[22]....
        /*044c*/ 	.word	0xffffffff


	//   ....[23]....
        /*0450*/ 	.word	0xffffffff


	//   ....[24]....
        /*0454*/ 	.word	0xffffffff


	//   ....[25]....
        /*0458*/ 	.word	0xffffffff


	//   ....[26]....
        /*045c*/ 	.word	0xffffffff


	//   ....[27]....
        /*0460*/ 	.word	0xffffffff


	//   ....[28]....
        /*0464*/ 	.word	0xffffffff


	//   ....[29]....
        /*0468*/ 	.word	0xffffffff


	//   ....[30]....
        /*046c*/ 	.word	0xffffffff


	//   ....[31]....
        /*0470*/ 	.word	0xffffffff


	//   ....[32]....
        /*0474*/ 	.word	0xffffffff


	//   ....[33]....
        /*0478*/ 	.word	0xffffffff


	//   ....[34]....
        /*047c*/ 	.word	0xffffffff


	//   ....[35]....
        /*0480*/ 	.word	0xffffffff


	//   ....[36]....
        /*0484*/ 	.word	0xffffffff


	//   ....[37]....
        /*0488*/ 	.word	0xffffffff


	//   ....[38]....
        /*048c*/ 	.word	0xffffffff


	//   ....[39]....
        /*0490*/ 	.word	0xffffffff


	//   ....[40]....
        /*0494*/ 	.word	0xffffffff


	//   ....[41]....
        /*0498*/ 	.word	0xffffffff


	//   ....[42]....
        /*049c*/ 	.word	0xffffffff


	//   ....[43]....
        /*04a0*/ 	.word	0xffffffff


	//   ....[44]....
        /*04a4*/ 	.word	0xffffffff


	//   ....[45]....
        /*04a8*/ 	.word	0xffffffff


	//   ....[46]....
        /*04ac*/ 	.word	0xffffffff


	//   ....[47]....
        /*04b0*/ 	.word	0xffffffff


	//   ....[48]....
        /*04b4*/ 	.word	0xffffffff


	//   ....[49]....
        /*04b8*/ 	.word	0xffffffff


	//   ....[50]....
        /*04bc*/ 	.word	0xffffffff


	//   ....[51]....
        /*04c0*/ 	.word	0xffffffff


	//   ....[52]....
        /*04c4*/ 	.word	0xffffffff


	//   ....[53]....
        /*04c8*/ 	.word	0xffffffff


	//   ....[54]....
        /*04cc*/ 	.word	0xffffffff


	//   ....[55]....
        /*04d0*/ 	.word	0xffffffff


	//   ....[56]....
        /*04d4*/ 	.word	0xffffffff


	//   ....[57]....
        /*04d8*/ 	.word	0xffffffff


	//   ....[58]....
        /*04dc*/ 	.word	0xffffffff


	//   ....[59]....
        /*04e0*/ 	.word	0xffffffff


	//   ....[60]....
        /*04e4*/ 	.word	0xffffffff


	//   ....[61]....
        /*04e8*/ 	.word	0xffffffff


	//   ....[62]....
        /*04ec*/ 	.word	0xffffffff


	//   ....[63]....
        /*04f0*/ 	.word	0xffffffff


	//   ....[64]....
        /*04f4*/ 	.word	0xffffffff


	//   ....[65]....
        /*04f8*/ 	.word	0xffffffff


	//   ....[66]....
        /*04fc*/ 	.word	0xffffffff


	//   ....[67]....
        /*0500*/ 	.word	0xffffffff


	//   ....[68]....
        /*0504*/ 	.word	0xffffffff


	//   ....[69]....
        /*0508*/ 	.word	0xffffffff


	//   ....[70]....
        /*050c*/ 	.word	0xffffffff


	//   ....[71]....
        /*0510*/ 	.word	0xffffffff


	//   ....[72]....
        /*0514*/ 	.word	0xffffffff


	//   ....[73]....
        /*0518*/ 	.word	0xffffffff


	//   ....[74]....
        /*051c*/ 	.word	0xffffffff


	//   ....[75]....
        /*0520*/ 	.word	0xffffffff


	//   ....[76]....
        /*0524*/ 	.word	0xffffffff


	//   ....[77]....
        /*0528*/ 	.word	0xffffffff


	//   ....[78]....
        /*052c*/ 	.word	0xffffffff


	//   ....[79]....
        /*0530*/ 	.word	0xffffffff


	//   ....[80]....
        /*0534*/ 	.word	0x0500000f


	//   ....[81]....
        /*0538*/ 	.word	0x0500000f


	//   ....[82]....
        /*053c*/ 	.word	0x0500000f


	//   ....[83]....
        /*0540*/ 	.word	0x0500000f


	//   ....[84]....
        /*0544*/ 	.word	0x0500000f


	//   ....[85]....
        /*0548*/ 	.word	0x0500000f


	//   ....[86]....
        /*054c*/ 	.word	0x0500000f


	//   ....[87]....
        /*0550*/ 	.word	0x0500000f


	//   ....[88]....
        /*0554*/ 	.word	0x0500000f


	//   ....[89]....
        /*0558*/ 	.word	0x0500000f


	//   ....[90]....
        /*055c*/ 	.word	0x0500000f


	//   ....[91]....
        /*0560*/ 	.word	0x0500000f


	//   ....[92]....
        /*0564*/ 	.word	0x0500000f


	//   ....[93]....
        /*0568*/ 	.word	0x0500000f


	//   ....[94]....
        /*056c*/ 	.word	0x0500000f


	//   ....[95]....
        /*0570*/ 	.word	0x0500000f


	//   ....[96]....
        /*0574*/ 	.word	0x0500000f


	//   ....[97]....
        /*0578*/ 	.word	0x0500000f


	//   ....[98]....
        /*057c*/ 	.word	0x0500000f


	//   ....[99]....
        /*0580*/ 	.word	0x0500000f


	//   ....[100]....
        /*0584*/ 	.word	0x0500000f


	//   ....[101]....
        /*0588*/ 	.word	0x0500000f


	//   ....[102]....
        /*058c*/ 	.word	0x0500000f


	//   ....[103]....
        /*0590*/ 	.word	0x0500000f


	//   ....[104]....
        /*0594*/ 	.word	0x0500000f


	//   ....[105]....
        /*0598*/ 	.word	0x0500000f


	//   ....[106]....
        /*059c*/ 	.word	0x0500000f


	//   ....[107]....
        /*05a0*/ 	.word	0x0500000f


	//----- nvinfo : EIATTR_COOP_GROUP_INSTR_OFFSETS
	.align		4
.L_143:
        /*05a4*/ 	.byte	0x04, 0x28
        /*05a6*/ 	.short	(.L_145 - .L_144)


	//   ....[0]....
.L_144:
        /*05a8*/ 	.word	0x00000060


	//   ....[1]....
        /*05ac*/ 	.word	0x000001c0


	//   ....[2]....
        /*05b0*/ 	.word	0x00000270


	//   ....[3]....
        /*05b4*/ 	.word	0x00000430


	//   ....[4]....
        /*05b8*/ 	.word	0x00000590


	//   ....[5]....
        /*05bc*/ 	.word	0x000006b0


	//   ....[6]....
        /*05c0*/ 	.word	0x00000810


	//   ....[7]....
        /*05c4*/ 	.word	0x00006750


	//   ....[8]....
        /*05c8*/ 	.word	0x0000c030


	//   ....[9]....
        /*05cc*/ 	.word	0x0000c120


	//   ....[10]....
        /*05d0*/ 	.word	0x0000c450


	//   ....[11]....
        /*05d4*/ 	.word	0x0000c490


	//   ....[12]....
        /*05d8*/ 	.word	0x0000e930


	//   ....[13]....
        /*05dc*/ 	.word	0x0000e940


	//   ....[14]....
        /*05e0*/ 	.word	0x0000e980


	//   ....[15]....
        /*05e4*/ 	.word	0x0000e9c0


	//   ....[16]....
        /*05e8*/ 	.word	0x00010030


	//   ....[17]....
        /*05ec*/ 	.word	0x00010040


	//   ....[18]....
        /*05f0*/ 	.word	0x00010080


	//   ....[19]....
        /*05f4*/ 	.word	0x00010150


	//   ....[20]....
        /*05f8*/ 	.word	0x00010d10


	//   ....[21]....
        /*05fc*/ 	.word	0x00010d40


	//   ....[22]....
        /*0600*/ 	.word	0x00010d60


	//   ....[23]....
        /*0604*/ 	.word	0x00010d80


	//   ....[24]....
        /*0608*/ 	.word	0x00010da0


	//   ....[25]....
        /*060c*/ 	.word	0x00010db0


	//   ....[26]....
        /*0610*/ 	.word	0x00010dc0


	//   ....[27]....
        /*0614*/ 	.word	0x00010dd0


	//   ....[28]....
        /*0618*/ 	.word	0x00010de0


	//   ....[29]....
        /*061c*/ 	.word	0x00010df0


	//   ....[30]....
        /*0620*/ 	.word	0x00010e00


	//   ....[31]....
        /*0624*/ 	.word	0x00010e10


	//   ....[32]....
        /*0628*/ 	.word	0x00010e40


	//   ....[33]....
        /*062c*/ 	.word	0x00010e50


	//   ....[34]....
        /*0630*/ 	.word	0x00010e60


	//   ....[35]....
        /*0634*/ 	.word	0x00010e70


	//   ....[36]....
        /*0638*/ 	.word	0x00010e80


	//   ....[37]....
        /*063c*/ 	.word	0x00010e90


	//   ....[38]....
        /*0640*/ 	.word	0x00010ea0


	//   ....[39]....
        /*0644*/ 	.word	0x00010eb0


	//   ....[40]....
        /*0648*/ 	.word	0x00010ec0


	//   ....[41]....
        /*064c*/ 	.word	0x00010ed0


	//   ....[42]....
        /*0650*/ 	.word	0x00010ee0


	//   ....[43]....
        /*0654*/ 	.word	0x00010ef0


	//   ....[44]....
        /*0658*/ 	.word	0x000124b0


	//   ....[45]....
        /*065c*/ 	.word	0x00012690


	//   ....[46]....
        /*0660*/ 	.word	0x000126c0


	//   ....[47]....
        /*0664*/ 	.word	0x000126f0


	//   ....[48]....
        /*0668*/ 	.word	0x00012720


	//   ....[49]....
        /*066c*/ 	.word	0x00012750


	//   ....[50]....
        /*0670*/ 	.word	0x00012780


	//   ....[51]....
        /*0674*/ 	.word	0x000128f0


	//   ....[52]....
        /*0678*/ 	.word	0x00012920


	//   ....[53]....
        /*067c*/ 	.word	0x00012950


	//   ....[54]....
        /*0680*/ 	.word	0x00012980


	//   ....[55]....
        /*0684*/ 	.word	0x000129b0


	//   ....[56]....
        /*0688*/ 	.word	0x000129e0


	//   ....[57]....
        /*068c*/ 	.word	0x00012a70


	//   ....[58]....
        /*0690*/ 	.word	0x00012aa0


	//   ....[59]....
        /*0694*/ 	.word	0x00012b30


	//   ....[60]....
        /*0698*/ 	.word	0x00013670


	//   ....[61]....
        /*069c*/ 	.word	0x00015630


	//   ....[62]....
        /*06a0*/ 	.word	0x000178e0


	//   ....[63]....
        /*06a4*/ 	.word	0x00017910


	//   ....[64]....
        /*06a8*/ 	.word	0x00017940


	//   ....[65]....
        /*06ac*/ 	.word	0x00017970


	//   ....[66]....
        /*06b0*/ 	.word	0x000179a0


	//   ....[67]....
        /*06b4*/ 	.word	0x000179d0


	//   ....[68]....
        /*06b8*/ 	.word	0x00017a00


	//   ....[69]....
        /*06bc*/ 	.word	0x00017a30


	//   ....[70]....
        /*06c0*/ 	.word	0x00017bb0


	//   ....[71]....
        /*06c4*/ 	.word	0x00017be0


	//   ....[72]....
        /*06c8*/ 	.word	0x00017c10


	//   ....[73]....
        /*06cc*/ 	.word	0x00017c40


	//   ....[74]....
        /*06d0*/ 	.word	0x00017c70


	//   ....[75]....
        /*06d4*/ 	.word	0x00017ca0


	//   ....[76]....
        /*06d8*/ 	.word	0x00017d60


	//   ....[77]....
        /*06dc*/ 	.word	0x00017d80


	//   ....[78]....
        /*06e0*/ 	.word	0x00017df0


	//   ....[79]....
        /*06e4*/ 	.word	0x00018260


	//   ....[80]....
        /*06e8*/ 	.word	0x000186e0


	//   ....[81]....
        /*06ec*/ 	.word	0x00018780


	//   ....[82]....
        /*06f0*/ 	.word	0x00018820


	//   ....[83]....
        /*06f4*/ 	.word	0x000188c0


	//   ....[84]....
        /*06f8*/ 	.word	0x000189b0


	//   ....[85]....
        /*06fc*/ 	.word	0x00018a50


	//   ....[86]....
        /*0700*/ 	.word	0x00018af0


	//   ....[87]....
        /*0704*/ 	.word	0x00018b90


	//   ....[88]....
        /*0708*/ 	.word	0x00018df0


	//   ....[89]....
        /*070c*/ 	.word	0x000190d0


	//   ....[90]....
        /*0710*/ 	.word	0x000194f0


	//   ....[91]....
        /*0714*/ 	.word	0x00019590


	//   ....[92]....
        /*0718*/ 	.word	0x000196b0


	//   ....[93]....
        /*071c*/ 	.word	0x00019720


	//   ....[94]....
        /*0720*/ 	.word	0x00019790


	//   ....[95]....
        /*0724*/ 	.word	0x00019800


	//   ....[96]....
        /*0728*/ 	.word	0x00019870


	//   ....[97]....
        /*072c*/ 	.word	0x000198f0


	//   ....[98]....
        /*0730*/ 	.word	0x00019980


	//   ....[99]....
        /*0734*/ 	.word	0x00019a10


	//   ....[100]....
        /*0738*/ 	.word	0x00019a80


	//   ....[101]....
        /*073c*/ 	.word	0x00019af0


	//   ....[102]....
        /*0740*/ 	.word	0x00019b60


	//   ....[103]....
        /*0744*/ 	.word	0x00019be0


	//   ....[104]....
        /*0748*/ 	.word	0x00019c50


	//   ....[105]....
        /*074c*/ 	.word	0x00019cf0


	//   ....[106]....
        /*0750*/ 	.word	0x00019d80


	//   ....[107]....
        /*0754*/ 	.word	0x00019ea0


	//----- nvinfo : EIATTR_REG_RECONFIG
	.align		4
.L_145:
        /*0758*/ 	.byte	0x01, 0x54
	.zero		2


	//----- nvinfo : EIATTR_SYSCALL_OFFSETS
	.align		4
        /*075c*/ 	.byte	0x04, 0x46
        /*075e*/ 	.short	(.L_147 - .L_146)


	//   ....[0]....
.L_146:
        /*0760*/ 	.word	0x00001850


	//   ....[1]....
        /*0764*/ 	.word	0x000019a0


	//   ....[2]....
        /*0768*/ 	.word	0x000068c0


	//   ....[3]....
        /*076c*/ 	.word	0x00006fb0


	//   ....[4]....
        /*0770*/ 	.word	0x00014d10


	//   ....[5]....
        /*0774*/ 	.word	0x00014eb0


	//   ....[6]....
        /*0778*/ 	.word	0x00015010


	//   ....[7]....
        /*077c*/ 	.word	0x00015170


	//----- nvinfo : EIATTR_MBARRIER_INSTR_OFFSETS
	.align		4
.L_147:
        /*0780*/ 	.byte	0x04, 0x39
        /*0782*/ 	.short	(.L_149 - .L_148)


	//   ....[0]....
.L_148:
        /*0784*/ 	.word	0x000002e0
        /*0788*/ 	.word	0x000000ff
        /*078c*/ 	.word	0x00019c00
        /*0790*/ 	.short	0x0100
        /*0792*/ 	.byte	0x08
	.zero		1


	//   ....[1]....
        /*0794*/ 	.word	0x000002f0
        /*0798*/ 	.word	0x000000ff
        /*079c*/ 	.word	0x00019c20
        /*07a0*/ 	.short	0x0100
        /*07a2*/ 	.byte	0x08
	.zero		1


	//   ....[2]....
        /*07a4*/ 	.word	0x000003e0
        /*07a8*/ 	.word	0x000000ff
        /*07ac*/ 	.word	0x00019c30
        /*07b0*/ 	.short	0x0100
        /*07b2*/ 	.byte	0x08
	.zero		1


	//   ....[3]....
        /*07b4*/ 	.word	0x000003f0
        /*07b8*/ 	.word	0x000000ff
        /*07bc*/ 	.word	0x00019c40
        /*07c0*/ 	.short	0x0100
        /*07c2*/ 	.byte	0x08
	.zero		1


	//   ....[4]....
        /*07c4*/ 	.word	0x00000400
        /*07c8*/ 	.word	0x000000ff
        /*07cc*/ 	.word	0x00019c38
        /*07d0*/ 	.short	0x0100
        /*07d2*/ 	.byte	0x08
	.zero		1


	//   ....[5]....
        /*07d4*/ 	.word	0x00000410
        /*07d8*/ 	.word	0x000000ff
        /*07dc*/ 	.word	0x00019c48
        /*07e0*/ 	.short	0x0100
        /*07e2*/ 	.byte	0x08
	.zero		1


	//   ....[6]....
        /*07e4*/ 	.word	0x00000540
        /*07e8*/ 	.word	0x000000ff
        /*07ec*/ 	.word	0x00019c50
        /*07f0*/ 	.short	0x0100
        /*07f2*/ 	.byte	0x08
	.zero		1


	//   ....[7]....
        /*07f4*/ 	.word	0x00000550
        /*07f8*/ 	.word	0x000000ff
        /*07fc*/ 	.word	0x00019c60
        /*0800*/ 	.short	0x0100
        /*0802*/ 	.byte	0x08
	.zero		1


	//   ....[8]....
        /*0804*/ 	.word	0x00000560
        /*0808*/ 	.word	0x000000ff
        /*080c*/ 	.word	0x00019c58
        /*0810*/ 	.short	0x0100
        /*0812*/ 	.byte	0x08
	.zero		1


	//   ....[9]....
        /*0814*/ 	.word	0x00000570
        /*0818*/ 	.word	0x000000ff
        /*081c*/ 	.word	0x00019c68
        /*0820*/ 	.short	0x0100
        /*0822*/ 	.byte	0x08
	.zero		1


	//   ....[10]....
        /*0824*/ 	.word	0x00000660
        /*0828*/ 	.word	0x000000ff
        /*082c*/ 	.word	0x00019c70
        /*0830*/ 	.short	0x0100
        /*0832*/ 	.byte	0x06
	.zero		1


	//   ....[11]....
        /*0834*/ 	.word	0x00000670
        /*0838*/ 	.word	0x000000ff
        /*083c*/ 	.word	0x00019c80
        /*0840*/ 	.short	0x0100
        /*0842*/ 	.byte	0x06
	.zero		1


	//   ....[12]....
        /*0844*/ 	.word	0x00000680
        /*0848*/ 	.word	0x000000ff
        /*084c*/ 	.word	0x00019c78
        /*0850*/ 	.short	0x0100
        /*0852*/ 	.byte	0x06
	.zero		1


	//   ....[13]....
        /*0854*/ 	.word	0x00000690
        /*0858*/ 	.word	0x000000ff
        /*085c*/ 	.word	0x00019c88
        /*0860*/ 	.short	0x0100
        /*0862*/ 	.byte	0x06
	.zero		1


	//   ....[14]....
        /*0864*/ 	.word	0x000007c0
        /*0868*/ 	.word	0x000000ff
        /*086c*/ 	.word	0x00019c90
        /*0870*/ 	.short	0x0100
        /*0872*/ 	.byte	0x08
	.zero		1


	//   ....[15]....
        /*0874*/ 	.word	0x000007d0
        /*0878*/ 	.word	0x000000ff
        /*087c*/ 	.word	0x00019ca0
        /*0880*/ 	.short	0x0100
        /*0882*/ 	.byte	0x08
	.zero		1


	//   ....[16]....
        /*0884*/ 	.word	0x000007e0
        /*0888*/ 	.word	0x000000ff
        /*088c*/ 	.word	0x00019c98
        /*0890*/ 	.short	0x0100
        /*0892*/ 	.byte	0x08
	.zero		1


	//   ....[17]....
        /*0894*/ 	.word	0x000007f0
        /*0898*/ 	.word	0x000000ff
        /*089c*/ 	.word	0x00019ca8
        /*08a0*/ 	.short	0x0100
        /*08a2*/ 	.byte	0x08
	.zero		1


	//   ....[18]....
        /*08a4*/ 	.word	0x00000920
        /*08a8*/ 	.word	0x000000ff
        /*08ac*/ 	.word	0x00019cb0
        /*08b0*/ 	.short	0x0100
        /*08b2*/ 	.byte	0x08
	.zero		1


	//   ....[19]....
        /*08b4*/ 	.word	0x00000930
        /*08b8*/ 	.word	0x000000ff
        /*08bc*/ 	.word	0x00019cc0
        /*08c0*/ 	.short	0x0100
        /*08c2*/ 	.byte	0x08
	.zero		1


	//   ....[20]....
        /*08c4*/ 	.word	0x00000940
        /*08c8*/ 	.word	0x000000ff
        /*08cc*/ 	.word	0x00019cb8
        /*08d0*/ 	.short	0x0100
        /*08d2*/ 	.byte	0x08
	.zero		1


	//   ....[21]....
        /*08d4*/ 	.word	0x00000950
        /*08d8*/ 	.word	0x000000ff
        /*08dc*/ 	.word	0x00019cc8
        /*08e0*/ 	.short	0x0100
        /*08e2*/ 	.byte	0x08
	.zero		1


	//   ....[22]....
        /*08e4*/ 	.word	0x00002710
        /*08e8*/ 	.word	0x00000059
        /*08ec*/ 	.word	0x00019c90
        /*08f0*/ 	.short	0x010a
        /*08f2*/ 	.byte	0x3f
	.zero		1


	//   ....[23]....
        /*08f4*/ 	.word	0x00003f20
        /*08f8*/ 	.word	0x00000059
        /*08fc*/ 	.word	0x00019c90
        /*0900*/ 	.short	0x010a
        /*0902*/ 	.byte	0x3f
	.zero		1


	//   ....[24]....
        /*0904*/ 	.word	0x00005f30
        /*0908*/ 	.word	0x00000059
        /*090c*/ 	.word	0x00019c90
        /*0910*/ 	.short	0x010a
        /*0912*/ 	.byte	0x3f
	.zero		1


	//   ....[25]....
        /*0914*/ 	.word	0x00006100
        /*0918*/ 	.word	0x00000008
        /*091c*/ 	.word	0x00000000
        /*0920*/ 	.short	0x0101
        /*0922*/ 	.byte	0x3f
	.zero		1


	//   ....[26]....
        /*0924*/ 	.word	0x00006140
        /*0928*/ 	.word	0x00000059
        /*092c*/ 	.word	0x00019cb0
        /*0930*/ 	.short	0x010a
        /*0932*/ 	.byte	0x3f
	.zero		1


	//   ....[27]....
        /*0934*/ 	.word	0x000063b0
        /*0938*/ 	.word	0x00000059
        /*093c*/ 	.word	0x00000000
        /*0940*/ 	.short	0x0101
        /*0942*/ 	.byte	0x3f
	.zero		1


	//   ....[28]....
        /*0944*/ 	.word	0x00006bf0
        /*0948*/ 	.word	0x00000012
        /*094c*/ 	.word	0x00019c00
        /*0950*/ 	.short	0x010a
        /*0952*/ 	.byte	0x3f
	.zero		1


	//   ....[29]....
        /*0954*/ 	.word	0x00006c40
        /*0958*/ 	.word	0x00000012
        /*095c*/ 	.word	0x00019c00
        /*0960*/ 	.short	0x010a
        /*0962*/ 	.byte	0x3f
	.zero		1


	//   ....[30]....
        /*0964*/ 	.word	0x000072e0
        /*0968*/ 	.word	0x00000012
        /*096c*/ 	.word	0x00019c00
        /*0970*/ 	.short	0x010a
        /*0972*/ 	.byte	0x3f
	.zero		1


	//   ....[31]....
        /*0974*/ 	.word	0x00008cf0
        /*0978*/ 	.word	0x00000012
        /*097c*/ 	.word	0x00019c00
        /*0980*/ 	.short	0x010a
        /*0982*/ 	.byte	0x3f
	.zero		1


	//   ....[32]....
        /*0984*/ 	.word	0x0000ae30
        /*0988*/ 	.word	0x00000000
        /*098c*/ 	.word	0x00019c30
        /*0990*/ 	.short	0x010a
        /*0992*/ 	.byte	0x3f
	.zero		1


	//   ....[33]....
        /*0994*/ 	.word	0x0000aed0
        /*0998*/ 	.word	0x00000000
        /*099c*/ 	.word	0x00019c30
        /*09a0*/ 	.short	0x010a
        /*09a2*/ 	.byte	0x3f
	.zero		1


	//   ....[34]....
        /*09a4*/ 	.word	0x0000cca0
        /*09a8*/ 	.word	0x00000037
        /*09ac*/ 	.word	0x00000000
        /*09b0*/ 	.short	0x0101
        /*09b2*/ 	.byte	0x3f
	.zero		1


	//   ....[35]....
        /*09b4*/ 	.word	0x0000d830
        /*09b8*/ 	.word	0x0000000d
        /*09bc*/ 	.word	0x00019c30
        /*09c0*/ 	.short	0x010a
        /*09c2*/ 	.byte	0x3f
	.zero		1


	//   ....[36]....
        /*09c4*/ 	.word	0x0000d8a0
        /*09c8*/ 	.word	0x0000000d
        /*09cc*/ 	.word	0x00019c30
        /*09d0*/ 	.short	0x010a
        /*09d2*/ 	.byte	0x3f
	.zero		1


	//   ....[37]....
        /*09d4*/ 	.word	0x0000dab0
        /*09d8*/ 	.word	0x0000000e
        /*09dc*/ 	.word	0x00019c50
        /*09e0*/ 	.short	0x010a
        /*09e2*/ 	.byte	0x3f
	.zero		1


	//   ....[38]....
        /*09e4*/ 	.word	0x0000db00
        /*09e8*/ 	.word	0x0000000e
        /*09ec*/ 	.word	0x00019c50
        /*09f0*/ 	.short	0x010a
        /*09f2*/ 	.byte	0x3f
	.zero		1


	//   ....[39]....
        /*09f4*/ 	.word	0x0000ef60
        /*09f8*/ 	.word	0x0000000d
        /*09fc*/ 	.word	0x00000000
        /*0a00*/ 	.short	0x0101
        /*0a02*/ 	.byte	0x3f
	.zero		1


	//   ....[40]....
        /*0a04*/ 	.word	0x0000fc60
        /*0a08*/ 	.word	0x0000000e
        /*0a0c*/ 	.word	0x00000000
        /*0a10*/ 	.short	0x0101
        /*0a12*/ 	.byte	0x3f
	.zero		1


	//   ....[41]....
        /*0a14*/ 	.word	0x0000fce0
        /*0a18*/ 	.word	0x0000000a
        /*0a1c*/ 	.word	0x00019c50
        /*0a20*/ 	.short	0x010a
        /*0a22*/ 	.byte	0x3f
	.zero		1


	//   ....[42]....
        /*0a24*/ 	.word	0x0000fd30
        /*0a28*/ 	.word	0x0000000a
        /*0a2c*/ 	.word	0x00019c50
        /*0a30*/ 	.short	0x010a
        /*0a32*/ 	.byte	0x3f
	.zero		1


	//   ....[43]....
        /*0a34*/ 	.word	0x00010620
        /*0a38*/ 	.word	0x00000004
        /*0a3c*/ 	.word	0x00000000
        /*0a40*/ 	.short	0x0101
        /*0a42*/ 	.byte	0x3f
	.zero		1


	//   ....[44]....
        /*0a44*/ 	.word	0x000118f0
        /*0a48*/ 	.word	0x00000000
        /*0a4c*/ 	.word	0x00000000
        /*0a50*/ 	.short	0x0101
        /*0a52*/ 	.byte	0x3f
	.zero		1


	//   ....[45]....
        /*0a54*/ 	.word	0x00013780
        /*0a58*/ 	.word	0x00000006
        /*0a5c*/ 	.word	0x00019c20
        /*0a60*/ 	.short	0x010a
        /*0a62*/ 	.byte	0x3f
	.zero		1


	//   ....[46]....
        /*0a64*/ 	.word	0x00013810
        /*0a68*/ 	.word	0x0000000a
        /*0a6c*/ 	.word	0x00019ca0
        /*0a70*/ 	.short	0x010a
        /*0a72*/ 	.byte	0x3f
	.zero		1


	//   ....[47]....
        /*0a74*/ 	.word	0x00013c60
        /*0a78*/ 	.word	0x0000000a
        /*0a7c*/ 	.word	0x00019cc0
        /*0a80*/ 	.short	0x010a
        /*0a82*/ 	.byte	0x3f
	.zero		1


	//   ....[48]....
        /*0a84*/ 	.word	0x00014170
        /*0a88*/ 	.word	0x0000000a
        /*0a8c*/ 	.word	0x00019ca0
        /*0a90*/ 	.short	0x010a
        /*0a92*/ 	.byte	0x3f
	.zero		1


	//   ....[49]....
        /*0a94*/ 	.word	0x000145b0
        /*0a98*/ 	.word	0x0000000a
        /*0a9c*/ 	.word	0x00019cc0
        /*0aa0*/ 	.short	0x010a
        /*0aa2*/ 	.byte	0x3f
	.zero		1


	//   ....[50]....
        /*0aa4*/ 	.word	0x00015890
        /*0aa8*/ 	.word	0x00000005
        /*0aac*/ 	.word	0x00019c80
        /*0ab0*/ 	.short	0x010a
        /*0ab2*/ 	.byte	0x3f
	.zero		1


	//   ....[51]....
        /*0ab4*/ 	.word	0x00015af0
        /*0ab8*/ 	.word	0x00000005
        /*0abc*/ 	.word	0x00019c40
        /*0ac0*/ 	.short	0x010a
        /*0ac2*/ 	.byte	0x3f
	.zero		1


	//   ....[52]....
        /*0ac4*/ 	.word	0x00016040
        /*0ac8*/ 	.word	0x00000005
        /*0acc*/ 	.word	0x00019c20
        /*0ad0*/ 	.short	0x010a
        /*0ad2*/ 	.byte	0x3f
	.zero		1


	//   ....[53]....
        /*0ad4*/ 	.word	0x00016320
        /*0ad8*/ 	.word	0x00000003
        /*0adc*/ 	.word	0x00019c80
        /*0ae0*/ 	.short	0x010a
        /*0ae2*/ 	.byte	0x3f
	.zero		1


	//   ....[54]....
        /*0ae4*/ 	.word	0x00016780
        /*0ae8*/ 	.word	0x00000003
        /*0aec*/ 	.word	0x00019c40
        /*0af0*/ 	.short	0x010a
        /*0af2*/ 	.byte	0x3f
	.zero		1


	//   ....[55]....
        /*0af4*/ 	.word	0x00016c40
        /*0af8*/ 	.word	0x0000000d
        /*0afc*/ 	.word	0x00019c70
        /*0b00*/ 	.short	0x010a
        /*0b02*/ 	.byte	0x3f
	.zero		1


	//   ....[56]....
        /*0b04*/ 	.word	0x00016cd0
        /*0b08*/ 	.word	0x0000000d
        /*0b0c*/ 	.word	0x00019c60
        /*0b10*/ 	.short	0x010a
        /*0b12*/ 	.byte	0x3f
	.zero		1


	//   ....[57]....
        /*0b14*/ 	.word	0x00017050
        /*0b18*/ 	.word	0x0000000d
        /*0b1c*/ 	.word	0x00019c50
        /*0b20*/ 	.short	0x0101
        /*0b22*/ 	.byte	0x3f
	.zero		1


	//   ....[58]....
        /*0b24*/ 	.word	0x000170d0
        /*0b28*/ 	.word	0x00000003
        /*0b2c*/ 	.word	0x00000000
        /*0b30*/ 	.short	0x0101
        /*0b32*/ 	.byte	0x3f
	.zero		1


	//   ....[59]....
        /*0b34*/ 	.word	0x00017290
        /*0b38*/ 	.word	0x00000003
        /*0b3c*/ 	.word	0x00019c70
        /*0b40*/ 	.short	0x010a
        /*0b42*/ 	.byte	0x3f
	.zero		1


	//   ....[60]....
        /*0b44*/ 	.word	0x00017310
        /*0b48*/ 	.word	0x00000003
        /*0b4c*/ 	.word	0x00019c60
        /*0b50*/ 	.short	0x010a
        /*0b52*/ 	.byte	0x3f
	.zero		1


	//   ....[61]....
        /*0b54*/ 	.word	0x000176a0
        /*0b58*/ 	.word	0x00000003
        /*0b5c*/ 	.word	0x00019c50
        /*0b60*/ 	.short	0x0101
        /*0b62*/ 	.byte	0x3f
	.zero		1


	//   ....[62]....
        /*0b64*/ 	.word	0x00017730
        /*0b68*/ 	.word	0x00000000
        /*0b6c*/ 	.word	0x00000000
        /*0b70*/ 	.short	0x0101
        /*0b72*/ 	.byte	0x3f
	.zero		1


	//   ....[63]....
        /*0b74*/ 	.word	0x000181e0
        /*0b78*/ 	.word	0x00000009
        /*0b7c*/ 	.word	0x00019c20
        /*0b80*/ 	.short	0x010a
        /*0b82*/ 	.byte	0x3f
	.zero		1


	//   ....[64]....
        /*0b84*/ 	.word	0x00018370
        /*0b88*/ 	.word	0x00000007
        /*0b8c*/ 	.word	0x00000000
        /*0b90*/ 	.short	0x010a
        /*0b92*/ 	.byte	0x3f
	.zero		1


	//   ....[65]....
        /*0b94*/ 	.word	0x000183e0
        /*0b98*/ 	.word	0x00000003
        /*0b9c*/ 	.word	0x00000000
        /*0ba0*/ 	.short	0x010a
        /*0ba2*/ 	.byte	0x3f
	.zero		1


	//   ....[66]....
        /*0ba4*/ 	.word	0x00018430
        /*0ba8*/ 	.word	0x00000003
        /*0bac*/ 	.word	0x00019c60
        /*0bb0*/ 	.short	0x010a
        /*0bb2*/ 	.byte	0x3f
	.zero		1


	//   ....[67]....
        /*0bb4*/ 	.word	0x00018480
        /*0bb8*/ 	.word	0x00000005
        /*0bbc*/ 	.word	0x00019c60
        /*0bc0*/ 	.short	0x010a
        /*0bc2*/ 	.byte	0x3f
	.zero		1


	//   ....[68]....
        /*0bc4*/ 	.word	0x000184c0
        /*0bc8*/ 	.word	0x00000003
        /*0bcc*/ 	.word	0x00019c80
        /*0bd0*/ 	.short	0x010a
        /*0bd2*/ 	.byte	0x3f
	.zero		1


	//   ....[69]....
        /*0bd4*/ 	.word	0x000184e0
        /*0bd8*/ 	.word	0x00000005
        /*0bdc*/ 	.word	0x00019c80
        /*0be0*/ 	.short	0x010a
        /*0be2*/ 	.byte	0x3f
	.zero		1


	//   ....[70]....
        /*0be4*/ 	.word	0x00018540
        /*0be8*/ 	.word	0x00000059
        /*0bec*/ 	.word	0x00019c90
        /*0bf0*/ 	.short	0x010a
        /*0bf2*/ 	.byte	0x3f
	.zero		1


	//   ....[71]....
        /*0bf4*/ 	.word	0x00018590
        /*0bf8*/ 	.word	0x00000059
        /*0bfc*/ 	.word	0x00019c90
        /*0c00*/ 	.short	0x010a
        /*0c02*/ 	.byte	0x3f
	.zero		1


	//   ....[72]....
        /*0c04*/ 	.word	0x000185e0
        /*0c08*/ 	.word	0x00000059
        /*0c0c*/ 	.word	0x00019c90
        /*0c10*/ 	.short	0x010a
        /*0c12*/ 	.byte	0x3f
	.zero		1


	//   ....[73]....
        /*0c14*/ 	.word	0x00018630
        /*0c18*/ 	.word	0x00000059
        /*0c1c*/ 	.word	0x00019cb0
        /*0c20*/ 	.short	0x010a
        /*0c22*/ 	.byte	0x3f
	.zero		1


	//   ....[74]....
        /*0c24*/ 	.word	0x00018900
        /*0c28*/ 	.word	0x00000012
        /*0c2c*/ 	.word	0x00019c00
        /*0c30*/ 	.short	0x010a
        /*0c32*/ 	.byte	0x3f
	.zero		1


	//   ....[75]....
        /*0c34*/ 	.word	0x00018bd0
        /*0c38*/ 	.word	0x00000012
        /*0c3c*/ 	.word	0x00019c00
        /*0c40*/ 	.short	0x010a
        /*0c42*/ 	.byte	0x3f
	.zero		1


	//   ....[76]....
        /*0c44*/ 	.word	0x00018c20
        /*0c48*/ 	.word	0x00000000
        /*0c4c*/ 	.word	0x00019c30
        /*0c50*/ 	.short	0x010a
        /*0c52*/ 	.byte	0x3f
	.zero		1


	//   ....[77]....
        /*0c54*/ 	.word	0x00018c70
        /*0c58*/ 	.word	0x0000000d
        /*0c5c*/ 	.word	0x00019c30
        /*0c60*/ 	.short	0x010a
        /*0c62*/ 	.byte	0x3f
	.zero		1


	//   ....[78]....
        /*0c64*/ 	.word	0x00018cc0
        /*0c68*/ 	.word	0x0000000e
        /*0c6c*/ 	.word	0x00019c50
        /*0c70*/ 	.short	0x010a
        /*0c72*/ 	.byte	0x3f
	.zero		1


	//   ....[79]....
        /*0c74*/ 	.word	0x00018d10
        /*0c78*/ 	.word	0x0000000a
        /*0c7c*/ 	.word	0x00019c50
        /*0c80*/ 	.short	0x010a
        /*0c82*/ 	.byte	0x3f
	.zero		1


	//   ....[80]....
        /*0c84*/ 	.word	0x00018eb0
        /*0c88*/ 	.word	0x00000006
        /*0c8c*/ 	.word	0x00019c20
        /*0c90*/ 	.short	0x010a
        /*0c92*/ 	.byte	0x3f
	.zero		1


	//   ....[81]....
        /*0c94*/ 	.word	0x00018f00
        /*0c98*/ 	.word	0x0000000a
        /*0c9c*/ 	.word	0x00019ca0
        /*0ca0*/ 	.short	0x010a
        /*0ca2*/ 	.byte	0x3f
	.zero		1


	//   ....[82]....
        /*0ca4*/ 	.word	0x00018f50
        /*0ca8*/ 	.word	0x0000000a
        /*0cac*/ 	.word	0x00019cc0
        /*0cb0*/ 	.short	0x010a
        /*0cb2*/ 	.byte	0x3f
	.zero		1


	//   ....[83]....
        /*0cb4*/ 	.word	0x00018fa0
        /*0cb8*/ 	.word	0x0000000a
        /*0cbc*/ 	.word	0x00019ca0
        /*0cc0*/ 	.short	0x010a
        /*0cc2*/ 	.byte	0x3f
	.zero		1


	//   ....[84]....
        /*0cc4*/ 	.word	0x00018ff0
        /*0cc8*/ 	.word	0x0000000a
        /*0ccc*/ 	.word	0x00019cc0
        /*0cd0*/ 	.short	0x010a
        /*0cd2*/ 	.byte	0x3f
	.zero		1


	//   ....[85]....
        /*0cd4*/ 	.word	0x00019190
        /*0cd8*/ 	.word	0x00000005
        /*0cdc*/ 	.word	0x00019c80
        /*0ce0*/ 	.short	0x010a
        /*0ce2*/ 	.byte	0x3f
	.zero		1


	//   ....[86]....
        /*0ce4*/ 	.word	0x000191e0
        /*0ce8*/ 	.word	0x00000005
        /*0cec*/ 	.word	0x00019c40
        /*0cf0*/ 	.short	0x010a
        /*0cf2*/ 	.byte	0x3f
	.zero		1


	//   ....[87]....
        /*0cf4*/ 	.word	0x00019260
        /*0cf8*/ 	.word	0x00000004
        /*0cfc*/ 	.word	0x00019c20
        /*0d00*/ 	.short	0x010a
        /*0d02*/ 	.byte	0x3f
	.zero		1


	//   ....[88]....
        /*0d04*/ 	.word	0x000192b0
        /*0d08*/ 	.word	0x00000003
        /*0d0c*/ 	.word	0x00019c80
        /*0d10*/ 	.short	0x010a
        /*0d12*/ 	.byte	0x3f
	.zero		1


	//   ....[89]....
        /*0d14*/ 	.word	0x00019300
        /*0d18*/ 	.word	0x00000003
        /*0d1c*/ 	.word	0x00019c40
        /*0d20*/ 	.short	0x010a
        /*0d22*/ 	.byte	0x3f
	.zero		1


	//   ....[90]....
        /*0d24*/ 	.word	0x00019350
        /*0d28*/ 	.word	0x0000000d
        /*0d2c*/ 	.word	0x00019c70
        /*0d30*/ 	.short	0x010a
        /*0d32*/ 	.byte	0x3f
	.zero		1


	//   ....[91]....
        /*0d34*/ 	.word	0x000193a0
        /*0d38*/ 	.word	0x0000000d
        /*0d3c*/ 	.word	0x00019c60
        /*0d40*/ 	.short	0x010a
        /*0d42*/ 	.byte	0x3f
	.zero		1


	//   ....[92]....
        /*0d44*/ 	.word	0x000193f0
        /*0d48*/ 	.word	0x00000003
        /*0d4c*/ 	.word	0x00019c70
        /*0d50*/ 	.short	0x010a
        /*0d52*/ 	.byte	0x3f
	.zero		1


	//   ....[93]....
        /*0d54*/ 	.word	0x00019440
        /*0d58*/ 	.word	0x00000003
        /*0d5c*/ 	.word	0x00019c60
        /*0d60*/ 	.short	0x010a
        /*0d62*/ 	.byte	0x3f
	.zero		1


	//   ....[94]....
        /*0d64*/ 	.word	0x00019dc0
        /*0d68*/ 	.word	0x00000009
        /*0d6c*/ 	.word	0x00019c20
        /*0d70*/ 	.short	0x010a
        /*0d72*/ 	.byte	0x3f
	.zero		1


	//   ....[95]....
        /*0d74*/ 	.word	0x00019f60
        /*0d78*/ 	.word	0x00000007
        /*0d7c*/ 	.word	0x00000000
        /*0d80*/ 	.short	0x010a
        /*0d82*/ 	.byte	0x3f
	.zero		1


	//   ....[96]....
        /*0d84*/ 	.word	0x00019fb0
        /*0d88*/ 	.word	0x00000003
        /*0d8c*/ 	.word	0x00000000
        /*0d90*/ 	.short	0x010a
        /*0d92*/ 	.byte	0x3f
	.zero		1


	//   ....[97]....
        /*0d94*/ 	.word	0x0001a000
        /*0d98*/ 	.word	0x00000003
        /*0d9c*/ 	.word	0x00019c60
        /*0da0*/ 	.short	0x010a
        /*0da2*/ 	.byte	0x3f
	.zero		1


	//   ....[98]....
        /*0da4*/ 	.word	0x0001a050
        /*0da8*/ 	.word	0x00000005
        /*0dac*/ 	.word	0x00019c60
        /*0db0*/ 	.short	0x010a
        /*0db2*/ 	.byte	0x3f
	.zero		1


	//   ....[99]....
        /*0db4*/ 	.word	0x0001a0a0
        /*0db8*/ 	.word	0x00000003
        /*0dbc*/ 	.word	0x00019c80
        /*0dc0*/ 	.short	0x010a
        /*0dc2*/ 	.byte	0x3f
	.zero		1


	//----- nvinfo : EIATTR_NUM_MBARRIERS
	.align		4
.L_149:
        /*0dc4*/ 	.byte	0x03, 0x38
        /*0dc6*/ 	.short	0x0016


	//----- nvinfo : EIATTR_EXIT_INSTR_OFFSETS
	.align		4
        /*0dc8*/ 	.byte	0x04, 0x1c
        /*0dca*/ 	.short	(.L_151 - .L_150)


	//   ....[0]....
.L_150:
        /*0dcc*/ 	.word	0x00018530


	//----- nvinfo : EIATTR_MAX_THREADS
	.align		4
.L_151:
        /*0dd0*/ 	.byte	0x04, 0x05
        /*0dd2*/ 	.short	(.L_153 - .L_152)
.L_152:
        /*0dd4*/ 	.word	0x00000200
        /*0dd8*/ 	.word	0x00000001
        /*0ddc*/ 	.word	0x00000001


	//----- nvinfo : EIATTR_CRS_STACK_SIZE
	.align		4
.L_153:
        /*0de0*/ 	.byte	0x04, 0x1e
        /*0de2*/ 	.short	(.L_155 - .L_154)
.L_154:
        /*0de4*/ 	.word	0x00000000


	//----- nvinfo : EIATTR_CBANK_PARAM_SIZE
	.align		4
.L_155:
        /*0de8*/ 	.byte	0x03, 0x19
        /*0dea*/ 	.short	0x0a70


	//----- nvinfo : EIATTR_PARAM_CBANK
	.align		4
        /*0dec*/ 	.byte	0x04, 0x0a
        /*0dee*/ 	.short	(.L_157 - .L_156)
	.align		4
.L_156:
        /*0df0*/ 	.word	index@(.nv.constant0._ZN7cutlass13device_kernelIN5flash11enable_sm90INS1_16FlashAttnFwdSm90INS1_25CollectiveMainloopFwdSm90ILi2EN4cute5tupleIJNS5_1CILi1EEES8_S8_EEENS6_IJNS7_ILi192EEENS7_ILi128EEENS7_ILi96EEEEEELi96ENS_12float_e4m3_tEfNS_4arch4Sm90ELb0ELb0ELb1ELb1ELb0ELb1ELb0ELb1ELb1ELb0ELb0ELb0EEENS1_21CollectiveEpilogueFwdINS6_IJSA_SC_SB_EEES9_NS_10bfloat16_tESG_Li384ELb1ELb0ELb0ELb1EEENS1_36VarlenDynamicPersistentTileSchedulerILi192ELi128ELi384ELi128ELb0ELb0ELb1ELb0ELb1ELb1EEEEEEEEEvNT_6ParamsE)
        /*0df4*/ 	.short	0x0210
        /*0df6*/ 	.short	0x0a70


	//----- nvinfo : EIATTR_SW_WAR
	.align		4
.L_157:
        /*0df8*/ 	.byte	0x04, 0x36
        /*0dfa*/ 	.short	(.L_159 - .L_158)
.L_158:
        /*0dfc*/ 	.word	0x00000008
.L_159:


//--------------------- .nv.info._ZN7cutlass13device_kernelIN5flash11enable_sm90INS1_16FlashAttnFwdSm90INS1_25CollectiveMainloopFwdSm90ILi2EN4cute5tupleIJNS5_1CILi1EEES8_S8_EEENS6_IJNS7_ILi192EEENS7_ILi128EEENS7_ILi96EEEEEELi96ENS_12float_e4m3_tEfNS_4arch4Sm90ELb0ELb1ELb1ELb0ELb0ELb0ELb0ELb1ELb1ELb0ELb0ELb0EEENS1_21CollectiveEpilogueFwdINS6_IJSA_SC_SB_EEES9_NS_10bfloat16_tESG_Li384ELb0ELb0ELb0ELb1EEENS1_30DynamicPersistentTileSchedulerILi384ELi128ELb0ELb0ELb1EEEEEEEEEvNT_6ParamsE --------------------------
	.section	.nv.info._ZN7cutlass13device_kernelIN5flash11enable_sm90INS1_16FlashAttnFwdSm90INS1_25CollectiveMainloopFwdSm90ILi2EN4cute5tupleIJNS5_1CILi1EEES8_S8_EEENS6_IJNS7_ILi192EEENS7_ILi128EEENS7_ILi96EEEEEELi96ENS_12float_e4m3_tEfNS_4arch4Sm90ELb0ELb1ELb1ELb0ELb0ELb0ELb0ELb1ELb1ELb0ELb0ELb0EEENS1_21CollectiveEpilogueFwdINS6_IJSA_SC_SB_EEES9_NS_10bfloat16_tESG_Li384ELb0ELb0ELb0ELb1EEENS1_30DynamicPersistentTileSchedulerILi384ELi128ELb0ELb0ELb1EEEEEEEEEvNT_6ParamsE,"",@"SHT_CUDA_INFO"
	.sectionflags	@""
	.align	4


	//----- nvinfo : EIATTR_CUDA_API_VERSION
	.align		4
        /*0000*/ 	.byte	0x04, 0x37
        /*0002*/ 	.short	(.L_161 - .L_160)
.L_160:
        /*0004*/ 	.word	0x00000082


	//----- nvinfo : EIATTR_KPARAM_INFO
	.align		4
.L_161:
        /*0008*/ 	.byte	0x04, 0x17
        /*000a*/ 	.short	(.L_163 - .L_162)
.L_162:
        /*000c*/ 	.word	0x00000000
        /*0010*/ 	.short	0x0000
        /*0012*/ 	.short	0x0070
        /*0014*/ 	.byte	0x00, 0xf0, 0x01, 0x2e


	//----- nvinfo : EIATTR_SPARSE_MMA_MASK
	.align		4
.L_163:
        /*0018*/ 	.byte	0x03, 0x50
        /*001a*/ 	.short	0x0000


	//----- nvinfo : EIATTR_MAXREG_COUNT
	.align		4
        /*001c*/ 	.byte	0x03, 0x1b
        /*001e*/ 	.short	0x0080


	//----- nvinfo : EIATTR_NUM_BARRIERS
	.align		4
        /*0020*/ 	.byte	0x02, 0x4c
        /*0022*/ 	.byte	0x09
	.zero		1


	//----- nvinfo : EIATTR_EXTERNS
	.align		4
        /*0024*/ 	.byte	0x04, 0x0f
        /*0026*/ 	.short	(.L_165 - .L_164)


	//   ....[0]....
	.align		4
.L_164:
        /*0028*/ 	.word	index@(__assertfail)


	//----- nvinfo : EIATTR_ANNOTATIONS
	.align		4
.L_165:
        /*002c*/ 	.byte	0x04, 0x55
        /*002e*/ 	.short	(.L_167 - .L_166)


	//   ....[0]....
.L_166:
        /*0030*/ 	.word	0x00000001
        /*0034*/ 	.byte	0xa0, 0x0d, 0x00, 0x00, 0x01, 0x00, 0x00, 0x00, 0x80, 0x1d, 0x00, 0x00, 0x01, 0x00, 0x00, 0x00
        /*0044*/ 	.byte	0xd0, 0xef, 0x00, 0x00


	//----- nvinfo : EIATTR_MERCURY_ISA_VERSION
	.align		4
.L_167:
        /*0048*/ 	.byte	0x03, 0x5f
        /*004a*/ 	.short	0x0101


	//----- nvinfo : EIATTR_INT_WARP_WIDE_INSTR_OFFSETS
	.align		4
        /*004c*/ 	.byte	0x04, 0x31
        /*004e*/ 	.short	(.L_169 - .L_168)


	//   ....[0]....
.L_168:
        /*0050*/ 	.word	0x00000190


	//   ....[1]....
        /*0054*/ 	.word	0x000001c0


	//   ....[2]....
        /*0058*/ 	.word	0x000001d0


	//   ....[3]....
        /*005c*/ 	.word	0x00010ba0


	//   ....[4]....
        /*0060*/ 	.word	0x00010c30


	//   ....[5]....
        /*0064*/ 	.word	0x00011300


	//   ....[6]....
        /*0068*/ 	.word	0x00012c30


	//   ....[7]....
        /*006c*/ 	.word	0x00012cc0


	//----- nvinfo : EIATTR_COOP_GROUP_MASK_REGIDS
	.align		4
.L_169:
        /*0070*/ 	.byte	0x04, 0x29
        /*0072*/ 	.short	(.L_171 - .L_170)


	//   ....[0]....
.L_170:
        /*0074*/ 	.word	0xffffffff


	//   ....[1]....
        /*0078*/ 	.word	0xffffffff


	//   ....[2]....
        /*007c*/ 	.word	0xffffffff


	//   ....[3]....
        /*0080*/ 	.word	0xffffffff


	//   ....[4]....
        /*0084*/ 	.word	0xffffffff


	//   ....[5]....
        /*0088*/ 	.word	0xffffffff


	//   ....[6]....
        /*008c*/ 	.word	0xffffffff


	//   ....[7]....
        /*0090*/ 	.word	0xffffffff


	//   ....[8]....
        /*0094*/ 	.word	0xffffffff


	//   ....[9]....
        /*0098*/ 	.word	0xffffffff


	//   ....[10]....
        /*009c*/ 	.word	0xffffffff


	//   ....[11]....
        /*00a0*/ 	.word	0xffffffff


	//   ....[12]....
        /*00a4*/ 	.word	0xffffffff


	//   ....[13]....
        /*00a8*/ 	.word	0xffffffff


	//   ....[14]....
        /*00ac*/ 	.word	0xffffffff


	//   ....[15]....
        /*00b0*/ 	.word	0xffffffff


	//   ....[16]....
        /*00b4*/ 	.word	0xffffffff


	//   ....[17]....
        /*00b8*/ 	.word	0xffffffff


	//   ....[18]....
        /*00bc*/ 	.word	0xffffffff


	//   ....[19]....
        /*00c0*/ 	.word	0xffffffff


	//   ....[20]....
        /*00c4*/ 	.word	0xffffffff


	//   ....[21]....
        /*00c8*/ 	.word	0xffffffff


	//   ....[22]....
        /*00cc*/ 	.word	0xffffffff


	//   ....[23]....
        /*00d0*/ 	.word	0xffffffff


	//   ....[24]....
        /*00d4*/ 	.word	0xffffffff


	//   ....[25]....
        /*00d8*/ 	.word	0xffffffff


	//   ....[26]....
        /*00dc*/ 	.word	0xffffffff


	//   ....[27]....
        /*00e0*/ 	.word	0xffffffff


	//   ....[28]....
        /*00e4*/ 	.word	0xffffffff


	//   ....[29]....
        /*00e8*/ 	.word	0xffffffff


	//   ....[30]....
        /*00ec*/ 	.word	0xffffffff


	//   ....[31]....
        /*00f0*/ 	.word	0xffffffff


	//   ....[32]....
        /*00f4*/ 	.word	0xffffffff


	//   ....[33]....
        /*00f8*/ 	.word	0xffffffff


	//   ....[34]....
        /*00fc*/ 	.word	0xffffffff


	//   ....[35]....
        /*0100*/ 	.word	0xffffffff


	//   ....[36]....
        /*0104*/ 	.word	0xffffffff


	//   ....[37]....
        /*0108*/ 	.word	0xffffffff


	//   ....[38]....
        /*010c*/ 	.word	0xffffffff


	//   ....[39]....
        /*0110*/ 	.word	0xffffffff


	//   ....[40]....
        /*0114*/ 	.word	0xffffffff


	//   ....[41]....
        /*0118*/ 	.word	0xffffffff


	//   ....[42]....
        /*011c*/ 	.word	0xffffffff


	//   ....[43]....
        /*0120*/ 	.word	0xffffffff


	//   ....[44]....
        /*0124*/ 	.word	0xffffffff


	//   ....[45]....
        /*0128*/ 	.word	0xffffffff


	//   ....[46]....
        /*012c*/ 	.word	0xffffffff


	//   ....[47]....
        /*0130*/ 	.word	0xffffffff


	//   ....[48]....
        /*0134*/ 	.word	0xffffffff


	//   ....[49]....
        /*0138*/ 	.word	0xffffffff


	//   ....[50]....
        /*013c*/ 	.word	0xffffffff


	//   ....[51]....
        /*0140*/ 	.word	0xffffffff


	//   ....[52]....
        /*0144*/ 	.word	0xffffffff


	//   ....[53]....
        /*0148*/ 	.word	0xffffffff


	//   ....[54]....
        /*014c*/ 	.word	0xffffffff


	//   ....[55]....
        /*0150*/ 	.word	0xffffffff


	//   ....[56]....
        /*0154*/ 	.word	0xffffffff


	//   ....[57]....
        /*0158*/ 	.word	0x0500000f


	//   ....[58]....
        /*015c*/ 	.word	0x0500000f


	//----- nvinfo : EIATTR_COOP_GROUP_INSTR_OFFSETS
	.align		4
.L_171:
        /*0160*/ 	.byte	0x04, 0x28
        /*0162*/ 	.short	(.L_173 - .L_172)


	//   ....[0]....
.L_172:
        /*0164*/ 	.word	0x00000060


	//   ....[1]....
        /*0168*/ 	.word	0x000001a0


	//   ....[2]....
        /*016c*/ 	.word	0x000001f0


	//   ....[3]....
        /*0170*/ 	.word	0x000003e0


	//   ....[4]....
        /*0174*/ 	.word	0x00000540


	//   ....[5]....
        /*0178*/ 	.word	0x00000660


	//   ....[6]....
        /*017c*/ 	.word	0x000007c0


	//   ....[7]....
        /*0180*/ 	.word	0x00001740


	//   ....[8]....
        /*0184*/ 	.word	0x00003e00


	//   ....[9]....
        /*0188*/ 	.word	0x00003ea0


	//   ....[10]....
        /*018c*/ 	.word	0x000046f0


	//   ....[11]....
        /*0190*/ 	.word	0x00004750


	//   ....[12]....
        /*0194*/ 	.word	0x00007010


	//   ....[13]....
        /*0198*/ 	.word	0x000070c0


	//   ....[14]....
        /*019c*/ 	.word	0x00007980


	//   ....[15]....
        /*01a0*/ 	.word	0x00007a10


	//   ....[16]....
        /*01a4*/ 	.word	0x00009c00


	//   ....[17]....
        /*01a8*/ 	.word	0x00009c20


	//   ....[18]....
        /*01ac*/ 	.word	0x00009c60


	//   ....[19]....
        /*01b0*/ 	.word	0x00009c70


	//   ....[20]....
        /*01b4*/ 	.word	0x0000ca50


	//   ....[21]....
        /*01b8*/ 	.word	0x0000cab0


	//   ....[22]....
        /*01bc*/ 	.word	0x0000d410


	//   ....[23]....
        /*01c0*/ 	.word	0x0000d4a0


	//   ....[24]....
        /*01c4*/ 	.word	0x0000e6a0


	//   ....[25]....
        /*01c8*/ 	.word	0x0000e6c0


	//   ....[26]....
        /*01cc*/ 	.word	0x0000e730


	//   ....[27]....
        /*01d0*/ 	.word	0x0000e740


	//   ....[28]....
        /*01d4*/ 	.word	0x0000f4c0


	//   ....[29]....
        /*01d8*/ 	.word	0x0000f4e0


	//   ....[30]....
        /*01dc*/ 	.word	0x0000f4f0


	//   ....[31]....
        /*01e0*/ 	.word	0x0000f500


	//   ....[32]....
        /*01e4*/ 	.word	0x0000f510


	//   ....[33]....
        /*01e8*/ 	.word	0x0000f520


	//   ....[34]....
        /*01ec*/ 	.word	0x0000f530


	//   ....[35]....
        /*01f0*/ 	.word	0x0000f540


	//   ....[36]....
        /*01f4*/ 	.word	0x0000f550


	//   ....[37]....
        /*01f8*/ 	.word	0x0000f560


	//   ....[38]....
        /*01fc*/ 	.word	0x0000f570


	//   ....[39]....
        /*0200*/ 	.word	0x0000f580


	//   ....[40]....
        /*0204*/ 	.word	0x0000f590


	//   ....[41]....
        /*0208*/ 	.word	0x0000f5a0


	//   ....[42]....
        /*020c*/ 	.word	0x0000f5b0


	//   ....[43]....
        /*0210*/ 	.word	0x0000f5c0


	//   ....[44]....
        /*0214*/ 	.word	0x0000f5d0


	//   ....[45]....
        /*0218*/ 	.word	0x0000f5e0


	//   ....[46]....
        /*021c*/ 	.word	0x0000f5f0


	//   ....[47]....
        /*0220*/ 	.word	0x0000f600


	//   ....[48]....
        /*0224*/ 	.word	0x0000f610


	//   ....[49]....
        /*0228*/ 	.word	0x0000f620


	//   ....[50]....
        /*022c*/ 	.word	0x0000f630


	//   ....[51]....
        /*0230*/ 	.word	0x0000f640


	//   ....[52]....
        /*0234*/ 	.word	0x0000f8d0


	//   ....[53]....
        /*0238*/ 	.word	0x00010190


	//   ....[54]....
        /*023c*/ 	.word	0x000113f0


	//   ....[55]....
        /*0240*/ 	.word	0x000132c0


	//   ....[56]....
        /*0244*/ 	.word	0x00013410


	//   ....[57]....
        /*0248*/ 	.word	0x00013aa0


	//   ....[58]....
        /*024c*/ 	.word	0x00013ee0


	//----- nvinfo : EIATTR_REG_RECONFIG
	.align		4
.L_173:
        /*0250*/ 	.byte	0x01, 0x54
	.zero		2


	//----- nvinfo : EIATTR_SYSCALL_OFFSETS
	.align		4
        /*0254*/ 	.byte	0x04, 0x46
        /*0256*/ 	.short	(.L_175 - .L_174)


	//   ....[0]....
.L_174:
        /*0258*/ 	.word	0x000018f0


	//   ....[1]....
        /*025c*/ 	.word	0x00010dc0


	//   ....[2]....
        /*0260*/ 	.word	0x00010f20


	//   ....[3]....
        /*0264*/ 	.word	0x00011060


	//   ....[4]....
        /*0268*/ 	.word	0x00011180


	//----- nvinfo : EIATTR_MBARRIER_INSTR_OFFSETS
	.align		4
.L_175:
        /*026c*/ 	.byte	0x04, 0x39
        /*026e*/ 	.short	(.L_177 - .L_176)


	//   ....[0]....
.L_176:
        /*0270*/ 	.word	0x00000290
        /*0274*/ 	.word	0x000000ff
        /*0278*/ 	.word	0x00019c00
        /*027c*/ 	.short	0x0100
        /*027e*/ 	.byte	0x06
	.zero		1


	//   ....[1]....
        /*0280*/ 	.word	0x000002a0
        /*0284*/ 	.word	0x000000ff
        /*0288*/ 	.word	0x00019c20
        /*028c*/ 	.short	0x0100
        /*028e*/ 	.byte	0x06
	.zero		1


	//   ....[2]....
        /*0290*/ 	.word	0x00000390
        /*0294*/ 	.word	0x000000ff
        /*0298*/ 	.word	0x00019c30
        /*029c*/ 	.short	0x0100
        /*029e*/ 	.byte	0x08
	.zero		1


	//   ....[3]....
        /*02a0*/ 	.word	0x000003a0
        /*02a4*/ 	.word	0x000000ff
        /*02a8*/ 	.word	0x00019c40
        /*02ac*/ 	.short	0x0100
        /*02ae*/ 	.byte	0x08
	.zero		1


	//   ....[4]....
        /*02b0*/ 	.word	0x000003b0
        /*02b4*/ 	.word	0x000000ff
        /*02b8*/ 	.word	0x00019c38
        /*02bc*/ 	.short	0x0100
        /*02be*/ 	.byte	0x08
	.zero		1


	//   ....[5]....
        /*02c0*/ 	.word	0x000003c0
        /*02c4*/ 	.word	0x000000ff
        /*02c8*/ 	.word	0x00019c48
        /*02cc*/ 	.short	0x0100
        /*02ce*/ 	.byte	0x08
	.zero		1


	//   ....[6]....
        /*02d0*/ 	.word	0x000004f0
        /*02d4*/ 	.word	0x000000ff
        /*02d8*/ 	.word	0x00019c50
        /*02dc*/ 	.short	0x0100
        /*02de*/ 	.byte	0x08
	.zero		1


	//   ....[7]....
        /*02e0*/ 	.word	0x00000500
        /*02e4*/ 	.word	0x000000ff
        /*02e8*/ 	.word	0x00019c60
        /*02ec*/ 	.short	0x0100
        /*02ee*/ 	.byte	0x08
	.zero		1


	//   ....[8]....
        /*02f0*/ 	.word	0x00000510
        /*02f4*/ 	.word	0x000000ff
        /*02f8*/ 	.word	0x00019c58
        /*02fc*/ 	.short	0x0100
        /*02fe*/ 	.byte	0x08
	.zero		1


	//   ....[9]....
        /*0300*/ 	.word	0x00000520
        /*0304*/ 	.word	0x000000ff
        /*0308*/ 	.word	0x00019c68
        /*030c*/ 	.short	0x0100
        /*030e*/ 	.byte	0x08
	.zero		1


	//   ....[10]....
        /*0310*/ 	.word	0x00000610
        /*0314*/ 	.word	0x000000ff
        /*0318*/ 	.word	0x00019c70
        /*031c*/ 	.short	0x0100
        /*031e*/ 	.byte	0x06
	.zero		1


	//   ....[11]....
        /*0320*/ 	.word	0x00000620
        /*0324*/ 	.word	0x000000ff
        /*0328*/ 	.word	0x00019c80
        /*032c*/ 	.short	0x0100
        /*032e*/ 	.byte	0x06
	.zero		1


	//   ....[12]....
        /*0330*/ 	.word	0x00000630
        /*0334*/ 	.word	0x000000ff
        /*0338*/ 	.word	0x00019c78
        /*033c*/ 	.short	0x0100
        /*033e*/ 	.byte	0x06
	.zero		1


	//   ....[13]....
        /*0340*/ 	.word	0x00000640
        /*0344*/ 	.word	0x000000ff
        /*0348*/ 	.word	0x00019c88
        /*034c*/ 	.short	0x0100
        /*034e*/ 	.byte	0x06
	.zero		1


	//   ....[14]....
        /*0350*/ 	.word	0x00000770
        /*0354*/ 	.word	0x000000ff
        /*0358*/ 	.word	0x00019c90
        /*035c*/ 	.short	0x0100
        /*035e*/ 	.byte	0x08
	.zero		1


	//   ....[15]....
        /*0360*/ 	.word	0x00000780
        /*0364*/ 	.word	0x000000ff
        /*0368*/ 	.word	0x00019ca0
        /*036c*/ 	.short	0x0100
        /*036e*/ 	.byte	0x08
	.zero		1


	//   ....[16]....
        /*0370*/ 	.word	0x00000790
        /*0374*/ 	.word	0x000000ff
        /*0378*/ 	.word	0x00019c98
        /*037c*/ 	.short	0x0100
        /*037e*/ 	.byte	0x08
	.zero		1


	//   ....[17]....
        /*0380*/ 	.word	0x000007a0
        /*0384*/ 	.word	0x000000ff
        /*0388*/ 	.word	0x00019ca8
        /*038c*/ 	.short	0x0100
        /*038e*/ 	.byte	0x08
	.zero		1


	//   ....[18]....
        /*0390*/ 	.word	0x000008d0
        /*0394*/ 	.word	0x000000ff
        /*0398*/ 	.word	0x00019cb0
        /*039c*/ 	.short	0x0100
        /*039e*/ 	.byte	0x08
	.zero		1


	//   ....[19]....
        /*03a0*/ 	.word	0x000008e0
        /*03a4*/ 	.word	0x000000ff
        /*03a8*/ 	.word	0x00019cc0
        /*03ac*/ 	.short	0x0100
        /*03ae*/ 	.byte	0x08
	.zero		1


	//   ....[20]....
        /*03b0*/ 	.word	0x000008f0
        /*03b4*/ 	.word	0x000000ff
        /*03b8*/ 	.word	0x00019cb8
        /*03bc*/ 	.short	0x0100
        /*03be*/ 	.byte	0x08
	.zero		1


	//   ....[21]....
        /*03c0*/ 	.word	0x00000900
        /*03c4*/ 	.word	0x000000ff
        /*03c8*/ 	.word	0x00019cc8
        /*03cc*/ 	.short	0x0100
        /*03ce*/ 	.byte	0x08
	.zero		1


	//   ....[22]....
        /*03d0*/ 	.word	0x00001c40
        /*03d4*/ 	.word	0x000000ff
        /*03d8*/ 	.word	0x00019c00
        /*03dc*/ 	.short	0x010a
        /*03de*/ 	.byte	0x2f
	.zero		1


	//   ....[23]....
        /*03e0*/ 	.word	0x00001ce0
        /*03e4*/ 	.word	0x00000003
        /*03e8*/ 	.word	0x00019c30
        /*03ec*/ 	.short	0x010a
        /*03ee*/ 	.byte	0x3f
	.zero		1


	//   ....[24]....
        /*03f0*/ 	.word	0x00001d40
        /*03f4*/ 	.word	0x00000003
        /*03f8*/ 	.word	0x00019c30
        /*03fc*/ 	.short	0x010a
        /*03fe*/ 	.byte	0x3f
	.zero		1


	//   ....[25]....
        /*0400*/ 	.word	0x000023d0
        /*0404*/ 	.word	0x00000003
        /*0408*/ 	.word	0x00000000
        /*040c*/ 	.short	0x0101
        /*040e*/ 	.byte	0x3f
	.zero		1


	//   ....[26]....
        /*0410*/ 	.word	0x00005650
        /*0414*/ 	.word	0x000000ff
        /*0418*/ 	.word	0x00019c30
        /*041c*/ 	.short	0x010a
        /*041e*/ 	.byte	0x1a
	.zero		1


	//   ....[27]....
        /*0420*/ 	.word	0x00005690
        /*0424*/ 	.word	0x000000ff
        /*0428*/ 	.word	0x00019c30
        /*042c*/ 	.short	0x010a
        /*042e*/ 	.byte	0x1a
	.zero		1


	//   ....[28]....
        /*0430*/ 	.word	0x000057f0
        /*0434*/ 	.word	0x000000ff
        /*0438*/ 	.word	0x00019c50
        /*043c*/ 	.short	0x010a
        /*043e*/ 	.byte	0x0b
	.zero		1


	//   ....[29]....
        /*0440*/ 	.word	0x00005830
        /*0444*/ 	.word	0x000000ff
        /*0448*/ 	.word	0x00019c50
        /*044c*/ 	.short	0x010a
        /*044e*/ 	.byte	0x0b
	.zero		1


	//   ....[30]....
        /*0450*/ 	.word	0x000061e0
        /*0454*/ 	.word	0x00000028
        /*0458*/ 	.word	0x00000000
        /*045c*/ 	.short	0x0101
        /*045e*/ 	.byte	0x3f
	.zero		1


	//   ....[31]....
        /*0460*/ 	.word	0x00008480
        /*0464*/ 	.word	0x000000ff
        /*0468*/ 	.word	0x00000000
        /*046c*/ 	.short	0x0101
        /*046e*/ 	.byte	0x06
	.zero		1


	//   ....[32]....
        /*0470*/ 	.word	0x00008c70
        /*0474*/ 	.word	0x000000ff
        /*0478*/ 	.word	0x00019c30
        /*047c*/ 	.short	0x010a
        /*047e*/ 	.byte	0x16
	.zero		1


	//   ....[33]....
        /*0480*/ 	.word	0x00008cb0
        /*0484*/ 	.word	0x000000ff
        /*0488*/ 	.word	0x00019c30
        /*048c*/ 	.short	0x010a
        /*048e*/ 	.byte	0x16
	.zero		1


	//   ....[34]....
        /*0490*/ 	.word	0x00008e10
        /*0494*/ 	.word	0x000000ff
        /*0498*/ 	.word	0x00019c50
        /*049c*/ 	.short	0x010a
        /*049e*/ 	.byte	0x0e
	.zero		1


	//   ....[35]....
        /*04a0*/ 	.word	0x00008e50
        /*04a4*/ 	.word	0x000000ff
        /*04a8*/ 	.word	0x00019c50
        /*04ac*/ 	.short	0x010a
        /*04ae*/ 	.byte	0x0e
	.zero		1


	//   ....[36]....
        /*04b0*/ 	.word	0x0000a7e0
        /*04b4*/ 	.word	0x00000005
        /*04b8*/ 	.word	0x00000000
        /*04bc*/ 	.short	0x0101
        /*04be*/ 	.byte	0x3f
	.zero		1


	//   ....[37]....
        /*04c0*/ 	.word	0x0000aa70
        /*04c4*/ 	.word	0x000000ff
        /*04c8*/ 	.word	0x00000000
        /*04cc*/ 	.short	0x0101
        /*04ce*/ 	.byte	0x06
	.zero		1


	//   ....[38]....
        /*04d0*/ 	.word	0x0000b0a0
        /*04d4*/ 	.word	0x000000ff
        /*04d8*/ 	.word	0x00019c30
        /*04dc*/ 	.short	0x010a
        /*04de*/ 	.byte	0x19
	.zero		1


	//   ....[39]....
        /*04e0*/ 	.word	0x0000b0e0
        /*04e4*/ 	.word	0x000000ff
        /*04e8*/ 	.word	0x00019c30
        /*04ec*/ 	.short	0x010a
        /*04ee*/ 	.byte	0x19
	.zero		1


	//   ....[40]....
        /*04f0*/ 	.word	0x0000b240
        /*04f4*/ 	.word	0x000000ff
        /*04f8*/ 	.word	0x00019c50
        /*04fc*/ 	.short	0x010a
        /*04fe*/ 	.byte	0x0b
	.zero		1


	//   ....[41]....
        /*0500*/ 	.word	0x0000b280
        /*0504*/ 	.word	0x000000ff
        /*0508*/ 	.word	0x00019c50
        /*050c*/ 	.short	0x010a
        /*050e*/ 	.byte	0x0b
	.zero		1


	//   ....[42]....
        /*0510*/ 	.word	0x0000bc30
        /*0514*/ 	.word	0x00000028
        /*0518*/ 	.word	0x00000000
        /*051c*/ 	.short	0x0101
        /*051e*/ 	.byte	0x3f
	.zero		1


	//   ....[43]....
        /*0520*/ 	.word	0x0000deb0
        /*0524*/ 	.word	0x000000ff
        /*0528*/ 	.word	0x00000000
        /*052c*/ 	.short	0x0101
        /*052e*/ 	.byte	0x06
	.zero		1


	//   ....[44]....
        /*0530*/ 	.word	0x0000e3d0
        /*0534*/ 	.word	0x000000ff
        /*0538*/ 	.word	0x00019c50
        /*053c*/ 	.short	0x010a
        /*053e*/ 	.byte	0x0e
	.zero		1


	//   ....[45]....
        /*0540*/ 	.word	0x0000e410
        /*0544*/ 	.word	0x000000ff
        /*0548*/ 	.word	0x00019c50
        /*054c*/ 	.short	0x010a
        /*054e*/ 	.byte	0x0e
	.zero		1


	//   ....[46]....
        /*0550*/ 	.word	0x0000ea20
        /*0554*/ 	.word	0x000000ff
        /*0558*/ 	.word	0x00000000
        /*055c*/ 	.short	0x0101
        /*055e*/ 	.byte	0x04
	.zero		1


	//   ....[47]....
        /*0560*/ 	.word	0x0000fab0
        /*0564*/ 	.word	0x000000ff
        /*0568*/ 	.word	0x00000000
        /*056c*/ 	.short	0x0101
        /*056e*/ 	.byte	0x05
	.zero		1


	//   ....[48]....
        /*0570*/ 	.word	0x00011600
        /*0574*/ 	.word	0x00000005
        /*0578*/ 	.word	0x00019c80
        /*057c*/ 	.short	0x010a
        /*057e*/ 	.byte	0x3f
	.zero		1


	//   ....[49]....
        /*0580*/ 	.word	0x00011820
        /*0584*/ 	.word	0x00000005
        /*0588*/ 	.word	0x00019c40
        /*058c*/ 	.short	0x010a
        /*058e*/ 	.byte	0x3f
	.zero		1


	//   ....[50]....
        /*0590*/ 	.word	0x00011c70
        /*0594*/ 	.word	0x000000ff
        /*0598*/ 	.word	0x00019c20
        /*059c*/ 	.short	0x010a
        /*059e*/ 	.byte	0x28
	.zero		1


	//   ....[51]....
        /*05a0*/ 	.word	0x00011f00
        /*05a4*/ 	.word	0x00000009
        /*05a8*/ 	.word	0x00019c80
        /*05ac*/ 	.short	0x010a
        /*05ae*/ 	.byte	0x3f
	.zero		1


	//   ....[52]....
        /*05b0*/ 	.word	0x00012330
        /*05b4*/ 	.word	0x00000009
        /*05b8*/ 	.word	0x00019c40
        /*05bc*/ 	.short	0x010a
        /*05be*/ 	.byte	0x3f
	.zero		1


	//   ....[53]....
        /*05c0*/ 	.word	0x000127c0
        /*05c4*/ 	.word	0x0000000c
        /*05c8*/ 	.word	0x00019c70
        /*05cc*/ 	.short	0x010a
        /*05ce*/ 	.byte	0x3f
	.zero		1


	//   ....[54]....
        /*05d0*/ 	.word	0x00012830
        /*05d4*/ 	.word	0x0000000c
        /*05d8*/ 	.word	0x00019c60
        /*05dc*/ 	.short	0x010a
        /*05de*/ 	.byte	0x3f
	.zero		1


	//   ....[55]....
        /*05e0*/ 	.word	0x00012b60
        /*05e4*/ 	.word	0x0000000c
        /*05e8*/ 	.word	0x00019c50
        /*05ec*/ 	.short	0x0101
        /*05ee*/ 	.byte	0x3f
	.zero		1


	//   ....[56]....
        /*05f0*/ 	.word	0x00012bd0
        /*05f4*/ 	.word	0x00000003
        /*05f8*/ 	.word	0x00000000
        /*05fc*/ 	.short	0x0101
        /*05fe*/ 	.byte	0x3f
	.zero		1


	//   ....[57]....
        /*0600*/ 	.word	0x00012d90
        /*0604*/ 	.word	0x00000002
        /*0608*/ 	.word	0x00019c70
        /*060c*/ 	.short	0x010a
        /*060e*/ 	.byte	0x3f
	.zero		1


	//   ....[58]....
        /*0610*/ 	.word	0x00012e00
        /*0614*/ 	.word	0x00000002
        /*0618*/ 	.word	0x00019c60
        /*061c*/ 	.short	0x010a
        /*061e*/ 	.byte	0x3f
	.zero		1


	//   ....[59]....
        /*0620*/ 	.word	0x00013130
        /*0624*/ 	.word	0x00000002
        /*0628*/ 	.word	0x00019c50
        /*062c*/ 	.short	0x0101
        /*062e*/ 	.byte	0x3f
	.zero		1


	//   ....[60]....
        /*0630*/ 	.word	0x000131a0
        /*0634*/ 	.word	0x00000000
        /*0638*/ 	.word	0x00000000
        /*063c*/ 	.short	0x0101
        /*063e*/ 	.byte	0x3f
	.zero		1


	//   ....[61]....
        /*0640*/ 	.word	0x000133c0
        /*0644*/ 	.word	0x00000008
        /*0648*/ 	.word	0x00019c20
        /*064c*/ 	.short	0x010a
        /*064e*/ 	.byte	0x3f
	.zero		1


	//   ....[62]....
        /*0650*/ 	.word	0x00013530
        /*0654*/ 	.word	0x00000006
        /*0658*/ 	.word	0x00000000
        /*065c*/ 	.short	0x010a
        /*065e*/ 	.byte	0x3f
	.zero		1


	//   ....[63]....
        /*0660*/ 	.word	0x000135a0
        /*0664*/ 	.word	0x00000007
        /*0668*/ 	.word	0x00000000
        /*066c*/ 	.short	0x010a
        /*066e*/ 	.byte	0x3f
	.zero		1


	//   ....[64]....
        /*0670*/ 	.word	0x000135f0
        /*0674*/ 	.word	0x00000002
        /*0678*/ 	.word	0x00019c60
        /*067c*/ 	.short	0x010a
        /*067e*/ 	.byte	0x3f
	.zero		1


	//   ....[65]....
        /*0680*/ 	.word	0x00013640
        /*0684*/ 	.word	0x00000005
        /*0688*/ 	.word	0x00019c60
        /*068c*/ 	.short	0x010a
        /*068e*/ 	.byte	0x3f
	.zero		1


	//   ....[66]....
        /*0690*/ 	.word	0x00013680
        /*0694*/ 	.word	0x00000002
        /*0698*/ 	.word	0x00019c80
        /*069c*/ 	.short	0x010a
        /*069e*/ 	.byte	0x3f
	.zero		1


	//   ....[67]....
        /*06a0*/ 	.word	0x000136a0
        /*06a4*/ 	.word	0x00000005
        /*06a8*/ 	.word	0x00019c80
        /*06ac*/ 	.short	0x010a
        /*06ae*/ 	.byte	0x3f
	.zero		1


	//   ....[68]....
        /*06b0*/ 	.word	0x00013710
        /*06b4*/ 	.word	0x00000003
        /*06b8*/ 	.word	0x00019c00
        /*06bc*/ 	.short	0x010a
        /*06be*/ 	.byte	0x3f
	.zero		1


	//   ....[69]....
        /*06c0*/ 	.word	0x00013760
        /*06c4*/ 	.word	0x00000003
        /*06c8*/ 	.word	0x00019c30
        /*06cc*/ 	.short	0x010a
        /*06ce*/ 	.byte	0x3f
	.zero		1


	//   ....[70]....
        /*06d0*/ 	.word	0x000137c0
        /*06d4*/ 	.word	0x0000000b
        /*06d8*/ 	.word	0x00019c30
        /*06dc*/ 	.short	0x010a
        /*06de*/ 	.byte	0x3f
	.zero		1


	//   ....[71]....
        /*06e0*/ 	.word	0x00013820
        /*06e4*/ 	.word	0x0000000b
        /*06e8*/ 	.word	0x00019c50
        /*06ec*/ 	.short	0x010a
        /*06ee*/ 	.byte	0x3f
	.zero		1


	//   ....[72]....
        /*06f0*/ 	.word	0x00013880
        /*06f4*/ 	.word	0x00000008
        /*06f8*/ 	.word	0x00019c30
        /*06fc*/ 	.short	0x010a
        /*06fe*/ 	.byte	0x3f
	.zero		1


	//   ....[73]....
        /*0700*/ 	.word	0x000138e0
        /*0704*/ 	.word	0x00000008
        /*0708*/ 	.word	0x00019c50
        /*070c*/ 	.short	0x010a
        /*070e*/ 	.byte	0x3f
	.zero		1


	//   ....[74]....
        /*0710*/ 	.word	0x00013940
        /*0714*/ 	.word	0x00000008
        /*0718*/ 	.word	0x00019c30
        /*071c*/ 	.short	0x010a
        /*071e*/ 	.byte	0x3f
	.zero		1


	//   ....[75]....
        /*0720*/ 	.word	0x000139a0
        /*0724*/ 	.word	0x00000008
        /*0728*/ 	.word	0x00019c50
        /*072c*/ 	.short	0x010a
        /*072e*/ 	.byte	0x3f
	.zero		1


	//   ....[76]....
        /*0730*/ 	.word	0x00013a00
        /*0734*/ 	.word	0x00000003
        /*0738*/ 	.word	0x00019c50
        /*073c*/ 	.short	0x010a
        /*073e*/ 	.byte	0x3f
	.zero		1


	//   ....[77]....
        /*0740*/ 	.word	0x00013b50
        /*0744*/ 	.word	0x00000005
        /*0748*/ 	.word	0x00019c80
        /*074c*/ 	.short	0x010a
        /*074e*/ 	.byte	0x3f
	.zero		1


	//   ....[78]....
        /*0750*/ 	.word	0x00013ba0
        /*0754*/ 	.word	0x00000005
        /*0758*/ 	.word	0x00019c40
        /*075c*/ 	.short	0x010a
        /*075e*/ 	.byte	0x3f
	.zero		1


	//   ....[79]....
        /*0760*/ 	.word	0x00013c00
        /*0764*/ 	.word	0x00000003
        /*0768*/ 	.word	0x00019c20
        /*076c*/ 	.short	0x010a
        /*076e*/ 	.byte	0x3f
	.zero		1


	//   ....[80]....
        /*0770*/ 	.word	0x00013c50
        /*0774*/ 	.word	0x00000009
        /*0778*/ 	.word	0x00019c80
        /*077c*/ 	.short	0x010a
        /*077e*/ 	.byte	0x3f
	.zero		1


	//   ....[81]....
        /*0780*/ 	.word	0x00013ca0
        /*0784*/ 	.word	0x00000009
        /*0788*/ 	.word	0x00019c40
        /*078c*/ 	.short	0x010a
        /*078e*/ 	.byte	0x3f
	.zero		1


	//   ....[82]....
        /*0790*/ 	.word	0x00013cf0
        /*0794*/ 	.word	0x0000000c
        /*0798*/ 	.word	0x00019c70
        /*079c*/ 	.short	0x010a
        /*079e*/ 	.byte	0x3f
	.zero		1


	//   ....[83]....
        /*07a0*/ 	.word	0x00013d40
        /*07a4*/ 	.word	0x0000000c
        /*07a8*/ 	.word	0x00019c60
        /*07ac*/ 	.short	0x010a
        /*07ae*/ 	.byte	0x3f
	.zero		1


	//   ....[84]....
        /*07b0*/ 	.word	0x00013d90
        /*07b4*/ 	.word	0x00000002
        /*07b8*/ 	.word	0x00019c70
        /*07bc*/ 	.short	0x010a
        /*07be*/ 	.byte	0x3f
	.zero		1


	//   ....[85]....
        /*07c0*/ 	.word	0x00013de0
        /*07c4*/ 	.word	0x00000002
        /*07c8*/ 	.word	0x00019c60
        /*07cc*/ 	.short	0x010a
        /*07ce*/ 	.byte	0x3f
	.zero		1


	//   ....[86]....
        /*07d0*/ 	.word	0x00013e30
        /*07d4*/ 	.word	0x00000008
        /*07d8*/ 	.word	0x00019c20
        /*07dc*/ 	.short	0x010a
        /*07de*/ 	.byte	0x3f
	.zero		1


	//   ....[87]....
        /*07e0*/ 	.word	0x00013fa0
        /*07e4*/ 	.word	0x00000006
        /*07e8*/ 	.word	0x00000000
        /*07ec*/ 	.short	0x010a
        /*07ee*/ 	.byte	0x3f
	.zero		1


	//   ....[88]....
        /*07f0*/ 	.word	0x00013ff0
        /*07f4*/ 	.word	0x00000007
        /*07f8*/ 	.word	0x00000000
        /*07fc*/ 	.short	0x010a
        /*07fe*/ 	.byte	0x3f
	.zero		1


	//   ....[89]....
        /*0800*/ 	.word	0x00014040
        /*0804*/ 	.word	0x00000002
        /*0808*/ 	.word	0x00019c60
        /*080c*/ 	.short	0x010a
        /*080e*/ 	.byte	0x3f
	.zero		1


	//   ....[90]....
        /*0810*/ 	.word	0x00014090
        /*0814*/ 	.word	0x00000005
        /*0818*/ 	.word	0x00019c60
        /*081c*/ 	.short	0x010a
        /*081e*/ 	.byte	0x3f
	.zero		1


	//   ....[91]....
        /*0820*/ 	.word	0x000140e0
        /*0824*/ 	.word	0x00000002
        /*0828*/ 	.word	0x00019c80
        /*082c*/ 	.short	0x010a
        /*082e*/ 	.byte	0x3f
	.zero		1


	//----- nvinfo : EIATTR_NUM_MBARRIERS
	.align		4
.L_177:
        /*0830*/ 	.byte	0x03, 0x38
        /*0832*/ 	.short	0x0016


	//----- nvinfo : EIATTR_EXIT_INSTR_OFFSETS
	.align		4
        /*0834*/ 	.byte	0x04, 0x1c
        /*0836*/ 	.short	(.L_179 - .L_178)


	//   ....[0]....
.L_178:
        /*0838*/ 	.word	0x00000a30


	//   ....[1]....
        /*083c*/ 	.word	0x00010120


	//   ....[2]....
        /*0840*/ 	.word	0x000136f0


	//----- nvinfo : EIATTR_MAX_THREADS
	.align		4
.L_179:
        /*0844*/ 	.byte	0x04, 0x05
        /*0846*/ 	.short	(.L_181 - .L_180)
.L_180:
        /*0848*/ 	.word	0x00000200
        /*084c*/ 	.word	0x00000001
        /*0850*/ 	.word	0x00000001


	//----- nvinfo : EIATTR_CRS_STACK_SIZE
	.align		4
.L_181:
        /*0854*/ 	.byte	0x04, 0x1e
        /*0856*/ 	.short	(.L_183 - .L_182)
.L_182:
        /*0858*/ 	.word	0x00000000


	//----- nvinfo : EIATTR_CBANK_PARAM_SIZE
	.align		4
.L_183:
        /*085c*/ 	.byte	0x03, 0x19
        /*085e*/ 	.short	0x0bf0


	//----- nvinfo : EIATTR_PARAM_CBANK
	.align		4
        /*0860*/ 	.byte	0x04, 0x0a
        /*0862*/ 	.short	(.L_185 - .L_184)
	.align		4
.L_184:
        /*0864*/ 	.word	index@(.nv.constant0._ZN7cutlass13device_kernelIN5flash11enable_sm90INS1_16FlashAttnFwdSm90INS1_25CollectiveMainloopFwdSm90ILi2EN4cute5tupleIJNS5_1CILi1EEES8_S8_EEENS6_IJNS7_ILi192EEENS7_ILi128EEENS7_ILi96EEEEEELi96ENS_12float_e4m3_tEfNS_4arch4Sm90ELb0ELb1ELb1ELb0ELb0ELb0ELb0ELb1ELb1ELb0ELb0ELb0EEENS1_21CollectiveEpilogueFwdINS6_IJSA_SC_SB_EEES9_NS_10bfloat16_tESG_Li384ELb0ELb0ELb0ELb1EEENS1_30DynamicPersistentTileSchedulerILi384ELi128ELb0ELb0ELb1EEEEEEEEEvNT_6ParamsE)
        /*0868*/ 	.short	0x0210
        /*086a*/ 	.short	0x0bf0


	//----- nvinfo : EIATTR_SW_WAR
	.align		4
.L_185:
        /*086c*/ 	.byte	0x04, 0x36
        /*086e*/ 	.short	(.L_187 - .L_186)
.L_186:
        /*0870*/ 	.word	0x00000008
.L_187:


//--------------------- .nv.info._ZN7cutlass13device_kernelIN5flash11enable_sm90INS1_16FlashAttnFwdSm90INS1_25CollectiveMainloopFwdSm90ILi2EN4cute5tupleIJNS5_1CILi1EEES8_S8_EEENS6_IJNS7_ILi192EEENS7_ILi128EEENS7_ILi96EEEEEELi96ENS_12float_e4m3_tEfNS_4arch4Sm90ELb0ELb1ELb1ELb1ELb0ELb0ELb0ELb1ELb1ELb0ELb0ELb0EEENS1_21CollectiveEpilogueFwdINS6_IJSA_SC_SB_EEES9_NS_10bfloat16_tESG_Li384ELb1ELb0ELb0ELb1EEENS1_36VarlenDynamicPersistentTileSchedulerILi192ELi128ELi384ELi128ELb0ELb0ELb1ELb1ELb0ELb1EEEEEEEEEvNT_6ParamsE --------------------------
	.section	.nv.info._ZN7cutlass13device_kernelIN5flash11enable_sm90INS1_16FlashAttnFwdSm90INS1_25CollectiveMainloopFwdSm90ILi2EN4cute5tupleIJNS5_1CILi1EEES8_S8_EEENS6_IJNS7_ILi192EEENS7_ILi128EEENS7_ILi96EEEEEELi96ENS_12float_e4m3_tEfNS_4arch4Sm90ELb0ELb1ELb1ELb1ELb0ELb0ELb0ELb1ELb1ELb0ELb0ELb0EEENS1_21CollectiveEpilogueFwdINS6_IJSA_SC_SB_EEES9_NS_10bfloat16_tESG_Li384ELb1ELb0ELb0ELb1EEENS1_36VarlenDynamicPersistentTileSchedulerILi192ELi128ELi384ELi128ELb0ELb0ELb1ELb1ELb0ELb1EEEEEEEEEvNT_6ParamsE,"",@"SHT_CUDA_INFO"
	.sectionflags	@""
	.align	4


	//----- nvinfo : EIATTR_CUDA_API_VERSION
	.align		4
        /*0000*/ 	.byte	0x04, 0x37
        /*0002*/ 	.short	(.L_189 - .L_188)
.L_188:
        /*0004*/ 	.word	0x00000082


	//----- nvinfo : EIATTR_KPARAM_INFO
	.align		4
.L_189:
        /*0008*/ 	.byte	0x04, 0x17
        /*000a*/ 	.short	(.L_191 - .L_190)
.L_190:
        /*000c*/ 	.word	0x00000000
        /*0010*/ 	.short	0x0000
        /*0012*/ 	.short	0x0070
        /*0014*/ 	.byte	0x00, 0xf0, 0x01, 0x28


	//----- nvinfo : EIATTR_SPARSE_MMA_MASK
	.align		4
.L_191:
        /*0018*/ 	.byte	0x03, 0x50
        /*001a*/ 	.short	0x0000


	//----- nvinfo : EIATTR_MAXREG_COUNT
	.align		4
        /*001c*/ 	.byte	0x03, 0x1b
        /*001e*/ 	.short	0x0080


	//----- nvinfo : EIATTR_NUM_BARRIERS
	.align		4
        /*0020*/ 	.byte	0x02, 0x4c
        /*0022*/ 	.byte	0x09
	.zero		1


	//----- nvinfo : EIATTR_EXTERNS
	.align		4
        /*0024*/ 	.byte	0x04, 0x0f
        /*0026*/ 	.short	(.L_193 - .L_192)


	//   ....[0]....
	.align		4
.L_192:
        /*0028*/ 	.word	index@(__assertfail)


	//----- nvinfo : EIATTR_ANNOTATIONS
	.align		4
.L_193:
        /*002c*/ 	.byte	0x04, 0x55
        /*002e*/ 	.short	(.L_195 - .L_194)


	//   ....[0]....
.L_194:
        /*0030*/ 	.word	0x00000001
        /*0034*/ 	.byte	0x60, 0x0c, 0x00, 0x00, 0x01, 0x00, 0x00, 0x00, 0xd0, 0xed, 0x00, 0x00, 0x01, 0x00, 0x00, 0x00
        /*0044*/ 	.byte	0x50, 0x16, 0x01, 0x00, 0x01, 0x00, 0x00, 0x00, 0x90, 0x18, 0x01, 0x00, 0x01, 0x00, 0x00, 0x00
        /*0054*/ 	.byte	0xc0, 0x18, 0x01, 0x00, 0x01, 0x00, 0x00, 0x00, 0xf0, 0x32, 0x01, 0x00, 0x01, 0x00, 0x00, 0x00
        /*0064*/ 	.byte	0x30, 0x33, 0x01, 0x00, 0x01, 0x00, 0x00, 0x00, 0xb0, 0x3f, 0x01, 0x00, 0x01, 0x00, 0x00, 0x00
        /*0074*/ 	.byte	0x50, 0x45, 0x01, 0x00, 0x01, 0x00, 0x00, 0x00, 0x60, 0x55, 0x01, 0x00


	//----- nvinfo : EIATTR_MERCURY_ISA_VERSION
	.align		4
.L_195:
        /*0080*/ 	.byte	0x03, 0x5f
        /*0082*/ 	.short	0x0101


	//----- nvinfo : EIATTR_UNUSED_LOAD_BYTE_OFFSET
	.align		4
        /*0084*/ 	.byte	0x04, 0x44
        /*0086*/ 	.short	(.L_197 - .L_196)


	//   ....[0]....
.L_196:
        /*0088*/ 	.word	0x00000a30
        /*008c*/ 	.word	0x0000fff0


	//   ....[1]....
        /*0090*/ 	.word	0x0000ed60
        /*0094*/ 	.word	0x0000fff0


	//----- nvinfo : EIATTR_INT_WARP_WIDE_INSTR_OFFSETS
	.align		4
.L_197:
        /*0098*/ 	.byte	0x04, 0x31
        /*009a*/ 	.short	(.L_199 - .L_198)


	//   ....[0]....
.L_198:
        /*009c*/ 	.word	0x00000160


	//   ....[1]....
        /*00a0*/ 	.word	0x000001a0


	//   ....[2]....
        /*00a4*/ 	.word	0x00000210


	//   ....[3]....
        /*00a8*/ 	.word	0x00012160


	//   ....[4]....
        /*00ac*/ 	.word	0x000121f0


	//   ....[5]....
        /*00b0*/ 	.word	0x00012940


	//   ....[6]....
        /*00b4*/ 	.word	0x000143a0


	//   ....[7]....
        /*00b8*/ 	.word	0x00014430


	//----- nvinfo : EIATTR_COOP_GROUP_MASK_REGIDS
	.align		4
.L_199:
        /*00bc*/ 	.byte	0x04, 0x29
        /*00be*/ 	.short	(.L_201 - .L_200)


	//   ....[0]....
.L_200:
        /*00c0*/ 	.word	0xffffffff


	//   ....[1]....
        /*00c4*/ 	.word	0xffffffff


	//   ....[2]....
        /*00c8*/ 	.word	0xffffffff


	//   ....[3]....
        /*00cc*/ 	.word	0xffffffff


	//   ....[4]....
        /*00d0*/ 	.word	0xffffffff


	//   ....[5]....
        /*00d4*/ 	.word	0xffffffff


	//   ....[6]....
        /*00d8*/ 	.word	0xffffffff


	//   ....[7]....
        /*00dc*/ 	.word	0xffffffff


	//   ....[8]....
        /*00e0*/ 	.word	0xffffffff


	//   ....[9]....
        /*00e4*/ 	.word	0xffffffff


	//   ....[10]....
        /*00e8*/ 	.word	0xffffffff


	//   ....[11]....
        /*00ec*/ 	.word	0xffffffff


	//   ....[12]....
        /*00f0*/ 	.word	0xffffffff


	//   ....[13]....
        /*00f4*/ 	.word	0xffffffff


	//   ....[14]....
        /*00f8*/ 	.word	0xffffffff


	//   ....[15]....
        /*00fc*/ 	.word	0xffffffff


	//   ....[16]....
        /*0100*/ 	.word	0xffffffff


	//   ....[17]....
        /*0104*/ 	.word	0xffffffff


	//   ....[18]....
        /*0108*/ 	.word	0xffffffff


	//   ....[19]....
        /*010c*/ 	.word	0xffffffff


	//   ....[20]....
        /*0110*/ 	.word	0xffffffff


	//   ....[21]....
        /*0114*/ 	.word	0xffffffff


	//   ....[22]....
        /*0118*/ 	.word	0xffffffff


	//   ....[23]....
        /*011c*/ 	.word	0xffffffff


	//   ....[24]....
        /*0120*/ 	.word	0xffffffff


	//   ....[25]....
        /*0124*/ 	.word	0xffffffff


	//   ....[26]....
        /*0128*/ 	.word	0xffffffff


	//   ....[27]....
        /*012c*/ 	.word	0xffffffff


	//   ....[28]....
        /*0130*/ 	.word	0xffffffff


	//   ....[29]....
        /*0134*/ 	.word	0xffffffff


	//   ....[30]....
        /*0138*/ 	.word	0xffffffff


	//   ....[31]....
        /*013c*/ 	.word	0xffffffff


	//   ....[32]....
        /*0140*/ 	.word	0xffffffff


	//   ....[33]....
        /*0144*/ 	.word	0xffffffff


	//   ....[34]....
        /*0148*/ 	.word	0xffffffff


	//   ....[35]....
        /*014c*/ 	.word	0xffffffff


	//   ....[36]....
        /*0150*/ 	.word	0xffffffff


	//   ....[37]....
        /*0154*/ 	.word	0xffffffff


	//   ....[38]....
        /*0158*/ 	.word	0xffffffff


	//   ....[39]....
        /*015c*/ 	.word	0xffffffff


	//   ....[40]....
        /*0160*/ 	.word	0xffffffff


	//   ....[41]....
        /*0164*/ 	.word	0xffffffff


	//   ....[42]....
        /*0168*/ 	.word	0xffffffff


	//   ....[43]....
        /*016c*/ 	.word	0xffffffff


	//   ....[44]....
        /*0170*/ 	.word	0xffffffff


	//   ....[45]....
        /*0174*/ 	.word	0xffffffff


	//   ....[46]....
        /*0178*/ 	.word	0xffffffff


	//   ....[47]....
        /*017c*/ 	.word	0xffffffff


	//   ....[48]....
        /*0180*/ 	.word	0xffffffff


	//   ....[49]....
        /*0184*/ 	.word	0xffffffff


	//   ....[50]....
        /*0188*/ 	.word	0xffffffff


	//   ....[51]....
        /*018c*/ 	.word	0xffffffff


	//   ....[52]....
        /*0190*/ 	.word	0xffffffff


	//   ....[53]....
        /*0194*/ 	.word	0xffffffff


	//   ....[54]....
        /*0198*/ 	.word	0xffffffff


	//   ....[55]....
        /*019c*/ 	.word	0xffffffff


	//   ....[56]....
        /*01a0*/ 	.word	0xffffffff


	//   ....[57]....
        /*01a4*/ 	.word	0xffffffff


	//   ....[58]....
        /*01a8*/ 	.word	0xffffffff


	//   ....[59]....
        /*01ac*/ 	.word	0xffffffff


	//   ....[60]....
        /*01b0*/ 	.word	0xffffffff


	//   ....[61]....
        /*01b4*/ 	.word	0xffffffff


	//   ....[62]....
        /*01b8*/ 	.word	0xffffffff


	//   ....[63]....
        /*01bc*/ 	.word	0xffffffff


	//   ....[64]....
        /*01c0*/ 	.word	0xffffffff


	//   ....[65]....
        /*01c4*/ 	.word	0xffffffff


	//   ....[66]....
        /*01c8*/ 	.word	0xffffffff


	//   ....[67]....
        /*01cc*/ 	.word	0xffffffff


	//   ....[68]....
        /*01d0*/ 	.word	0xffffffff


	//   ....[69]....
        /*01d4*/ 	.word	0xffffffff


	//   ....[70]....
        /*01d8*/ 	.word	0xffffffff


	//   ....[71]....
        /*01dc*/ 	.word	0xffffffff


	//   ....[72]....
        /*01e0*/ 	.word	0xffffffff


	//   ....[73]....
        /*01e4*/ 	.word	0xffffffff


	//   ....[74]....
        /*01e8*/ 	.word	0xffffffff


	//   ....[75]....
        /*01ec*/ 	.word	0xffffffff


	//   ....[76]....
        /*01f0*/ 	.word	0xffffffff


	//   ....[77]....
        /*01f4*/ 	.word	0xffffffff


	//   ....[78]....
        /*01f8*/ 	.word	0xffffffff


	//   ....[79]....
        /*01fc*/ 	.word	0xffffffff


	//   ....[80]....
        /*0200*/ 	.word	0xffffffff


	//   ....[81]....
        /*0204*/ 	.word	0xffffffff


	//   ....[82]....
        /*0208*/ 	.word	0xffffffff


	//   ....[83]....
        /*020c*/ 	.word	0xffffffff


	//   ....[84]....
        /*0210*/ 	.word	0xffffffff


	//   ....[85]....
        /*0214*/ 	.word	0xffffffff


	//   ....[86]....
        /*0218*/ 	.word	0xffffffff


	//   ....[87]....
        /*021c*/ 	.word	0x0500000f


	//   ....[88]....
        /*0220*/ 	.word	0x0500000f


	//----- nvinfo : EIATTR_COOP_GROUP_INSTR_OFFSETS
	.align		4
.L_201:
        /*0224*/ 	.byte	0x04, 0x28
        /*0226*/ 	.short	(.L_203 - .L_202)


	//   ....[0]....
.L_202:
        /*0228*/ 	.word	0x00000060


	//   ....[1]....
        /*022c*/ 	.word	0x00000170


	//   ....[2]....
        /*0230*/ 	.word	0x000001c0


	//   ....[3]....
        /*0234*/ 	.word	0x000003f0


	//   ....[4]....
        /*0238*/ 	.word	0x00000550


	//   ....[5]....
        /*023c*/ 	.word	0x00000670


	//   ....[6]....
        /*0240*/ 	.word	0x000007d0


	//   ....[7]....
        /*0244*/ 	.word	0x00001770


	//   ....[8]....
        /*0248*/ 	.word	0x00003cd0


	//   ....[9]....
        /*024c*/ 	.word	0x00003de0


	//   ....[10]....
        /*0250*/ 	.word	0x00004700


	//   ....[11]....
        /*0254*/ 	.word	0x00004760


	//   ....[12]....
        /*0258*/ 	.word	0x00006f90


	//   ....[13]....
        /*025c*/ 	.word	0x00006fd0


	//   ....[14]....
        /*0260*/ 	.word	0x000079c0


	//   ....[15]....
        /*0264*/ 	.word	0x00007a30


	//   ....[16]....
        /*0268*/ 	.word	0x00009c10


	//   ....[17]....
        /*026c*/ 	.word	0x00009c20


	//   ....[18]....
        /*0270*/ 	.word	0x00009c60


	//   ....[19]....
        /*0274*/ 	.word	0x00009c70


	//   ....[20]....
        /*0278*/ 	.word	0x0000ca50


	//   ....[21]....
        /*027c*/ 	.word	0x0000ca80


	//   ....[22]....
        /*0280*/ 	.word	0x0000d400


	//   ....[23]....
        /*0284*/ 	.word	0x0000d480


	//   ....[24]....
        /*0288*/ 	.word	0x0000e6c0


	//   ....[25]....
        /*028c*/ 	.word	0x0000e6e0


	//   ....[26]....
        /*0290*/ 	.word	0x0000e750


	//   ....[27]....
        /*0294*/ 	.word	0x0000e760


	//   ....[28]....
        /*0298*/ 	.word	0x0000f390


	//   ....[29]....
        /*029c*/ 	.word	0x0000f3c0


	//   ....[30]....
        /*02a0*/ 	.word	0x0000f3f0


	//   ....[31]....
        /*02a4*/ 	.word	0x0000f420


	//   ....[32]....
        /*02a8*/ 	.word	0x0000f450


	//   ....[33]....
        /*02ac*/ 	.word	0x0000f460


	//   ....[34]....
        /*02b0*/ 	.word	0x0000f470


	//   ....[35]....
        /*02b4*/ 	.word	0x0000f480


	//   ....[36]....
        /*02b8*/ 	.word	0x0000f490


	//   ....[37]....
        /*02bc*/ 	.word	0x0000f4c0


	//   ....[38]....
        /*02c0*/ 	.word	0x0000f4d0


	//   ....[39]....
        /*02c4*/ 	.word	0x0000f500


	//   ....[40]....
        /*02c8*/ 	.word	0x0000f520


	//   ....[41]....
        /*02cc*/ 	.word	0x0000f530


	//   ....[42]....
        /*02d0*/ 	.word	0x0000f560


	//   ....[43]....
        /*02d4*/ 	.word	0x0000f570


	//   ....[44]....
        /*02d8*/ 	.word	0x0000f590


	//   ....[45]....
        /*02dc*/ 	.word	0x0000f5a0


	//   ....[46]....
        /*02e0*/ 	.word	0x0000f5b0


	//   ....[47]....
        /*02e4*/ 	.word	0x0000f5c0


	//   ....[48]....
        /*02e8*/ 	.word	0x0000f5d0


	//   ....[49]....
        /*02ec*/ 	.word	0x0000f600


	//   ....[50]....
        /*02f0*/ 	.word	0x0000f630


	//   ....[51]....
        /*02f4*/ 	.word	0x0000f650


	//   ....[52]....
        /*02f8*/ 	.word	0x00010ab0


	//   ....[53]....
        /*02fc*/ 	.word	0x00010c80


	//   ....[54]....
        /*0300*/ 	.word	0x00010cb0


	//   ....[55]....
        /*0304*/ 	.word	0x00010ce0


	//   ....[56]....
        /*0308*/ 	.word	0x00010d10


	//   ....[57]....
        /*030c*/ 	.word	0x00010d40


	//   ....[58]....
        /*0310*/ 	.word	0x00010d80


	//   ....[59]....
        /*0314*/ 	.word	0x00010f00


	//   ....[60]....
        /*0318*/ 	.word	0x00010f30


	//   ....[61]....
        /*031c*/ 	.word	0x00010f60


	//   ....[62]....
        /*0320*/ 	.word	0x00010f90


	//   ....[63]....
        /*0324*/ 	.word	0x00010fc0


	//   ....[64]....
        /*0328*/ 	.word	0x00011000


	//   ....[65]....
        /*032c*/ 	.word	0x00011090


	//   ....[66]....
        /*0330*/ 	.word	0x00011120


	//   ....[67]....
        /*0334*/ 	.word	0x000111d0


	//   ....[68]....
        /*0338*/ 	.word	0x00012a90


	//   ....[69]....
        /*033c*/ 	.word	0x00014b10


	//   ....[70]....
        /*0340*/ 	.word	0x00014b40


	//   ....[71]....
        /*0344*/ 	.word	0x00014b70


	//   ....[72]....
        /*0348*/ 	.word	0x00014bb0


	//   ....[73]....
        /*034c*/ 	.word	0x00014bc0


	//   ....[74]....
        /*0350*/ 	.word	0x00014bf0


	//   ....[75]....
        /*0354*/ 	.word	0x00014c20


	//   ....[76]....
        /*0358*/ 	.word	0x00014c30


	//   ....[77]....
        /*035c*/ 	.word	0x00014d70


	//   ....[78]....
        /*0360*/ 	.word	0x00014da0


	//   ....[79]....
        /*0364*/ 	.word	0x00014dd0


	//   ....[80]....
        /*0368*/ 	.word	0x00014e00


	//   ....[81]....
        /*036c*/ 	.word	0x00014e30


	//   ....[82]....
        /*0370*/ 	.word	0x00014e70


	//   ....[83]....
        /*0374*/ 	.word	0x00014f20


	//   ....[84]....
        /*0378*/ 	.word	0x00014fc0


	//   ....[85]....
        /*037c*/ 	.word	0x00015070


	//   ....[86]....
        /*0380*/ 	.word	0x00015680


	//   ....[87]....
        /*0384*/ 	.word	0x00015d10


	//   ....[88]....
        /*0388*/ 	.word	0x00016180


	//----- nvinfo : EIATTR_REG_RECONFIG
	.align		4
.L_203:
        /*038c*/ 	.byte	0x01, 0x54
	.zero		2


	//----- nvinfo : EIATTR_SYSCALL_OFFSETS
	.align		4
        /*0390*/ 	.byte	0x04, 0x46
        /*0392*/ 	.short	(.L_205 - .L_204)


	//   ....[0]....
.L_204:
        /*0394*/ 	.word	0x00001950


	//   ....[1]....
        /*0398*/ 	.word	0x00012380


	//   ....[2]....
        /*039c*/ 	.word	0x000124e0


	//   ....[3]....
        /*03a0*/ 	.word	0x00012620


	//   ....[4]....
        /*03a4*/ 	.word	0x00012740


	//----- nvinfo : EIATTR_MBARRIER_INSTR_OFFSETS
	.align		4
.L_205:
        /*03a8*/ 	.byte	0x04, 0x39
        /*03aa*/ 	.short	(.L_207 - .L_206)


	//   ....[0]....
.L_206:
        /*03ac*/ 	.word	0x000002a0
        /*03b0*/ 	.word	0x000000ff
        /*03b4*/ 	.word	0x00019c00
        /*03b8*/ 	.short	0x0100
        /*03ba*/ 	.byte	0x08
	.zero		1


	//   ....[1]....
        /*03bc*/ 	.word	0x000002b0
        /*03c0*/ 	.word	0x000000ff
        /*03c4*/ 	.word	0x00019c20
        /*03c8*/ 	.short	0x0100
        /*03ca*/ 	.byte	0x08
	.zero		1


	//   ....[2]....
        /*03cc*/ 	.word	0x000003a0
        /*03d0*/ 	.word	0x000000ff
        /*03d4*/ 	.word	0x00019c30
        /*03d8*/ 	.short	0x0100
        /*03da*/ 	.byte	0x08
	.zero		1


	//   ....[3]....
        /*03dc*/ 	.word	0x000003b0
        /*03e0*/ 	.word	0x000000ff
        /*03e4*/ 	.word	0x00019c40
        /*03e8*/ 	.short	0x0100
        /*03ea*/ 	.byte	0x08
	.zero		1


	//   ....[4]....
        /*03ec*/ 	.word	0x000003c0
        /*03f0*/ 	.word	0x000000ff
        /*03f4*/ 	.word	0x00019c38
        /*03f8*/ 	.short	0x0100
        /*03fa*/ 	.byte	0x08
	.zero		1


	//   ....[5]....
        /*03fc*/ 	.word	0x000003d0
        /*0400*/ 	.word	0x000000ff
        /*0404*/ 	.word	0x00019c48
        /*0408*/ 	.short	0x0100
        /*040a*/ 	.byte	0x08
	.zero		1


	//   ....[6]....
        /*040c*/ 	.word	0x00000500
        /*0410*/ 	.word	0x000000ff
        /*0414*/ 	.word	0x00019c50
        /*0418*/ 	.short	0x0100
        /*041a*/ 	.byte	0x08
	.zero		1


	//   ....[7]....
        /*041c*/ 	.word	0x00000510
        /*0420*/ 	.word	0x000000ff
        /*0424*/ 	.word	0x00019c60
        /*0428*/ 	.short	0x0100
        /*042a*/ 	.byte	0x08
	.zero		1


	//   ....[8]....
        /*042c*/ 	.word	0x00000520
        /*0430*/ 	.word	0x000000ff
        /*0434*/ 	.word	0x00019c58
        /*0438*/ 	.short	0x0100
        /*043a*/ 	.byte	0x08
	.zero		1


	//   ....[9]....
        /*043c*/ 	.word	0x00000530
        /*0440*/ 	.word	0x000000ff
        /*0444*/ 	.word	0x00019c68
        /*0448*/ 	.short	0x0100
        /*044a*/ 	.byte	0x08
	.zero		1


	//   ....[10]....
        /*044c*/ 	.word	0x00000620
        /*0450*/ 	.word	0x000000ff
        /*0454*/ 	.word	0x00019c70
        /*0458*/ 	.short	0x0100
        /*045a*/ 	.byte	0x06
	.zero		1


	//   ....[11]....
        /*045c*/ 	.word	0x00000630
        /*0460*/ 	.word	0x000000ff
        /*0464*/ 	.word	0x00019c80
        /*0468*/ 	.short	0x0100
        /*046a*/ 	.byte	0x06
	.zero		1


	//   ....[12]....
        /*046c*/ 	.word	0x00000640
        /*0470*/ 	.word	0x000000ff
        /*0474*/ 	.word	0x00019c78
        /*0478*/ 	.short	0x0100
        /*047a*/ 	.byte	0x06
	.zero		1


	//   ....[13]....
        /*047c*/ 	.word	0x00000650
        /*0480*/ 	.word	0x000000ff
        /*0484*/ 	.word	0x00019c88
        /*0488*/ 	.short	0x0100
        /*048a*/ 	.byte	0x06
	.zero		1


	//   ....[14]....
        /*048c*/ 	.word	0x00000780
        /*0490*/ 	.word	0x000000ff
        /*0494*/ 	.word	0x00019c90
        /*0498*/ 	.short	0x0100
        /*049a*/ 	.byte	0x08
	.zero		1


	//   ....[15]....
        /*049c*/ 	.word	0x00000790
        /*04a0*/ 	.word	0x000000ff
        /*04a4*/ 	.word	0x00019ca0
        /*04a8*/ 	.short	0x0100
        /*04aa*/ 	.byte	0x08
	.zero		1


	//   ....[16]....
        /*04ac*/ 	.word	0x000007a0
        /*04b0*/ 	.word	0x000000ff
        /*04b4*/ 	.word	0x00019c98
        /*04b8*/ 	.short	0x0100
        /*04ba*/ 	.byte	0x08
	.zero		1


	//   ....[17]....
        /*04bc*/ 	.word	0x000007b0
        /*04c0*/ 	.word	0x000000ff
        /*04c4*/ 	.word	0x00019ca8
        /*04c8*/ 	.short	0x0100
        /*04ca*/ 	.byte	0x08
	.zero		1


	//   ....[18]....
        /*04cc*/ 	.word	0x000008e0
        /*04d0*/ 	.word	0x000000ff
        /*04d4*/ 	.word	0x00019cb0
        /*04d8*/ 	.short	0x0100
        /*04da*/ 	.byte	0x08
	.zero		1


	//   ....[19]....
        /*04dc*/ 	.word	0x000008f0
        /*04e0*/ 	.word	0x000000ff
        /*04e4*/ 	.word	0x00019cc0
        /*04e8*/ 	.short	0x0100
        /*04ea*/ 	.byte	0x08
	.zero		1


	//   ....[20]....
        /*04ec*/ 	.word	0x00000900
        /*04f0*/ 	.word	0x000000ff
        /*04f4*/ 	.word	0x00019cb8
        /*04f8*/ 	.short	0x0100
        /*04fa*/ 	.byte	0x08
	.zero		1


	//   ....[21]....
        /*04fc*/ 	.word	0x00000910
        /*0500*/ 	.word	0x000000ff
        /*0504*/ 	.word	0x00019cc8
        /*0508*/ 	.short	0x0100
        /*050a*/ 	.byte	0x08
	.zero		1


	//   ....[22]....
        /*050c*/ 	.word	0x00001ca0
        /*0510*/ 	.word	0x000000ff
        /*0514*/ 	.word	0x00019c00
        /*0518*/ 	.short	0x010a
        /*051a*/ 	.byte	0x2d
	.zero		1


	//   ....[23]....
        /*051c*/ 	.word	0x00001d40
        /*0520*/ 	.word	0x00000005
        /*0524*/ 	.word	0x00019c30
        /*0528*/ 	.short	0x010a
        /*052a*/ 	.byte	0x3f
	.zero		1


	//   ....[24]....
        /*052c*/ 	.word	0x00001da0
        /*0530*/ 	.word	0x00000005
        /*0534*/ 	.word	0x00019c30
        /*0538*/ 	.short	0x010a
        /*053a*/ 	.byte	0x3f
	.zero		1


	//   ....[25]....
        /*053c*/ 	.word	0x000023f0
        /*0540*/ 	.word	0x00000005
        /*0544*/ 	.word	0x00000000
        /*0548*/ 	.short	0x0101
        /*054a*/ 	.byte	0x3f
	.zero		1


	//   ....[26]....
        /*054c*/ 	.word	0x00005680
        /*0550*/ 	.word	0x000000ff
        /*0554*/ 	.word	0x00019c30
        /*0558*/ 	.short	0x010a
        /*055a*/ 	.byte	0x18
	.zero		1


	//   ....[27]....
        /*055c*/ 	.word	0x000056c0
        /*0560*/ 	.word	0x000000ff
        /*0564*/ 	.word	0x00019c30
        /*0568*/ 	.short	0x010a
        /*056a*/ 	.byte	0x18
	.zero		1


	//   ....[28]....
        /*056c*/ 	.word	0x00005820
        /*0570*/ 	.word	0x000000ff
        /*0574*/ 	.word	0x00019c50
        /*0578*/ 	.short	0x010a
        /*057a*/ 	.byte	0x0b
	.zero		1


	//   ....[29]....
        /*057c*/ 	.word	0x00005860
        /*0580*/ 	.word	0x000000ff
        /*0584*/ 	.word	0x00019c50
        /*0588*/ 	.short	0x010a
        /*058a*/ 	.byte	0x0b
	.zero		1


	//   ....[30]....
        /*058c*/ 	.word	0x000061d0
        /*0590*/ 	.word	0x00000028
        /*0594*/ 	.word	0x00000000
        /*0598*/ 	.short	0x0101
        /*059a*/ 	.byte	0x3f
	.zero		1


	//   ....[31]....
        /*059c*/ 	.word	0x00008490
        /*05a0*/ 	.word	0x000000ff
        /*05a4*/ 	.word	0x00000000
        /*05a8*/ 	.short	0x0101
        /*05aa*/ 	.byte	0x06
	.zero		1


	//   ....[32]....
        /*05ac*/ 	.word	0x00008c70
        /*05b0*/ 	.word	0x000000ff
        /*05b4*/ 	.word	0x00019c30
        /*05b8*/ 	.short	0x010a
        /*05ba*/ 	.byte	0x06
	.zero		1


	//   ....[33]....
        /*05bc*/ 	.word	0x00008cb0
        /*05c0*/ 	.word	0x000000ff
        /*05c4*/ 	.word	0x00019c30
        /*05c8*/ 	.short	0x010a
        /*05ca*/ 	.byte	0x06
	.zero		1


	//   ....[34]....
        /*05cc*/ 	.word	0x00008e10
        /*05d0*/ 	.word	0x000000ff
        /*05d4*/ 	.word	0x00019c50
        /*05d8*/ 	.short	0x010a
        /*05da*/ 	.byte	0x0e
	.zero		1


	//   ....[35]....
        /*05dc*/ 	.word	0x00008e50
        /*05e0*/ 	.word	0x000000ff
        /*05e4*/ 	.word	0x00019c50
        /*05e8*/ 	.short	0x010a
        /*05ea*/ 	.byte	0x0e
	.zero		1


	//   ....[36]....
        /*05ec*/ 	.word	0x0000a7c0
        /*05f0*/ 	.word	0x00000003
        /*05f4*/ 	.word	0x00000000
        /*05f8*/ 	.short	0x0101
        /*05fa*/ 	.byte	0x3f
	.zero		1


	//   ....[37]....
        /*05fc*/ 	.word	0x0000aa80
        /*0600*/ 	.word	0x000000ff
        /*0604*/ 	.word	0x00000000
        /*0608*/ 	.short	0x0101
        /*060a*/ 	.byte	0x06
	.zero		1


	//   ....[38]....
        /*060c*/ 	.word	0x0000b0d0
        /*0610*/ 	.word	0x000000ff
        /*0614*/ 	.word	0x00019c30
        /*0618*/ 	.short	0x010a
        /*061a*/ 	.byte	0x17
	.zero		1


	//   ....[39]....
        /*061c*/ 	.word	0x0000b110
        /*0620*/ 	.word	0x000000ff
        /*0624*/ 	.word	0x00019c30
        /*0628*/ 	.short	0x010a
        /*062a*/ 	.byte	0x17
	.zero		1


	//   ....[40]....
        /*062c*/ 	.word	0x0000b270
        /*0630*/ 	.word	0x000000ff
        /*0634*/ 	.word	0x00019c50
        /*0638*/ 	.short	0x010a
        /*063a*/ 	.byte	0x0b
	.zero		1


	//   ....[41]....
        /*063c*/ 	.word	0x0000b2b0
        /*0640*/ 	.word	0x000000ff
        /*0644*/ 	.word	0x00019c50
        /*0648*/ 	.short	0x010a
        /*064a*/ 	.byte	0x0b
	.zero		1


	//   ....[42]....
        /*064c*/ 	.word	0x0000bc40
        /*0650*/ 	.word	0x00000028
        /*0654*/ 	.word	0x00000000
        /*0658*/ 	.short	0x0101
        /*065a*/ 	.byte	0x3f
	.zero		1


	//   ....[43]....
        /*065c*/ 	.word	0x0000dec0
        /*0660*/ 	.word	0x000000ff
        /*0664*/ 	.word	0x00000000
        /*0668*/ 	.short	0x0101
        /*066a*/ 	.byte	0x06
	.zero		1


	//   ....[44]....
        /*066c*/ 	.word	0x0000e3f0
        /*0670*/ 	.word	0x000000ff
        /*0674*/ 	.word	0x00019c50
        /*0678*/ 	.short	0x010a
        /*067a*/ 	.byte	0x0b
	.zero		1


	//   ....[45]....
        /*067c*/ 	.word	0x0000e430
        /*0680*/ 	.word	0x000000ff
        /*0684*/ 	.word	0x00019c50
        /*0688*/ 	.short	0x010a
        /*068a*/ 	.byte	0x0b
	.zero		1


	//   ....[46]....
        /*068c*/ 	.word	0x0000ea40
        /*0690*/ 	.word	0x000000ff
        /*0694*/ 	.word	0x00000000
        /*0698*/ 	.short	0x0101
        /*069a*/ 	.byte	0x04
	.zero		1


	//   ....[47]....
        /*069c*/ 	.word	0x0000ff00
        /*06a0*/ 	.word	0x00000000
        /*06a4*/ 	.word	0x00000000
        /*06a8*/ 	.short	0x0101
        /*06aa*/ 	.byte	0x3f
	.zero		1


	//   ....[48]....
        /*06ac*/ 	.word	0x00012ca0
        /*06b0*/ 	.word	0x00000005
        /*06b4*/ 	.word	0x00019c80
        /*06b8*/ 	.short	0x010a
        /*06ba*/ 	.byte	0x3f
	.zero		1


	//   ....[49]....
        /*06bc*/ 	.word	0x00012ee0
        /*06c0*/ 	.word	0x00000005
        /*06c4*/ 	.word	0x00019c40
        /*06c8*/ 	.short	0x010a
        /*06ca*/ 	.byte	0x3f
	.zero		1


	//   ....[50]....
        /*06cc*/ 	.word	0x00013380
        /*06d0*/ 	.word	0x000000ff
        /*06d4*/ 	.word	0x00019c20
        /*06d8*/ 	.short	0x010a
        /*06da*/ 	.byte	0x28
	.zero		1


	//   ....[51]....
        /*06dc*/ 	.word	0x00013640
        /*06e0*/ 	.word	0x00000007
        /*06e4*/ 	.word	0x00019c80
        /*06e8*/ 	.short	0x010a
        /*06ea*/ 	.byte	0x3f
	.zero		1


	//   ....[52]....
        /*06ec*/ 	.word	0x00013a70
        /*06f0*/ 	.word	0x00000007
        /*06f4*/ 	.word	0x00019c40
        /*06f8*/ 	.short	0x010a
        /*06fa*/ 	.byte	0x3f
	.zero		1


	//   ....[53]....
        /*06fc*/ 	.word	0x00013f20
        /*0700*/ 	.word	0x0000000c
        /*0704*/ 	.word	0x00019c70
        /*0708*/ 	.short	0x010a
        /*070a*/ 	.byte	0x3f
	.zero		1


	//   ....[54]....
        /*070c*/ 	.word	0x00013f90
        /*0710*/ 	.word	0x0000000c
        /*0714*/ 	.word	0x00019c60
        /*0718*/ 	.short	0x010a
        /*071a*/ 	.byte	0x3f
	.zero		1


	//   ....[55]....
        /*071c*/ 	.word	0x000142d0
        /*0720*/ 	.word	0x0000000c
        /*0724*/ 	.word	0x00019c50
        /*0728*/ 	.short	0x0101
        /*072a*/ 	.byte	0x3f
	.zero		1


	//   ....[56]....
        /*072c*/ 	.word	0x00014340
        /*0730*/ 	.word	0x00000003
        /*0734*/ 	.word	0x00000000
        /*0738*/ 	.short	0x0101
        /*073a*/ 	.byte	0x3f
	.zero		1


	//   ....[57]....
        /*073c*/ 	.word	0x00014500
        /*0740*/ 	.word	0x00000002
        /*0744*/ 	.word	0x00019c70
        /*0748*/ 	.short	0x010a
        /*074a*/ 	.byte	0x3f
	.zero		1


	//   ....[58]....
        /*074c*/ 	.word	0x00014580
        /*0750*/ 	.word	0x00000002
        /*0754*/ 	.word	0x00019c60
        /*0758*/ 	.short	0x010a
        /*075a*/ 	.byte	0x3f
	.zero		1


	//   ....[59]....
        /*075c*/ 	.word	0x000148b0
        /*0760*/ 	.word	0x00000002
        /*0764*/ 	.word	0x00019c50
        /*0768*/ 	.short	0x0101
        /*076a*/ 	.byte	0x3f
	.zero		1


	//   ....[60]....
        /*076c*/ 	.word	0x00014920
        /*0770*/ 	.word	0x00000000
        /*0774*/ 	.word	0x00000000
        /*0778*/ 	.short	0x0101
        /*077a*/ 	.byte	0x3f
	.zero		1


	//   ....[61]....
        /*077c*/ 	.word	0x00015600
        /*0780*/ 	.word	0x00000008
        /*0784*/ 	.word	0x00019c20
        /*0788*/ 	.short	0x010a
        /*078a*/ 	.byte	0x3f
	.zero		1


	//   ....[62]....
        /*078c*/ 	.word	0x000157a0
        /*0790*/ 	.word	0x00000006
        /*0794*/ 	.word	0x00000000
        /*0798*/ 	.short	0x010a
        /*079a*/ 	.byte	0x3f
	.zero		1


	//   ....[63]....
        /*079c*/ 	.word	0x00015810
        /*07a0*/ 	.word	0x00000007
        /*07a4*/ 	.word	0x00000000
        /*07a8*/ 	.short	0x010a
        /*07aa*/ 	.byte	0x3f
	.zero		1


	//   ....[64]....
        /*07ac*/ 	.word	0x00015860
        /*07b0*/ 	.word	0x00000002
        /*07b4*/ 	.word	0x00019c60
        /*07b8*/ 	.short	0x010a
        /*07ba*/ 	.byte	0x3f
	.zero		1


	//   ....[65]....
        /*07bc*/ 	.word	0x000158b0
        /*07c0*/ 	.word	0x00000005
        /*07c4*/ 	.word	0x00019c60
        /*07c8*/ 	.short	0x010a
        /*07ca*/ 	.byte	0x3f
	.zero		1


	//   ....[66]....
        /*07cc*/ 	.word	0x000158f0
        /*07d0*/ 	.word	0x00000002
        /*07d4*/ 	.word	0x00019c80
        /*07d8*/ 	.short	0x010a
        /*07da*/ 	.byte	0x3f
	.zero		1


	//   ....[67]....
        /*07dc*/ 	.word	0x00015910
        /*07e0*/ 	.word	0x00000005
        /*07e4*/ 	.word	0x00019c80
        /*07e8*/ 	.short	0x010a
        /*07ea*/ 	.byte	0x3f
	.zero		1


	//   ....[68]....
        /*07ec*/ 	.word	0x00015980
        /*07f0*/ 	.word	0x00000003
        /*07f4*/ 	.word	0x00019c00
        /*07f8*/ 	.short	0x010a
        /*07fa*/ 	.byte	0x3f
	.zero		1


	//   ....[69]....
        /*07fc*/ 	.word	0x000159d0
        /*0800*/ 	.word	0x00000005
        /*0804*/ 	.word	0x00019c30
        /*0808*/ 	.short	0x010a
        /*080a*/ 	.byte	0x3f
	.zero		1


	//   ....[70]....
        /*080c*/ 	.word	0x00015a30
        /*0810*/ 	.word	0x0000000f
        /*0814*/ 	.word	0x00019c30
        /*0818*/ 	.short	0x010a
        /*081a*/ 	.byte	0x3f
	.zero		1


	//   ....[71]....
        /*081c*/ 	.word	0x00015a90
        /*0820*/ 	.word	0x0000000f
        /*0824*/ 	.word	0x00019c50
        /*0828*/ 	.short	0x010a
        /*082a*/ 	.byte	0x3f
	.zero		1


	//   ....[72]....
        /*082c*/ 	.word	0x00015af0
        /*0830*/ 	.word	0x0000000b
        /*0834*/ 	.word	0x00019c30
        /*0838*/ 	.short	0x010a
        /*083a*/ 	.byte	0x3f
	.zero		1


	//   ....[73]....
        /*083c*/ 	.word	0x00015b50
        /*0840*/ 	.word	0x0000000b
        /*0844*/ 	.word	0x00019c50
        /*0848*/ 	.short	0x010a
        /*084a*/ 	.byte	0x3f
	.zero		1


	//   ....[74]....
        /*084c*/ 	.word	0x00015bb0
        /*0850*/ 	.word	0x0000000f
        /*0854*/ 	.word	0x00019c30
        /*0858*/ 	.short	0x010a
        /*085a*/ 	.byte	0x3f
	.zero		1


	//   ....[75]....
        /*085c*/ 	.word	0x00015c10
        /*0860*/ 	.word	0x0000000f
        /*0864*/ 	.word	0x00019c50
        /*0868*/ 	.short	0x010a
        /*086a*/ 	.byte	0x3f
	.zero		1


	//   ....[76]....
        /*086c*/ 	.word	0x00015c70
        /*0870*/ 	.word	0x00000005
        /*0874*/ 	.word	0x00019c50
        /*0878*/ 	.short	0x010a
        /*087a*/ 	.byte	0x3f
	.zero		1


	//   ....[77]....
        /*087c*/ 	.word	0x00015dc0
        /*0880*/ 	.word	0x00000005
        /*0884*/ 	.word	0x00019c80
        /*0888*/ 	.short	0x010a
        /*088a*/ 	.byte	0x3f
	.zero		1


	//   ....[78]....
        /*088c*/ 	.word	0x00015e10
        /*0890*/ 	.word	0x00000005
        /*0894*/ 	.word	0x00019c40
        /*0898*/ 	.short	0x010a
        /*089a*/ 	.byte	0x3f
	.zero		1


	//   ....[79]....
        /*089c*/ 	.word	0x00015e70
        /*08a0*/ 	.word	0x00000004
        /*08a4*/ 	.word	0x00019c20
        /*08a8*/ 	.short	0x010a
        /*08aa*/ 	.byte	0x3f
	.zero		1


	//   ....[80]....
        /*08ac*/ 	.word	0x00015ec0
        /*08b0*/ 	.word	0x00000007
        /*08b4*/ 	.word	0x00019c80
        /*08b8*/ 	.short	0x010a
        /*08ba*/ 	.byte	0x3f
	.zero		1


	//   ....[81]....
        /*08bc*/ 	.word	0x00015f10
        /*08c0*/ 	.word	0x00000007
        /*08c4*/ 	.word	0x00019c40
        /*08c8*/ 	.short	0x010a
        /*08ca*/ 	.byte	0x3f
	.zero		1


	//   ....[82]....
        /*08cc*/ 	.word	0x00015f60
        /*08d0*/ 	.word	0x0000000c
        /*08d4*/ 	.word	0x00019c70
        /*08d8*/ 	.short	0x010a
        /*08da*/ 	.byte	0x3f
	.zero		1


	//   ....[83]....
        /*08dc*/ 	.word	0x00015fb0
        /*08e0*/ 	.word	0x0000000c
        /*08e4*/ 	.word	0x00019c60
        /*08e8*/ 	.short	0x010a
        /*08ea*/ 	.byte	0x3f
	.zero		1


	//   ....[84]....
        /*08ec*/ 	.word	0x00016000
        /*08f0*/ 	.word	0x00000002
        /*08f4*/ 	.word	0x00019c70
        /*08f8*/ 	.short	0x010a
        /*08fa*/ 	.byte	0x3f
	.zero		1


	//   ....[85]....
        /*08fc*/ 	.word	0x00016050
        /*0900*/ 	.word	0x00000002
        /*0904*/ 	.word	0x00019c60
        /*0908*/ 	.short	0x010a
        /*090a*/ 	.byte	0x3f
	.zero		1


	//   ....[86]....
        /*090c*/ 	.word	0x000160a0
        /*0910*/ 	.word	0x00000008
        /*0914*/ 	.word	0x00019c20
        /*0918*/ 	.short	0x010a
        /*091a*/ 	.byte	0x3f
	.zero		1


	//   ....[87]....
        /*091c*/ 	.word	0x00016240
        /*0920*/ 	.word	0x00000006
        /*0924*/ 	.word	0x00000000
        /*0928*/ 	.short	0x010a
        /*092a*/ 	.byte	0x3f
	.zero		1


	//   ....[88]....
        /*092c*/ 	.word	0x00016290
        /*0930*/ 	.word	0x00000007
        /*0934*/ 	.word	0x00000000
        /*0938*/ 	.short	0x010a
        /*093a*/ 	.byte	0x3f
	.zero		1


	//   ....[89]....
        /*093c*/ 	.word	0x000162e0
        /*0940*/ 	.word	0x00000002
        /*0944*/ 	.word	0x00019c60
        /*0948*/ 	.short	0x010a
        /*094a*/ 	.byte	0x3f
	.zero		1


	//   ....[90]....
        /*094c*/ 	.word	0x00016330
        /*0950*/ 	.word	0x00000005
        /*0954*/ 	.word	0x00019c60
        /*0958*/ 	.short	0x010a
        /*095a*/ 	.byte	0x3f
	.zero		1


	//   ....[91]....
        /*095c*/ 	.word	0x00016380
        /*0960*/ 	.word	0x00000002
        /*0964*/ 	.word	0x00019c80
        /*0968*/ 	.short	0x010a
        /*096a*/ 	.byte	0x3f
	.zero		1


	//----- nvinfo : EIATTR_NUM_MBARRIERS
	.align		4
.L_207:
        /*096c*/ 	.byte	0x03, 0x38
        /*096e*/ 	.short	0x0016


	//----- nvinfo : EIATTR_EXIT_INSTR_OFFSETS
	.align		4
        /*0970*/ 	.byte	0x04, 0x1c
        /*0972*/ 	.short	(.L_209 - .L_208)


	//   ....[0]....
.L_208:
        /*0974*/ 	.word	0x00000a70


	//   ....[1]....
        /*0978*/ 	.word	0x00010a50


	//   ....[2]....
        /*097c*/ 	.word	0x00015960


	//----- nvinfo : EIATTR_MAX_THREADS
	.align		4
.L_209:
        /*0980*/ 	.byte	0x04, 0x05
        /*0982*/ 	.short	(.L_211 - .L_210)
.L_210:
        /*0984*/ 	.word	0x00000200
        /*0988*/ 	.word	0x00000001
        /*098c*/ 	.word	0x00000001


	//----- nvinfo : EIATTR_CRS_STACK_SIZE
	.align		4
.L_211:
        /*0990*/ 	.byte	0x04, 0x1e
        /*0992*/ 	.short	(.L_213 - .L_212)
.L_212:
        /*0994*/ 	.word	0x00000000


	//----- nvinfo : EIATTR_CBANK_PARAM_SIZE
	.align		4
.L_213:
        /*0998*/ 	.byte	0x03, 0x19
        /*099a*/ 	.short	0x0a70


	//----- nvinfo : EIATTR_PARAM_CBANK
	.align		4
        /*099c*/ 	.byte	0x04, 0x0a
        /*099e*/ 	.short	(.L_215 - .L_214)
	.align		4
.L_214:
        /*09a0*/ 	.word	index@(.nv.constant0._ZN7cutlass13device_kernelIN5flash11enable_sm90INS1_16FlashAttnFwdSm90INS1_25CollectiveMainloopFwdSm90ILi2EN4cute5tupleIJNS5_1CILi1EEES8_S8_EEENS6_IJNS7_ILi192EEENS7_ILi128EEENS7_ILi96EEEEEELi96ENS_12float_e4m3_tEfNS_4arch4Sm90ELb0ELb1ELb1ELb1ELb0ELb0ELb0ELb1ELb1ELb0ELb0ELb0EEENS1_21CollectiveEpilogueFwdINS6_IJSA_SC_SB_EEES9_NS_10bfloat16_tESG_Li384ELb1ELb0ELb0ELb1EEENS1_36VarlenDynamicPersistentTileSchedulerILi192ELi128ELi384ELi128ELb0ELb0ELb1ELb1ELb0ELb1EEEEEEEEEvNT_6ParamsE)
        /*09a4*/ 	.short	0x0210
        /*09a6*/ 	.short	0x0a70


	//----- nvinfo : EIATTR_SW_WAR
	.align		4
.L_215:
        /*09a8*/ 	.byte	0x04, 0x36
        /*09aa*/ 	.short	(.L_217 - .L_216)
.L_216:
        /*09ac*/ 	.word	0x00000008
.L_217:


//--------------------- .nv.info._ZN7cutlass13device_kernelIN5flash11enable_sm90INS1_16FlashAttnFwdSm90INS1_25CollectiveMainloopFwdSm90ILi2EN4cute5tupleIJNS5_1CILi1EEES8_S8_EEENS6_IJNS7_ILi192EEENS7_ILi128EEENS7_ILi96EEEEEELi96ENS_12float_e4m3_tEfNS_4arch4Sm90ELb0ELb1ELb1ELb1ELb0ELb1ELb0ELb1ELb1ELb0ELb0ELb0EEENS1_21CollectiveEpilogueFwdINS6_IJSA_SC_SB_EEES9_NS_10bfloat16_tESG_Li384ELb1ELb0ELb0ELb1EEENS1_36VarlenDynamicPersistentTileSchedulerILi192ELi128ELi384ELi128ELb0ELb0ELb1ELb1ELb0ELb1EEEEEEEEEvNT_6ParamsE --------------------------
	.section	.nv.info._ZN7cutlass13device_kernelIN5flash11enable_sm90INS1_16FlashAttnFwdSm90INS1_25CollectiveMainloopFwdSm90ILi2EN4cute5tupleIJNS5_1CILi1EEES8_S8_EEENS6_IJNS7_ILi192EEENS7_ILi128EEENS7_ILi96EEEEEELi96ENS_12float_e4m3_tEfNS_4arch4Sm90ELb0ELb1ELb1ELb1ELb0ELb1ELb0ELb1ELb1ELb0ELb0ELb0EEENS1_21CollectiveEpilogueFwdINS6_IJSA_SC_SB_EEES9_NS_10bfloat16_tESG_Li384ELb1ELb0ELb0ELb1EEENS1_36VarlenDynamicPersistentTileSchedulerILi192ELi128ELi384ELi128ELb0ELb0ELb1ELb1ELb0ELb1EEEEEEEEEvNT_6ParamsE,"",@"SHT_CUDA_INFO"
	.sectionflags	@""
	.align	4


	//----- nvinfo : EIATTR_CUDA_API_VERSION
	.align		4
        /*0000*/ 	.byte	0x04, 0x37
        /*0002*/ 	.short	(.L_219 - .L_218)
.L_218:
        /*0004*/ 	.word	0x00000082


	//----- nvinfo : EIATTR_KPARAM_INFO
	.align		4
.L_219:
        /*0008*/ 	.byte	0x04, 0x17
        /*000a*/ 	.short	(.L_221 - .L_220)
.L_220:
        /*000c*/ 	.word	0x00000000
        /*0010*/ 	.short	0x0000
        /*0012*/ 	.short	0x0070
        /*0014*/ 	.byte	0x00, 0xf0, 0x01, 0x28


	//----- nvinfo : EIATTR_SPARSE_MMA_MASK
	.align		4
.L_221:
        /*0018*/ 	.byte	0x03, 0x50
        /*001a*/ 	.short	0x0000


	//----- nvinfo : EIATTR_MAXREG_COUNT
	.align		4
        /*001c*/ 	.byte	0x03, 0x1b
        /*001e*/ 	.short	0x0080


	//----- nvinfo : EIATTR_NUM_BARRIERS
	.align		4
        /*0020*/ 	.byte	0x02, 0x4c
        /*0022*/ 	.byte	0x10
	.zero		1


	//----- nvinfo : EIATTR_EXTERNS
	.align		4
        /*0024*/ 	.byte	0x04, 0x0f
        /*0026*/ 	.short	(.L_223 - .L_222)


	//   ....[0]....
	.align		4
.L_222:
        /*0028*/ 	.word	index@(__assertfail)


	//----- nvinfo : EIATTR_ANNOTATIONS
	.align		4
.L_223:
        /*002c*/ 	.byte	0x04, 0x55
        /*002e*/ 	.short	(.L_225 - .L_224)


	//   ....[0]....
.L_224:
        /* <DEDUP_REMOVED lines=75> */


	//----- nvinfo : EIATTR_MERCURY_ISA_VERSION
	.align		4
.L_225:
        /*04c8*/ 	.byte	0x03, 0x5f
        /*04ca*/ 	.short	0x0101


	//----- nvinfo : EIATTR_UNUSED_LOAD_BYTE_OFFSET
	.align		4
        /*04cc*/ 	.byte	0x04, 0x44
        /*04ce*/ 	.short	(.L_227 - .L_226)


	//   ....[0]....
.L_226:
        /*04d0*/ 	.word	0x00000ac0
        /*04d4*/ 	.word	0x0000fff0


	//   ....[1]....
        /*04d8*/ 	.word	0x00019820
        /*04dc*/ 	.word	0x0000fff0


	//----- nvinfo : EIATTR_INT_WARP_WIDE_INSTR_OFFSETS
	.align		4
.L_227:
        /*04e0*/ 	.byte	0x04, 0x31
        /*04e2*/ 	.short	(.L_229 - .L_228)


	//   ....[0]....
.L_228:
        /*04e4*/ 	.word	0x000001b0


	//   ....[1]....
        /*04e8*/ 	.word	0x000001f0


	//   ....[2]....
        /*04ec*/ 	.word	0x000002b0


	//   ....[3]....
        /*04f0*/ 	.word	0x0001e580


	//   ....[4]....
        /*04f4*/ 	.word	0x0001e610


	//   ....[5]....
        /*04f8*/ 	.word	0x0001ed60


	//   ....[6]....
        /*04fc*/ 	.word	0x0001ed90


	//   ....[7]....
        /*0500*/ 	.word	0x0001ee50


	//   ....[8]....
        /*0504*/ 	.word	0x0001ef10


	//   ....[9]....
        /*0508*/ 	.word	0x00020b80


	//   ....[10]....
        /*050c*/ 	.word	0x00020c10


	//----- nvinfo : EIATTR_COOP_GROUP_MASK_REGIDS
	.align		4
.L_229:
        /*0510*/ 	.byte	0x04, 0x29
        /*0512*/ 	.short	(.L_231 - .L_230)


	//   ....[0]....
.L_230:
        /*0514*/ 	.word	0xffffffff


	//   ....[1]....
        /*0518*/ 	.word	0xffffffff


	//   ....[2]....
        /*051c*/ 	.word	0xffffffff


	//   ....[3]....
        /*0520*/ 	.word	0xffffffff


	//   ....[4]....
        /*0524*/ 	.word	0xffffffff


	//   ....[5]....
        /*0528*/ 	.word	0xffffffff


	//   ....[6]....
        /*052c*/ 	.word	0xffffffff


	//   ....[7]....
        /*0530*/ 	.word	0xffffffff


	//   ....[8]....
        /*0534*/ 	.word	0xffffffff


	//   ....[9]....
        /*0538*/ 	.word	0xffffffff


	//   ....[10]....
        /*053c*/ 	.word	0xffffffff


	//   ....[11]....
        /*0540*/ 	.word	0xffffffff


	//   ....[12]....
        /*0544*/ 	.word	0xffffffff


	//   ....[13]....
        /*0548*/ 	.word	0xffffffff


	//   ....[14]....
        /*054c*/ 	.word	0xffffffff


	//   ....[15]....
        /*0550*/ 	.word	0xffffffff


	//   ....[16]....
        /*0554*/ 	.word	0xffffffff


	//   ....[17]....
        /*0558*/ 	.word	0xffffffff


	//   ....[18]....
        /*055c*/ 	.word	0xffffffff


	//   ....[19]....
        /*0560*/ 	.word	0xffffffff


	//   ....[20]....
        /*0564*/ 	.word	0xffffffff


	//   ....[21]....
        /*0568*/ 	.word	0xffffffff


	//   ....[22]....
        /*056c*/ 	.word	0xffffffff


	//   ....[23]....
        /*0570*/ 	.word	0xffffffff


	//   ....[24]....
        /*0574*/ 	.word	0xffffffff


	//   ....[25]....
        /*0578*/ 	.word	0xffffffff


	//   ....[26]....
        /*057c*/ 	.word	0xffffffff


	//   ....[27]....
        /*0580*/ 	.word	0xffffffff


	//   ....[28]....
        /*0584*/ 	.word	0xffffffff


	//   ....[29]....
        /*0588*/ 	.word	0xffffffff


	//   ....[30]....
        /*058c*/ 	.word	0xffffffff


	//   ....[31]....
        /*0590*/ 	.word	0xffffffff


	//   ....[32]....
        /*0594*/ 	.word	0xffffffff


	//   ....[33]....
        /*0598*/ 	.word	0xffffffff


	//   ....[34]....
        /*059c*/ 	.word	0xffffffff


	//   ....[35]....
        /*05a0*/ 	.word	0xffffffff


	//   ....[36]....
        /*05a4*/ 	.word	0xffffffff


	//   ....[37]....
        /*05a8*/ 	.word	0xffffffff


	//   ....[38]....
        /*05ac*/ 	.word	0xffffffff


	//   ....[39]....
        /*05b0*/ 	.word	0xffffffff


	//   ....[40]....
        /*05b4*/ 	.word	0xffffffff


	//   ....[41]....
        /*05b8*/ 	.word	0xffffffff


	//   ....[42]....
        /*05bc*/ 	.word	0xffffffff


	//   ....[43]....
        /*05c0*/ 	.word	0xffffffff


	//   ....[44]....
        /*05c4*/ 	.word	0xffffffff


	//   ....[45]....
        /*05c8*/ 	.word	0xffffffff


	//   ....[46]....
        /*05cc*/ 	.word	0xffffffff


	//   ....[47]....
        /*05d0*/ 	.word	0xffffffff


	//   ....[48]....
        /*05d4*/ 	.word	0xffffffff


	//   ....[49]....
        /*05d8*/ 	.word	0xffffffff


	//   ....[50]....
        /*05dc*/ 	.word	0xffffffff


	//   ....[51]....
        /*05e0*/ 	.word	0xffffffff


	//   ....[52]....
        /*05e4*/ 	.word	0xffffffff


	//   ....[53]....
        /*05e8*/ 	.word	0xffffffff


	//   ....[54]....
        /*05ec*/ 	.word	0xffffffff


	//   ....[55]....
        /*05f0*/ 	.word	0xffffffff


	//   ....[56]....
        /*05f4*/ 	.word	0xffffffff


	//   ....[57]....
        /*05f8*/ 	.word	0xffffffff


	//   ....[58]....
        /*05fc*/ 	.word	0xffffffff


	//   ....[59]....
        /*0600*/ 	.word	0xffffffff


	//   ....[60]....
        /*0604*/ 	.word	0xffffffff


	//   ....[61]....
        /*0608*/ 	.word	0xffffffff


	//   ....[62]....
        /*060c*/ 	.word	0xffffffff


	//   ....[63]....
        /*0610*/ 	.word	0xffffffff


	//   ....[64]....
        /*0614*/ 	.word	0xffffffff


	//   ....[65]....
        /*0618*/ 	.word	0xffffffff


	//   ....[66]....
        /*061c*/ 	.word	0xffffffff


	//   ....[67]....
        /*0620*/ 	.word	0xffffffff


	//   ....[68]....
        /*0624*/ 	.word	0xffffffff


	//   ....[69]....
        /*0628*/ 	.word	0xffffffff


	//   ....[70]....
        /*062c*/ 	.word	0xffffffff


	//   ....[71]....
        /*0630*/ 	.word	0xffffffff


	//   ....[72]....
        /*0634*/ 	.word	0xffffffff


	//   ....[73]....
        /*0638*/ 	.word	0xffffffff


	//   ....[74]....
        /*063c*/ 	.word	0xffffffff


	//   ....[75]....
        /*0640*/ 	.word	0xffffffff


	//   ....[76]....
        /*0644*/ 	.word	0xffffffff


	//   ....[77]....
        /*0648*/ 	.word	0xffffffff


	//   ....[78]....
        /*064c*/ 	.word	0xffffffff


	//   ....[79]....
        /*0650*/ 	.word	0xffffffff


	//   ....[80]....
        /*0654*/ 	.word	0xffffffff


	//   ....[81]....
        /*0658*/ 	.word	0xffffffff


	//   ....[82]....
        /*065c*/ 	.word	0xffffffff


	//   ....[83]....
        /*0660*/ 	.word	0xffffffff


	//   ....[84]....
        /*0664*/ 	.word	0xffffffff


	//   ....[85]....
        /*0668*/ 	.word	0xffffffff


	//   ....[86]....
        /*066c*/ 	.word	0xffffffff


	//   ....[87]....
        /*0670*/ 	.word	0xffffffff


	//   ....[88]....
        /*0674*/ 	.word	0x0500000f


	//   ....[89]....
        /*0678*/ 	.word	0x0500000f


	//   ....[90]....
        /*067c*/ 	.word	0x0500000f


	//   ....[91]....
        /*0680*/ 	.word	0x0500000f


	//   ....[92]....
        /*0684*/ 	.word	0x0500000f


	//   ....[93]....
        /*0688*/ 	.word	0x0500000f


	//   ....[94]....
        /*068c*/ 	.word	0x0500000f


	//   ....[95]....
        /*0690*/ 	.word	0x0500000f


	//   ....[96]....
        /*0694*/ 	.word	0x0500000f


	//   ....[97]....
        /*0698*/ 	.word	0x0500000f


	//   ....[98]....
        /*069c*/ 	.word	0x0500000f


	//   ....[99]....
        /*06a0*/ 	.word	0x0500000f


	//   ....[100]....
        /*06a4*/ 	.word	0x0500000f


	//   ....[101]....
        /*06a8*/ 	.word	0x0500000f


	//   ....[102]....
        /*06ac*/ 	.word	0x0500000f


	//   ....[103]....
        /*06b0*/ 	.word	0x0500000f


	//   ....[104]....
        /*06b4*/ 	.word	0x0500000f


	//   ....[105]....
        /*06b8*/ 	.word	0x0500000f


	//   ....[106]....
        /*06bc*/ 	.word	0x0500000f


	//   ....[107]....
        /*06c0*/ 	.word	0x0500000f


	//   ....[108]....
        /*06c4*/ 	.word	0x0500000f


	//   ....[109]....
        /*06c8*/ 	.word	0x0500000f


	//   ....[110]....
        /*06cc*/ 	.word	0x0500000f


	//   ....[111]....
        /*06d0*/ 	.word	0x0500000f


	//   ....[112]....
        /*06d4*/ 	.word	0x0500000f


	//   ....[113]....
        /*06d8*/ 	.word	0x0500000f


	//   ....[114]....
        /*06dc*/ 	.word	0x0500000f


	//   ....[115]....
        /*06e0*/ 	.word	0x0500000f


	//----- nvinfo : EIATTR_COOP_GROUP_INSTR_OFFSETS
	.align		4
.L_231:
        /*06e4*/ 	.byte	0x04, 0x28
        /*06e6*/ 	.short	(.L_233 - .L_232)


	//   ....[0]....
.L_232:
        /*06e8*/ 	.word	0x00000060


	//   ....[1]....
        /*06ec*/ 	.word	0x000001c0


	//   ....[2]....
        /*06f0*/ 	.word	0x000002c0


	//   ....[3]....
        /*06f4*/ 	.word	0x00000430


	//   ....[4]....
        /*06f8*/ 	.word	0x00000590


	//   ....[5]....
        /*06fc*/ 	.word	0x000006b0


	//   ....[6]....
        /*0700*/ 	.word	0x00000810


	//   ....[7]....
        /*0704*/ 	.word	0x00006f70


	//   ....[8]....
        /*0708*/ 	.word	0x0000ddb0


	//   ....[9]....
        /*070c*/ 	.word	0x0000dec0


	//   ....[10]....
        /*0710*/ 	.word	0x0000e7d0


	//   ....[11]....
        /*0714*/ 	.word	0x0000e860


	//   ....[12]....
        /*0718*/ 	.word	0x000117a0


	//   ....[13]....
        /*071c*/ 	.word	0x000118a0


	//   ....[14]....
        /*0720*/ 	.word	0x00011d60


	//   ....[15]....
        /*0724*/ 	.word	0x00011de0


	//   ....[16]....
        /*0728*/ 	.word	0x00014220


	//   ....[17]....
        /*072c*/ 	.word	0x00014250


	//   ....[18]....
        /*0730*/ 	.word	0x00014280


	//   ....[19]....
        /*0734*/ 	.word	0x000142c0


	//   ....[20]....
        /*0738*/ 	.word	0x00017750


	//   ....[21]....
        /*073c*/ 	.word	0x00017850


	//   ....[22]....
        /*0740*/ 	.word	0x00017d30


	//   ....[23]....
        /*0744*/ 	.word	0x00017da0


	//   ....[24]....
        /*0748*/ 	.word	0x00019150


	//   ....[25]....
        /*074c*/ 	.word	0x00019160


	//   ....[26]....
        /*0750*/ 	.word	0x000191a0


	//   ....[27]....
        /*0754*/ 	.word	0x00019290


	//   ....[28]....
        /*0758*/ 	.word	0x00019fe0


	//   ....[29]....
        /*075c*/ 	.word	0x00019ff0


	//   ....[30]....
        /*0760*/ 	.word	0x0001a000


	//   ....[31]....
        /*0764*/ 	.word	0x0001a010


	//   ....[32]....
        /*0768*/ 	.word	0x0001a020


	//   ....[33]....
        /*076c*/ 	.word	0x0001a030


	//   ....[34]....
        /*0770*/ 	.word	0x0001a040


	//   ....[35]....
        /*0774*/ 	.word	0x0001a050


	//   ....[36]....
        /*0778*/ 	.word	0x0001a070


	//   ....[37]....
        /*077c*/ 	.word	0x0001a080


	//   ....[38]....
        /*0780*/ 	.word	0x0001a0b0


	//   ....[39]....
        /*0784*/ 	.word	0x0001a0c0


	//   ....[40]....
        /*0788*/ 	.word	0x0001a0d0


	//   ....[41]....
        /*078c*/ 	.word	0x0001a0f0


	//   ....[42]....
        /*0790*/ 	.word	0x0001a120


	//   ....[43]....
        /*0794*/ 	.word	0x0001a1a0


	//   ....[44]....
        /*0798*/ 	.word	0x0001a1d0


	//   ....[45]....
        /*079c*/ 	.word	0x0001a1e0


	//   ....[46]....
        /*07a0*/ 	.word	0x0001a1f0


	//   ....[47]....
        /*07a4*/ 	.word	0x0001a210


	//   ....[48]....
        /*07a8*/ 	.word	0x0001a220


	//   ....[49]....
        /*07ac*/ 	.word	0x0001a230


	//   ....[50]....
        /*07b0*/ 	.word	0x0001a260


	//   ....[51]....
        /*07b4*/ 	.word	0x0001a290


	//   ....[52]....
        /*07b8*/ 	.word	0x0001b5f0


	//   ....[53]....
        /*07bc*/ 	.word	0x0001b7b0


	//   ....[54]....
        /*07c0*/ 	.word	0x0001b7e0


	//   ....[55]....
        /*07c4*/ 	.word	0x0001b810


	//   ....[56]....
        /*07c8*/ 	.word	0x0001b840


	//   ....[57]....
        /*07cc*/ 	.word	0x0001b870


	//   ....[58]....
        /*07d0*/ 	.word	0x0001b8a0


	//   ....[59]....
        /*07d4*/ 	.word	0x0001ba10


	//   ....[60]....
        /*07d8*/ 	.word	0x0001ba40


	//   ....[61]....
        /*07dc*/ 	.word	0x0001ba70


	//   ....[62]....
        /*07e0*/ 	.word	0x0001baa0


	//   ....[63]....
        /*07e4*/ 	.word	0x0001bad0


	//   ....[64]....
        /*07e8*/ 	.word	0x0001bb00


	//   ....[65]....
        /*07ec*/ 	.word	0x0001bba0


	//   ....[66]....
        /*07f0*/ 	.word	0x0001bc00


	//   ....[67]....
        /*07f4*/ 	.word	0x0001bca0


	//   ....[68]....
        /*07f8*/ 	.word	0x0001cda0


	//   ....[69]....
        /*07fc*/ 	.word	0x0001f070


	//   ....[70]....
        /*0800*/ 	.word	0x00021320


	//   ....[71]....
        /*0804*/ 	.word	0x00021370


	//   ....[72]....
        /*0808*/ 	.word	0x000213a0


	//   ....[73]....
        /*080c*/ 	.word	0x000213d0


	//   ....[74]....
        /*0810*/ 	.word	0x000213e0


	//   ....[75]....
        /*0814*/ 	.word	0x00021410


	//   ....[76]....
        /*0818*/ 	.word	0x00021440


	//   ....[77]....
        /*081c*/ 	.word	0x00021470


	//   ....[78]....
        /*0820*/ 	.word	0x000215f0


	//   ....[79]....
        /*0824*/ 	.word	0x00021620


	//   ....[80]....
        /*0828*/ 	.word	0x00021650


	//   ....[81]....
        /*082c*/ 	.word	0x00021680


	//   ....[82]....
        /*0830*/ 	.word	0x000216b0


	//   ....[83]....
        /*0834*/ 	.word	0x000216e0


	//   ....[84]....
        /*0838*/ 	.word	0x000217a0


	//   ....[85]....
        /*083c*/ 	.word	0x000217c0


	//   ....[86]....
        /*0840*/ 	.word	0x00021830


	//   ....[87]....
        /*0844*/ 	.word	0x00021ed0


	//   ....[88]....
        /*0848*/ 	.word	0x00022340


	//   ....[89]....
        /*084c*/ 	.word	0x000223e0


	//   ....[90]....
        /*0850*/ 	.word	0x00022480


	//   ....[91]....
        /*0854*/ 	.word	0x00022520


	//   ....[92]....
        /*0858*/ 	.word	0x00022600


	//   ....[93]....
        /*085c*/ 	.word	0x000226a0


	//   ....[94]....
        /*0860*/ 	.word	0x00022740


	//   ....[95]....
        /*0864*/ 	.word	0x000227e0


	//   ....[96]....
        /*0868*/ 	.word	0x00022b80


	//   ....[97]....
        /*086c*/ 	.word	0x00022e60


	//   ....[98]....
        /*0870*/ 	.word	0x00023280


	//   ....[99]....
        /*0874*/ 	.word	0x00023320


	//   ....[100]....
        /*0878*/ 	.word	0x00023440


	//   ....[101]....
        /*087c*/ 	.word	0x000234b0


	//   ....[102]....
        /*0880*/ 	.word	0x00023520


	//   ....[103]....
        /*0884*/ 	.word	0x00023590


	//   ....[104]....
        /*0888*/ 	.word	0x00023600


	//   ....[105]....
        /*088c*/ 	.word	0x00023680


	//   ....[106]....
        /*0890*/ 	.word	0x00023710


	//   ....[107]....
        /*0894*/ 	.word	0x000237a0


	//   ....[108]....
        /*0898*/ 	.word	0x00023810


	//   ....[109]....
        /*089c*/ 	.word	0x00023880


	//   ....[110]....
        /*08a0*/ 	.word	0x000238f0


	//   ....[111]....
        /*08a4*/ 	.word	0x00023970


	//   ....[112]....
        /*08a8*/ 	.word	0x000239e0


	//   ....[113]....
        /*08ac*/ 	.word	0x00023a80


	//   ....[114]....
        /*08b0*/ 	.word	0x00023b10


	//   ....[115]....
        /*08b4*/ 	.word	0x00023c30


	//----- nvinfo : EIATTR_REG_RECONFIG
	.align		4
.L_233:
        /*08b8*/ 	.byte	0x01, 0x54
	.zero		2


	//----- nvinfo : EIATTR_SYSCALL_OFFSETS
	.align		4
        /*08bc*/ 	.byte	0x04, 0x46
        /*08be*/ 	.short	(.L_235 - .L_234)


	//   ....[0]....
.L_234:
        /*08c0*/ 	.word	0x00001a30


	//   ....[1]....
        /*08c4*/ 	.word	0x00001b80


	//   ....[2]....
        /*08c8*/ 	.word	0x000070e0


	//   ....[3]....
        /*08cc*/ 	.word	0x00007760


	//   ....[4]....
        /*08d0*/ 	.word	0x0001e790


	//   ....[5]....
        /*08d4*/ 	.word	0x0001e910


	//   ....[6]....
        /*08d8*/ 	.word	0x0001ea70


	//   ....[7]....
        /*08dc*/ 	.word	0x0001ebd0


	//----- nvinfo : EIATTR_MBARRIER_INSTR_OFFSETS
	.align		4
.L_235:
        /*08e0*/ 	.byte	0x04, 0x39
        /*08e2*/ 	.short	(.L_237 - .L_236)


	//   ....[0]....
.L_236:
        /*08e4*/ 	.word	0x000002e0
        /*08e8*/ 	.word	0x000000ff
        /*08ec*/ 	.word	0x00019c00
        /*08f0*/ 	.short	0x0100
        /*08f2*/ 	.byte	0x08
	.zero		1


	//   ....[1]....
        /*08f4*/ 	.word	0x000002f0
        /*08f8*/ 	.word	0x000000ff
        /*08fc*/ 	.word	0x00019c20
        /*0900*/ 	.short	0x0100
        /*0902*/ 	.byte	0x08
	.zero		1


	//   ....[2]....
        /*0904*/ 	.word	0x000003e0
        /*0908*/ 	.word	0x000000ff
        /*090c*/ 	.word	0x00019c30
        /*0910*/ 	.short	0x0100
        /*0912*/ 	.byte	0x08
	.zero		1


	//   ....[3]....
        /*0914*/ 	.word	0x000003f0
        /*0918*/ 	.word	0x000000ff
        /*091c*/ 	.word	0x00019c40
        /*0920*/ 	.short	0x0100
        /*0922*/ 	.byte	0x08
	.zero		1


	//   ....[4]....
        /*0924*/ 	.word	0x00000400
        /*0928*/ 	.word	0x000000ff
        /*092c*/ 	.word	0x00019c38
        /*0930*/ 	.short	0x0100
        /*0932*/ 	.byte	0x08
	.zero		1


	//   ....[5]....
        /*0934*/ 	.word	0x00000410
        /*0938*/ 	.word	0x000000ff
        /*093c*/ 	.word	0x00019c48
        /*0940*/ 	.short	0x0100
        /*0942*/ 	.byte	0x08
	.zero		1


	//   ....[6]....
        /*0944*/ 	.word	0x00000540
        /*0948*/ 	.word	0x000000ff
        /*094c*/ 	.word	0x00019c50
        /*0950*/ 	.short	0x0100
        /*0952*/ 	.byte	0x08
	.zero		1


	//   ....[7]....
        /*0954*/ 	.word	0x00000550
        /*0958*/ 	.word	0x000000ff
        /*095c*/ 	.word	0x00019c60
        /*0960*/ 	.short	0x0100
        /*0962*/ 	.byte	0x08
	.zero		1


	//   ....[8]....
        /*0964*/ 	.word	0x00000560
        /*0968*/ 	.word	0x000000ff
        /*096c*/ 	.word	0x00019c58
        /*0970*/ 	.short	0x0100
        /*0972*/ 	.byte	0x08
	.zero		1


	//   ....[9]....
        /*0974*/ 	.word	0x00000570
        /*0978*/ 	.word	0x000000ff
        /*097c*/ 	.word	0x00019c68
        /*0980*/ 	.short	0x0100
        /*0982*/ 	.byte	0x08
	.zero		1


	//   ....[10]....
        /*0984*/ 	.word	0x00000660
        /*0988*/ 	.word	0x000000ff
        /*098c*/ 	.word	0x00019c70
        /*0990*/ 	.short	0x0100
        /*0992*/ 	.byte	0x06
	.zero		1


	//   ....[11]....
        /*0994*/ 	.word	0x00000670
        /*0998*/ 	.word	0x000000ff
        /*099c*/ 	.word	0x00019c80
        /*09a0*/ 	.short	0x0100
        /*09a2*/ 	.byte	0x06
	.zero		1


	//   ....[12]....
        /*09a4*/ 	.word	0x00000680
        /*09a8*/ 	.word	0x000000ff
        /*09ac*/ 	.word	0x00019c78
        /*09b0*/ 	.short	0x0100
        /*09b2*/ 	.byte	0x06
	.zero		1


	//   ....[13]....
        /*09b4*/ 	.word	0x00000690
        /*09b8*/ 	.word	0x000000ff
        /*09bc*/ 	.word	0x00019c88
        /*09c0*/ 	.short	0x0100
        /*09c2*/ 	.byte	0x06
	.zero		1


	//   ....[14]....
        /*09c4*/ 	.word	0x000007c0
        /*09c8*/ 	.word	0x000000ff
        /*09cc*/ 	.word	0x00019c90
        /*09d0*/ 	.short	0x0100
        /*09d2*/ 	.byte	0x08
	.zero		1


	//   ....[15]....
        /*09d4*/ 	.word	0x000007d0
        /*09d8*/ 	.word	0x000000ff
        /*09dc*/ 	.word	0x00019ca0
        /*09e0*/ 	.short	0x0100
        /*09e2*/ 	.byte	0x08
	.zero		1


	//   ....[16]....
        /*09e4*/ 	.word	0x000007e0
        /*09e8*/ 	.word	0x000000ff
        /*09ec*/ 	.word	0x00019c98
        /*09f0*/ 	.short	0x0100
        /*09f2*/ 	.byte	0x08
	.zero		1


	//   ....[17]....
        /*09f4*/ 	.word	0x000007f0
        /*09f8*/ 	.word	0x000000ff
        /*09fc*/ 	.word	0x00019ca8
        /*0a00*/ 	.short	0x0100
        /*0a02*/ 	.byte	0x08
	.zero		1


	//   ....[18]....
        /*0a04*/ 	.word	0x00000920
        /*0a08*/ 	.word	0x000000ff
        /*0a0c*/ 	.word	0x00019cb0
        /*0a10*/ 	.short	0x0100
        /*0a12*/ 	.byte	0x08
	.zero		1


	//   ....[19]....
        /*0a14*/ 	.word	0x00000930
        /*0a18*/ 	.word	0x000000ff
        /*0a1c*/ 	.word	0x00019cc0
        /*0a20*/ 	.short	0x0100
        /*0a22*/ 	.byte	0x08
	.zero		1


	//   ....[20]....
        /*0a24*/ 	.word	0x00000940
        /*0a28*/ 	.word	0x000000ff
        /*0a2c*/ 	.word	0x00019cb8
        /*0a30*/ 	.short	0x0100
        /*0a32*/ 	.byte	0x08
	.zero		1


	//   ....[21]....
        /*0a34*/ 	.word	0x00000950
        /*0a38*/ 	.word	0x000000ff
        /*0a3c*/ 	.word	0x00019cc8
        /*0a40*/ 	.short	0x0100
        /*0a42*/ 	.byte	0x08
	.zero		1


	//   ....[22]....
        /*0a44*/ 	.word	0x000029b0
        /*0a48*/ 	.word	0x00000059
        /*0a4c*/ 	.word	0x00019c90
        /*0a50*/ 	.short	0x010a
        /*0a52*/ 	.byte	0x3f
	.zero		1


	//   ....[23]....
        /*0a54*/ 	.word	0x00004240
        /*0a58*/ 	.word	0x00000059
        /*0a5c*/ 	.word	0x00019c90
        /*0a60*/ 	.short	0x010a
        /*0a62*/ 	.byte	0x3f
	.zero		1


	//   ....[24]....
        /*0a64*/ 	.word	0x000062d0
        /*0a68*/ 	.word	0x00000059
        /*0a6c*/ 	.word	0x00019c90
        /*0a70*/ 	.short	0x010a
        /*0a72*/ 	.byte	0x3f
	.zero		1


	//   ....[25]....
        /*0a74*/ 	.word	0x00006480
        /*0a78*/ 	.word	0x0000000c
        /*0a7c*/ 	.word	0x00000000
        /*0a80*/ 	.short	0x0101
        /*0a82*/ 	.byte	0x3f
	.zero		1


	//   ....[26]....
        /*0a84*/ 	.word	0x000064c0
        /*0a88*/ 	.word	0x00000059
        /*0a8c*/ 	.word	0x00019cb0
        /*0a90*/ 	.short	0x010a
        /*0a92*/ 	.byte	0x3f
	.zero		1


	//   ....[27]....
        /*0a94*/ 	.word	0x000067b0
        /*0a98*/ 	.word	0x00000059
        /*0a9c*/ 	.word	0x00000000
        /*0aa0*/ 	.short	0x0101
        /*0aa2*/ 	.byte	0x3f
	.zero		1


	//   ....[28]....
        /*0aa4*/ 	.word	0x00007420
        /*0aa8*/ 	.word	0x00000011
        /*0aac*/ 	.word	0x00019c00
        /*0ab0*/ 	.short	0x010a
        /*0ab2*/ 	.byte	0x3f
	.zero		1


	//   ....[29]....
        /*0ab4*/ 	.word	0x00007470
        /*0ab8*/ 	.word	0x00000011
        /*0abc*/ 	.word	0x00019c00
        /*0ac0*/ 	.short	0x010a
        /*0ac2*/ 	.byte	0x3f
	.zero		1


	//   ....[30]....
        /*0ac4*/ 	.word	0x00007e30
        /*0ac8*/ 	.word	0x00000011
        /*0acc*/ 	.word	0x00019c00
        /*0ad0*/ 	.short	0x010a
        /*0ad2*/ 	.byte	0x3f
	.zero		1


	//   ....[31]....
        /*0ad4*/ 	.word	0x00009ba0
        /*0ad8*/ 	.word	0x00000011
        /*0adc*/ 	.word	0x00019c00
        /*0ae0*/ 	.short	0x010a
        /*0ae2*/ 	.byte	0x3f
	.zero		1


	//   ....[32]....
        /*0ae4*/ 	.word	0x0000bd70
        /*0ae8*/ 	.word	0x00000004
        /*0aec*/ 	.word	0x00019c30
        /*0af0*/ 	.short	0x010a
        /*0af2*/ 	.byte	0x3f
	.zero		1


	//   ....[33]....
        /*0af4*/ 	.word	0x0000bde0
        /*0af8*/ 	.word	0x00000004
        /*0afc*/ 	.word	0x00019c30
        /*0b00*/ 	.short	0x010a
        /*0b02*/ 	.byte	0x3f
	.zero		1


	//   ....[34]....
        /*0b04*/ 	.word	0x0000c5b0
        /*0b08*/ 	.word	0x00000004
        /*0b0c*/ 	.word	0x00000000
        /*0b10*/ 	.short	0x0101
        /*0b12*/ 	.byte	0x3f
	.zero		1


	//   ....[35]....
        /*0b14*/ 	.word	0x0000f800
        /*0b18*/ 	.word	0x0000000d
        /*0b1c*/ 	.word	0x00019c30
        /*0b20*/ 	.short	0x010a
        /*0b22*/ 	.byte	0x3f
	.zero		1


	//   ....[36]....
        /*0b24*/ 	.word	0x0000f880
        /*0b28*/ 	.word	0x0000000d
        /*0b2c*/ 	.word	0x00019c30
        /*0b30*/ 	.short	0x010a
        /*0b32*/ 	.byte	0x3f
	.zero		1


	//   ....[37]....
        /*0b34*/ 	.word	0x0000fa80
        /*0b38*/ 	.word	0x00000016
        /*0b3c*/ 	.word	0x00019c50
        /*0b40*/ 	.short	0x010a
        /*0b42*/ 	.byte	0x3f
	.zero		1


	//   ....[38]....
        /*0b44*/ 	.word	0x0000fad0
        /*0b48*/ 	.word	0x00000016
        /*0b4c*/ 	.word	0x00019c50
        /*0b50*/ 	.short	0x010a
        /*0b52*/ 	.byte	0x3f
	.zero		1


	//   ....[39]....
        /*0b54*/ 	.word	0x00010400
        /*0b58*/ 	.word	0x0000002a
        /*0b5c*/ 	.word	0x00000000
        /*0b60*/ 	.short	0x0101
        /*0b62*/ 	.byte	0x3f
	.zero		1


	//   ....[40]....
        /*0b64*/ 	.word	0x00012890
        /*0b68*/ 	.word	0x00000016
        /*0b6c*/ 	.word	0x00000000
        /*0b70*/ 	.short	0x0101
        /*0b72*/ 	.byte	0x3f
	.zero		1


	//   ....[41]....
        /*0b74*/ 	.word	0x000131a0
        /*0b78*/ 	.word	0x00000005
        /*0b7c*/ 	.word	0x00019c30
        /*0b80*/ 	.short	0x010a
        /*0b82*/ 	.byte	0x3f
	.zero		1


	//   ....[42]....
        /*0b84*/ 	.word	0x00013220
        /*0b88*/ 	.word	0x00000005
        /*0b8c*/ 	.word	0x00019c30
        /*0b90*/ 	.short	0x010a
        /*0b92*/ 	.byte	0x3f
	.zero		1


	//   ....[43]....
        /*0b94*/ 	.word	0x00013420
        /*0b98*/ 	.word	0x00000098
        /*0b9c*/ 	.word	0x00019c50
        /*0ba0*/ 	.short	0x010a
        /*0ba2*/ 	.byte	0x3f
	.zero		1


	//   ....[44]....
        /*0ba4*/ 	.word	0x00013470
        /*0ba8*/ 	.word	0x00000098
        /*0bac*/ 	.word	0x00019c50
        /*0bb0*/ 	.short	0x010a
        /*0bb2*/ 	.byte	0x3f
	.zero		1


	//   ....[45]....
        /*0bb4*/ 	.word	0x000148e0
        /*0bb8*/ 	.word	0x00000054
        /*0bbc*/ 	.word	0x00000000
        /*0bc0*/ 	.short	0x0101
        /*0bc2*/ 	.byte	0x3f
	.zero		1


	//   ....[46]....
        /*0bc4*/ 	.word	0x000155a0
        /*0bc8*/ 	.word	0x00000098
        /*0bcc*/ 	.word	0x00000000
        /*0bd0*/ 	.short	0x0101
        /*0bd2*/ 	.byte	0x3f
	.zero		1


	//   ....[47]....
        /*0bd4*/ 	.word	0x000157a0
        /*0bd8*/ 	.word	0x00000005
        /*0bdc*/ 	.word	0x00019c30
        /*0be0*/ 	.short	0x010a
        /*0be2*/ 	.byte	0x3f
	.zero		1


	//   ....[48]....
        /*0be4*/ 	.word	0x00015820
        /*0be8*/ 	.word	0x00000005
        /*0bec*/ 	.word	0x00019c30
        /*0bf0*/ 	.short	0x010a
        /*0bf2*/ 	.byte	0x3f
	.zero		1


	//   ....[49]....
        /*0bf4*/ 	.word	0x00015a20
        /*0bf8*/ 	.word	0x0000009a
        /*0bfc*/ 	.word	0x00019c50
        /*0c00*/ 	.short	0x010a
        /*0c02*/ 	.byte	0x3f
	.zero		1


	//   ....[50]....
        /*0c04*/ 	.word	0x00015a70
        /*0c08*/ 	.word	0x0000009a
        /*0c0c*/ 	.word	0x00019c50
        /*0c10*/ 	.short	0x010a
        /*0c12*/ 	.byte	0x3f
	.zero		1


	//   ....[51]....
        /*0c14*/ 	.word	0x00016340
        /*0c18*/ 	.word	0x0000002c
        /*0c1c*/ 	.word	0x00000000
        /*0c20*/ 	.short	0x0101
        /*0c22*/ 	.byte	0x3f
	.zero		1


	//   ....[52]....
        /*0c24*/ 	.word	0x00018830
        /*0c28*/ 	.word	0x0000009a
        /*0c2c*/ 	.word	0x00000000
        /*0c30*/ 	.short	0x0101
        /*0c32*/ 	.byte	0x3f
	.zero		1


	//   ....[53]....
        /*0c34*/ 	.word	0x00018e00
        /*0c38*/ 	.word	0x0000000d
        /*0c3c*/ 	.word	0x00019c50
        /*0c40*/ 	.short	0x010a
        /*0c42*/ 	.byte	0x3f
	.zero		1


	//   ....[54]....
        /*0c44*/ 	.word	0x00018e50
        /*0c48*/ 	.word	0x0000000d
        /*0c4c*/ 	.word	0x00019c50
        /*0c50*/ 	.short	0x010a
        /*0c52*/ 	.byte	0x3f
	.zero		1


	//   ....[55]....
        /*0c54*/ 	.word	0x00019760
        /*0c58*/ 	.word	0x00000002
        /*0c5c*/ 	.word	0x00000000
        /*0c60*/ 	.short	0x0101
        /*0c62*/ 	.byte	0x3f
	.zero		1


	//   ....[56]....
        /*0c64*/ 	.word	0x0001aab0
        /*0c68*/ 	.word	0x00000000
        /*0c6c*/ 	.word	0x00000000
        /*0c70*/ 	.short	0x0101
        /*0c72*/ 	.byte	0x3f
	.zero		1


	//   ....[57]....
        /*0c74*/ 	.word	0x0001ceb0
        /*0c78*/ 	.word	0x0000000d
        /*0c7c*/ 	.word	0x00019c20
        /*0c80*/ 	.short	0x010a
        /*0c82*/ 	.byte	0x3f
	.zero		1


	//   ....[58]....
        /*0c84*/ 	.word	0x0001cf40
        /*0c88*/ 	.word	0x0000000c
        /*0c8c*/ 	.word	0x00019ca0
        /*0c90*/ 	.short	0x010a
        /*0c92*/ 	.byte	0x3f
	.zero		1


	//   ....[59]....
        /*0c94*/ 	.word	0x0001d390
        /*0c98*/ 	.word	0x0000000c
        /*0c9c*/ 	.word	0x00019cc0
        /*0ca0*/ 	.short	0x010a
        /*0ca2*/ 	.byte	0x3f
	.zero		1


	//   ....[60]....
        /*0ca4*/ 	.word	0x0001d8b0
        /*0ca8*/ 	.word	0x0000000b
        /*0cac*/ 	.word	0x00019ca0
        /*0cb0*/ 	.short	0x010a
        /*0cb2*/ 	.byte	0x3f
	.zero		1


	//   ....[61]....
        /*0cb4*/ 	.word	0x0001dcf0
        /*0cb8*/ 	.word	0x0000000b
        /*0cbc*/ 	.word	0x00019cc0
        /*0cc0*/ 	.short	0x010a
        /*0cc2*/ 	.byte	0x3f
	.zero		1


	//   ....[62]....
        /*0cc4*/ 	.word	0x0001f2d0
        /*0cc8*/ 	.word	0x00000005
        /*0ccc*/ 	.word	0x00019c80
        /*0cd0*/ 	.short	0x010a
        /*0cd2*/ 	.byte	0x3f
	.zero		1


	//   ....[63]....
        /*0cd4*/ 	.word	0x0001f530
        /*0cd8*/ 	.word	0x00000005
        /*0cdc*/ 	.word	0x00019c40
        /*0ce0*/ 	.short	0x010a
        /*0ce2*/ 	.byte	0x3f
	.zero		1


	//   ....[64]....
        /*0ce4*/ 	.word	0x0001fa90
        /*0ce8*/ 	.word	0x00000005
        /*0cec*/ 	.word	0x00019c20
        /*0cf0*/ 	.short	0x010a
        /*0cf2*/ 	.byte	0x3f
	.zero		1


	//   ....[65]....
        /*0cf4*/ 	.word	0x0001fd60
        /*0cf8*/ 	.word	0x00000005
        /*0cfc*/ 	.word	0x00019c80
        /*0d00*/ 	.short	0x010a
        /*0d02*/ 	.byte	0x3f
	.zero		1


	//   ....[66]....
        /*0d04*/ 	.word	0x000201b0
        /*0d08*/ 	.word	0x00000005
        /*0d0c*/ 	.word	0x00019c40
        /*0d10*/ 	.short	0x010a
        /*0d12*/ 	.byte	0x3f
	.zero		1


	//   ....[67]....
        /*0d14*/ 	.word	0x00020670
        /*0d18*/ 	.word	0x0000000d
        /*0d1c*/ 	.word	0x00019c70
        /*0d20*/ 	.short	0x010a
        /*0d22*/ 	.byte	0x3f
	.zero		1


	//   ....[68]....
        /*0d24*/ 	.word	0x00020700
        /*0d28*/ 	.word	0x0000000d
        /*0d2c*/ 	.word	0x00019c60
        /*0d30*/ 	.short	0x010a
        /*0d32*/ 	.byte	0x3f
	.zero		1


	//   ....[69]....
        /*0d34*/ 	.word	0x00020a90
        /*0d38*/ 	.word	0x0000000d
        /*0d3c*/ 	.word	0x00019c50
        /*0d40*/ 	.short	0x0101
        /*0d42*/ 	.byte	0x3f
	.zero		1


	//   ....[70]....
        /*0d44*/ 	.word	0x00020b10
        /*0d48*/ 	.word	0x00000003
        /*0d4c*/ 	.word	0x00000000
        /*0d50*/ 	.short	0x0101
        /*0d52*/ 	.byte	0x3f
	.zero		1


	//   ....[71]....
        /*0d54*/ 	.word	0x00020cd0
        /*0d58*/ 	.word	0x00000003
        /*0d5c*/ 	.word	0x00019c70
        /*0d60*/ 	.short	0x010a
        /*0d62*/ 	.byte	0x3f
	.zero		1


	//   ....[72]....
        /*0d64*/ 	.word	0x00020d50
        /*0d68*/ 	.word	0x00000003
        /*0d6c*/ 	.word	0x00019c60
        /*0d70*/ 	.short	0x010a
        /*0d72*/ 	.byte	0x3f
	.zero		1


	//   ....[73]....
        /*0d74*/ 	.word	0x000210f0
        /*0d78*/ 	.word	0x00000003
        /*0d7c*/ 	.word	0x00019c50
        /*0d80*/ 	.short	0x0101
        /*0d82*/ 	.byte	0x3f
	.zero		1


	//   ....[74]....
        /*0d84*/ 	.word	0x00021160
        /*0d88*/ 	.word	0x00000000
        /*0d8c*/ 	.word	0x00000000
        /*0d90*/ 	.short	0x0101
        /*0d92*/ 	.byte	0x3f
	.zero		1


	//   ....[75]....
        /*0d94*/ 	.word	0x00021e50
        /*0d98*/ 	.word	0x00000008
        /*0d9c*/ 	.word	0x00019c20
        /*0da0*/ 	.short	0x010a
        /*0da2*/ 	.byte	0x3f
	.zero		1


	//   ....[76]....
        /*0da4*/ 	.word	0x00021fe0
        /*0da8*/ 	.word	0x00000006
        /*0dac*/ 	.word	0x00000000
        /*0db0*/ 	.short	0x010a
        /*0db2*/ 	.byte	0x3f
	.zero		1


	//   ....[77]....
        /*0db4*/ 	.word	0x00022050
        /*0db8*/ 	.word	0x00000007
        /*0dbc*/ 	.word	0x00000000
        /*0dc0*/ 	.short	0x010a
        /*0dc2*/ 	.byte	0x3f
	.zero		1


	//   ....[78]....
        /*0dc4*/ 	.word	0x000220a0
        /*0dc8*/ 	.word	0x00000002
        /*0dcc*/ 	.word	0x00019c60
        /*0dd0*/ 	.short	0x010a
        /*0dd2*/ 	.byte	0x3f
	.zero		1


	//   ....[79]....
        /*0dd4*/ 	.word	0x000220f0
        /*0dd8*/ 	.word	0x00000005
        /*0ddc*/ 	.word	0x00019c60
        /*0de0*/ 	.short	0x010a
        /*0de2*/ 	.byte	0x3f
	.zero		1


	//   ....[80]....
        /*0de4*/ 	.word	0x00022130
        /*0de8*/ 	.word	0x00000002
        /*0dec*/ 	.word	0x00019c80
        /*0df0*/ 	.short	0x010a
        /*0df2*/ 	.byte	0x3f
	.zero		1


	//   ....[81]....
        /*0df4*/ 	.word	0x00022150
        /*0df8*/ 	.word	0x00000005
        /*0dfc*/ 	.word	0x00019c80
        /*0e00*/ 	.short	0x010a
        /*0e02*/ 	.byte	0x3f
	.zero		1


	//   ....[82]....
        /*0e04*/ 	.word	0x000221b0
        /*0e08*/ 	.word	0x00000059
        /*0e0c*/ 	.word	0x00019c90
        /*0e10*/ 	.short	0x010a
        /*0e12*/ 	.byte	0x3f
	.zero		1


	//   ....[83]....
        /*0e14*/ 	.word	0x00022200
        /*0e18*/ 	.word	0x00000059
        /*0e1c*/ 	.word	0x00019c90
        /*0e20*/ 	.short	0x010a
        /*0e22*/ 	.byte	0x3f
	.zero		1


	//   ....[84]....
        /*0e24*/ 	.word	0x00022250
        /*0e28*/ 	.word	0x00000059
        /*0e2c*/ 	.word	0x00019c90
        /*0e30*/ 	.short	0x010a
        /*0e32*/ 	.byte	0x3f
	.zero		1


	//   ....[85]....
        /*0e34*/ 	.word	0x000222a0
        /*0e38*/ 	.word	0x00000059
        /*0e3c*/ 	.word	0x00019cb0
        /*0e40*/ 	.short	0x010a
        /*0e42*/ 	.byte	0x3f
	.zero		1


	//   ....[86]....
        /*0e44*/ 	.word	0x00022560
        /*0e48*/ 	.word	0x00000011
        /*0e4c*/ 	.word	0x00019c00
        /*0e50*/ 	.short	0x010a
        /*0e52*/ 	.byte	0x3f
	.zero		1


	//   ....[87]....
        /*0e54*/ 	.word	0x00022820
        /*0e58*/ 	.word	0x00000011
        /*0e5c*/ 	.word	0x00019c00
        /*0e60*/ 	.short	0x010a
        /*0e62*/ 	.byte	0x3f
	.zero		1


	//   ....[88]....
        /*0e64*/ 	.word	0x00022870
        /*0e68*/ 	.word	0x00000004
        /*0e6c*/ 	.word	0x00019c30
        /*0e70*/ 	.short	0x010a
        /*0e72*/ 	.byte	0x3f
	.zero		1


	//   ....[89]....
        /*0e74*/ 	.word	0x000228c0
        /*0e78*/ 	.word	0x0000000d
        /*0e7c*/ 	.word	0x00019c30
        /*0e80*/ 	.short	0x010a
        /*0e82*/ 	.byte	0x3f
	.zero		1


	//   ....[90]....
        /*0e84*/ 	.word	0x00022910
        /*0e88*/ 	.word	0x00000016
        /*0e8c*/ 	.word	0x00019c50
        /*0e90*/ 	.short	0x010a
        /*0e92*/ 	.byte	0x3f
	.zero		1


	//   ....[91]....
        /*0e94*/ 	.word	0x00022960
        /*0e98*/ 	.word	0x00000005
        /*0e9c*/ 	.word	0x00019c30
        /*0ea0*/ 	.short	0x010a
        /*0ea2*/ 	.byte	0x3f
	.zero		1


	//   ....[92]....
        /*0ea4*/ 	.word	0x000229b0
        /*0ea8*/ 	.word	0x00000098
        /*0eac*/ 	.word	0x00019c50
        /*0eb0*/ 	.short	0x010a
        /*0eb2*/ 	.byte	0x3f
	.zero		1


	//   ....[93]....
        /*0eb4*/ 	.word	0x00022a00
        /*0eb8*/ 	.word	0x00000005
        /*0ebc*/ 	.word	0x00019c30
        /*0ec0*/ 	.short	0x010a
        /*0ec2*/ 	.byte	0x3f
	.zero		1


	//   ....[94]....
        /*0ec4*/ 	.word	0x00022a50
        /*0ec8*/ 	.word	0x0000009a
        /*0ecc*/ 	.word	0x00019c50
        /*0ed0*/ 	.short	0x010a
        /*0ed2*/ 	.byte	0x3f
	.zero		1


	//   ....[95]....
        /*0ed4*/ 	.word	0x00022aa0
        /*0ed8*/ 	.word	0x0000000d
        /*0edc*/ 	.word	0x00019c50
        /*0ee0*/ 	.short	0x010a
        /*0ee2*/ 	.byte	0x3f
	.zero		1


	//   ....[96]....
        /*0ee4*/ 	.word	0x00022c40
        /*0ee8*/ 	.word	0x0000000d
        /*0eec*/ 	.word	0x00019c20
        /*0ef0*/ 	.short	0x010a
        /*0ef2*/ 	.byte	0x3f
	.zero		1


	//   ....[97]....
        /*0ef4*/ 	.word	0x00022c90
        /*0ef8*/ 	.word	0x0000000c
        /*0efc*/ 	.word	0x00019ca0
        /*0f00*/ 	.short	0x010a
        /*0f02*/ 	.byte	0x3f
	.zero		1


	//   ....[98]....
        /*0f04*/ 	.word	0x00022ce0
        /*0f08*/ 	.word	0x0000000c
        /*0f0c*/ 	.word	0x00019cc0
        /*0f10*/ 	.short	0x010a
        /*0f12*/ 	.byte	0x3f
	.zero		1


	//   ....[99]....
        /*0f14*/ 	.word	0x00022d30
        /*0f18*/ 	.word	0x0000000b
        /*0f1c*/ 	.word	0x00019ca0
        /*0f20*/ 	.short	0x010a
        /*0f22*/ 	.byte	0x3f
	.zero		1


	//   ....[100]....
        /*0f24*/ 	.word	0x00022d80
        /*0f28*/ 	.word	0x0000000b
        /*0f2c*/ 	.word	0x00019cc0
        /*0f30*/ 	.short	0x010a
        /*0f32*/ 	.byte	0x3f
	.zero		1


	//   ....[101]....
        /*0f34*/ 	.word	0x00022f20
        /*0f38*/ 	.word	0x00000005
        /*0f3c*/ 	.word	0x00019c80
        /*0f40*/ 	.short	0x010a
        /*0f42*/ 	.byte	0x3f
	.zero		1


	//   ....[102]....
        /*0f44*/ 	.word	0x00022f70
        /*0f48*/ 	.word	0x00000005
        /*0f4c*/ 	.word	0x00019c40
        /*0f50*/ 	.short	0x010a
        /*0f52*/ 	.byte	0x3f
	.zero		1


	//   ....[103]....
        /*0f54*/ 	.word	0x00022ff0
        /*0f58*/ 	.word	0x00000004
        /*0f5c*/ 	.word	0x00019c20
        /*0f60*/ 	.short	0x010a
        /*0f62*/ 	.byte	0x3f
	.zero		1


	//   ....[104]....
        /*0f64*/ 	.word	0x00023040
        /*0f68*/ 	.word	0x00000005
        /*0f6c*/ 	.word	0x00019c80
        /*0f70*/ 	.short	0x010a
        /*0f72*/ 	.byte	0x3f
	.zero		1


	//   ....[105]....
        /*0f74*/ 	.word	0x00023090
        /*0f78*/ 	.word	0x00000005
        /*0f7c*/ 	.word	0x00019c40
        /*0f80*/ 	.short	0x010a
        /*0f82*/ 	.byte	0x3f
	.zero		1


	//   ....[106]....
        /*0f84*/ 	.word	0x000230e0
        /*0f88*/ 	.word	0x0000000d
        /*0f8c*/ 	.word	0x00019c70
        /*0f90*/ 	.short	0x010a
        /*0f92*/ 	.byte	0x3f
	.zero		1


	//   ....[107]....
        /*0f94*/ 	.word	0x00023130
        /*0f98*/ 	.word	0x0000000d
        /*0f9c*/ 	.word	0x00019c60
        /*0fa0*/ 	.short	0x010a
        /*0fa2*/ 	.byte	0x3f
	.zero		1


	//   ....[108]....
        /*0fa4*/ 	.word	0x00023180
        /*0fa8*/ 	.word	0x00000003
        /*0fac*/ 	.word	0x00019c70
        /*0fb0*/ 	.short	0x010a
        /*0fb2*/ 	.byte	0x3f
	.zero		1


	//   ....[109]....
        /*0fb4*/ 	.word	0x000231d0
        /*0fb8*/ 	.word	0x00000003
        /*0fbc*/ 	.word	0x00019c60
        /*0fc0*/ 	.short	0x010a
        /*0fc2*/ 	.byte	0x3f
	.zero		1


	//   ....[110]....
        /*0fc4*/ 	.word	0x00023b50
        /*0fc8*/ 	.word	0x00000008
        /*0fcc*/ 	.word	0x00019c20
        /*0fd0*/ 	.short	0x010a
        /*0fd2*/ 	.byte	0x3f
	.zero		1


	//   ....[111]....
        /*0fd4*/ 	.word	0x00023cf0
        /*0fd8*/ 	.word	0x00000006
        /*0fdc*/ 	.word	0x00000000
        /*0fe0*/ 	.short	0x010a
        /*0fe2*/ 	.byte	0x3f
	.zero		1


	//   ....[112]....
        /*0fe4*/ 	.word	0x00023d40
        /*0fe8*/ 	.word	0x00000007
        /*0fec*/ 	.word	0x00000000
        /*0ff0*/ 	.short	0x010a
        /*0ff2*/ 	.byte	0x3f
	.zero		1


	//   ....[113]....
        /*0ff4*/ 	.word	0x00023d90
        /*0ff8*/ 	.word	0x00000002
        /*0ffc*/ 	.word	0x00019c60
        /*1000*/ 	.short	0x010a
        /*1002*/ 	.byte	0x3f
	.zero		1


	//   ....[114]....
        /*1004*/ 	.word	0x00023de0
        /*1008*/ 	.word	0x00000005
        /*100c*/ 	.word	0x00019c60
        /*1010*/ 	.short	0x010a
        /*1012*/ 	.byte	0x3f
	.zero		1


	//   ....[115]....
        /*1014*/ 	.word	0x00023e30
        /*1018*/ 	.word	0x00000002
        /*101c*/ 	.word	0x00019c80
        /*1020*/ 	.short	0x010a
        /*1022*/ 	.byte	0x3f
	.zero		1


	//----- nvinfo : EIATTR_NUM_MBARRIERS
	.align		4
.L_237:
        /*1024*/ 	.byte	0x03, 0x38
        /*1026*/ 	.short	0x0016


	//----- nvinfo : EIATTR_EXIT_INSTR_OFFSETS
	.align		4
        /*1028*/ 	.byte	0x04, 0x1c
        /*102a*/ 	.short	(.L_239 - .L_238)


	//   ....[0]....
.L_238:
        /*102c*/ 	.word	0x000221a0


	//----- nvinfo : EIATTR_MAX_THREADS
	.align		4
.L_239:
        /*1030*/ 	.byte	0x04, 0x05
        /*1032*/ 	.short	(.L_241 - .L_240)
.L_240:
        /*1034*/ 	.word	0x00000200
        /*1038*/ 	.word	0x00000001
        /*103c*/ 	.word	0x00000001


	//----- nvinfo : EIATTR_CRS_STACK_SIZE
	.align		4
.L_241:
        /*1040*/ 	.byte	0x04, 0x1e
        /*1042*/ 	.short	(.L_243 - .L_242)
.L_242:
        /*1044*/ 	.word	0x00000000


	//----- nvinfo : EIATTR_CBANK_PARAM_SIZE
	.align		4
.L_243:
        /*1048*/ 	.byte	0x03, 0x19
        /*104a*/ 	.short	0x0a70


	//----- nvinfo : EIATTR_PARAM_CBANK
	.align		4
        /*104c*/ 	.byte	0x04, 0x0a
        /*104e*/ 	.short	(.L_245 - .L_244)
	.align		4
.L_244:
        /*1050*/ 	.word	index@(.nv.constant0._ZN7cutlass13device_kernelIN5flash11enable_sm90INS1_16FlashAttnFwdSm90INS1_25CollectiveMainloopFwdSm90ILi2EN4cute5tupleIJNS5_1CILi1EEES8_S8_EEENS6_IJNS7_ILi192EEENS7_ILi128EEENS7_ILi96EEEEEELi96ENS_12float_e4m3_tEfNS_4arch4Sm90ELb0ELb1ELb1ELb1ELb0ELb1ELb0ELb1ELb1ELb0ELb0ELb0EEENS1_21CollectiveEpilogueFwdINS6_IJSA_SC_SB_EEES9_NS_10bfloat16_tESG_Li384ELb1ELb0ELb0ELb1EEENS1_36VarlenDynamicPersistentTileSchedulerILi192ELi128ELi384ELi128ELb0ELb0ELb1ELb1ELb0ELb1EEEEEEEEEvNT_6ParamsE)
        /*1054*/ 	.short	0x0210
        /*1056*/ 	.short	0x0a70


	//----- nvinfo : EIATTR_SW_WAR
	.align		4
.L_245:
        /*1058*/ 	.byte	0x04, 0x36
        /*105a*/ 	.short	(.L_247 - .L_246)
.L_246:
        /*105c*/ 	.word	0x00000008
.L_247:


//--------------------- .nv.info._ZN7cutlass13device_kernelIN5flash11enable_sm90INS1_16FlashAttnFwdSm90INS1_25CollectiveMainloopFwdSm90ILi2EN4cute5tupleIJNS5_1CILi1EEES8_S8_EEENS6_IJNS7_ILi192EEENS7_ILi128EEENS7_ILi96EEEEEELi96ENS_12float_e4m3_tEfNS_4arch4Sm90ELb1ELb0ELb1ELb0ELb0ELb0ELb0ELb1ELb1ELb0ELb0ELb0EEENS1_21CollectiveEpilogueFwdINS6_IJSA_SC_SB_EEES9_NS_10bfloat16_tESG_Li384ELb0ELb0ELb0ELb1EEENS1_30DynamicPersistentTileSchedulerILi384ELi128ELb0ELb0ELb1EEEEEEEEEvNT_6ParamsE --------------------------
	.section	.nv.info._ZN7cutlass13device_kernelIN5flash11enable_sm90INS1_16FlashAttnFwdSm90INS1_25CollectiveMainloopFwdSm90ILi2EN4cute5tupleIJNS5_1CILi1EEES8_S8_EEENS6_IJNS7_ILi192EEENS7_ILi128EEENS7_ILi96EEEEEELi96ENS_12float_e4m3_tEfNS_4arch4Sm90ELb1ELb0ELb1ELb0ELb0ELb0ELb0ELb1ELb1ELb0ELb0ELb0EEENS1_21CollectiveEpilogueFwdINS6_IJSA_SC_SB_EEES9_NS_10bfloat16_tESG_Li384ELb0ELb0ELb0ELb1EEENS1_30DynamicPersistentTileSchedulerILi384ELi128ELb0ELb0ELb1EEEEEEEEEvNT_6ParamsE,"",@"SHT_CUDA_INFO"
	.sectionflags	@""
	.align	4


	//----- nvinfo : EIATTR_CUDA_API_VERSION
	.align		4
        /*0000*/ 	.byte	0x04, 0x37
        /*0002*/ 	.short	(.L_249 - .L_248)
.L_248:
        /*0004*/ 	.word	0x00000082


	//----- nvinfo : EIATTR_KPARAM_INFO
	.align		4
.L_249:
        /*0008*/ 	.byte	0x04, 0x17
        /*000a*/ 	.short	(.L_251 - .L_250)
.L_250:
        /*000c*/ 	.word	0x00000000
        /*0010*/ 	.short	0x0000
        /*0012*/ 	.short	0x0070
        /*0014*/ 	.byte	0x00, 0xf0, 0x01, 0x2e


	//----- nvinfo : EIATTR_SPARSE_MMA_MASK
	.align		4
.L_251:
        /*0018*/ 	.byte	0x03, 0x50
        /*001a*/ 	.short	0x0000


	//----- nvinfo : EIATTR_MAXREG_COUNT
	.align		4
        /*001c*/ 	.byte	0x03, 0x1b
        /*001e*/ 	.short	0x0080


	//----- nvinfo : EIATTR_NUM_BARRIERS
	.align		4
        /*0020*/ 	.byte	0x02, 0x4c
        /*0022*/ 	.byte	0x09
	.zero		1


	//----- nvinfo : EIATTR_EXTERNS
	.align		4
        /*0024*/ 	.byte	0x04, 0x0f
        /*0026*/ 	.short	(.L_253 - .L_252)


	//   ....[0]....
	.align		4
.L_252:
        /*0028*/ 	.word	index@(__assertfail)


	//----- nvinfo : EIATTR_ANNOTATIONS
	.align		4
.L_253:
        /*002c*/ 	.byte	0x04, 0x55
        /*002e*/ 	.short	(.L_255 - .L_254)


	//   ....[0]....
.L_254:
        /*0030*/ 	.word	0x00000001
        /*0034*/ 	.byte	0x90, 0xb2, 0x00, 0x00, 0x01, 0x00, 0x00, 0x00, 0x10, 0xe0, 0x00, 0x00


	//----- nvinfo : EIATTR_MERCURY_ISA_VERSION
	.align		4
.L_255:
        /*0040*/ 	.byte	0x03, 0x5f
        /*0042*/ 	.short	0x0101


	//----- nvinfo : EIATTR_INT_WARP_WIDE_INSTR_OFFSETS
	.align		4
        /*0044*/ 	.byte	0x04, 0x31
        /*0046*/ 	.short	(.L_257 - .L_256)


	//   ....[0]....
.L_256:
        /*0048*/ 	.word	0x00000180


	//   ....[1]....
        /*004c*/ 	.word	0x000001b0


	//   ....[2]....
        /*0050*/ 	.word	0x00000240


	//   ....[3]....
        /*0054*/ 	.word	0x0000b950


	//   ....[4]....
        /*0058*/ 	.word	0x0000b9e0


	//   ....[5]....
        /*005c*/ 	.word	0x0000c0c0


	//   ....[6]....
        /*0060*/ 	.word	0x0000da90


	//   ....[7]....
        /*0064*/ 	.word	0x0000db20


	//----- nvinfo : EIATTR_COOP_GROUP_MASK_REGIDS
	.align		4
.L_257:
        /*0068*/ 	.byte	0x04, 0x29
        /*006a*/ 	.short	(.L_259 - .L_258)


	//   ....[0]....
.L_258:
        /*006c*/ 	.word	0xffffffff


	//   ....[1]....
        /*0070*/ 	.word	0xffffffff


	//   ....[2]....
        /*0074*/ 	.word	0xffffffff


	//   ....[3]....
        /*0078*/ 	.word	0xffffffff


	//   ....[4]....
        /*007c*/ 	.word	0xffffffff


	//   ....[5]....
        /*0080*/ 	.word	0xffffffff


	//   ....[6]....
        /*0084*/ 	.word	0xffffffff


	//   ....[7]....
        /*0088*/ 	.word	0xffffffff


	//   ....[8]....
        /*008c*/ 	.word	0xffffffff


	//   ....[9]....
        /*0090*/ 	.word	0xffffffff


	//   ....[10]....
        /*0094*/ 	.word	0xffffffff


	//   ....[11]....
        /*0098*/ 	.word	0xffffffff


	//   ....[12]....
        /*009c*/ 	.word	0xffffffff


	//   ....[13]....
        /*00a0*/ 	.word	0xffffffff


	//   ....[14]....
        /*00a4*/ 	.word	0xffffffff


	//   ....[15]....
        /*00a8*/ 	.word	0xffffffff


	//   ....[16]....
        /*00ac*/ 	.word	0xffffffff


	//   ....[17]....
        /*00b0*/ 	.word	0xffffffff


	//   ....[18]....
        /*00b4*/ 	.word	0xffffffff


	//   ....[19]....
        /*00b8*/ 	.word	0xffffffff


	//   ....[20]....
        /*00bc*/ 	.word	0xffffffff


	//   ....[21]....
        /*00c0*/ 	.word	0xffffffff


	//   ....[22]....
        /*00c4*/ 	.word	0xffffffff


	//   ....[23]....
        /*00c8*/ 	.word	0xffffffff


	//   ....[24]....
        /*00cc*/ 	.word	0xffffffff


	//   ....[25]....
        /*00d0*/ 	.word	0xffffffff


	//   ....[26]....
        /*00d4*/ 	.word	0xffffffff


	//   ....[27]....
        /*00d8*/ 	.word	0xffffffff


	//   ....[28]....
        /*00dc*/ 	.word	0xffffffff


	//   ....[29]....
        /*00e0*/ 	.word	0xffffffff


	//   ....[30]....
        /*00e4*/ 	.word	0xffffffff


	//   ....[31]....
        /*00e8*/ 	.word	0xffffffff


	//   ....[32]....
        /*00ec*/ 	.word	0xffffffff


	//   ....[33]....
        /*00f0*/ 	.word	0xffffffff


	//   ....[34]....
        /*00f4*/ 	.word	0xffffffff


	//   ....[35]....
        /*00f8*/ 	.word	0xffffffff


	//   ....[36]....
        /*00fc*/ 	.word	0xffffffff


	//   ....[37]....
        /*0100*/ 	.word	0xffffffff


	//   ....[38]....
        /*0104*/ 	.word	0xffffffff


	//   ....[39]....
        /*0108*/ 	.word	0xffffffff


	//   ....[40]....
        /*010c*/ 	.word	0xffffffff


	//   ....[41]....
        /*0110*/ 	.word	0xffffffff


	//   ....[42]....
        /*0114*/ 	.word	0xffffffff


	//   ....[43]....
        /*0118*/ 	.word	0xffffffff


	//   ....[44]....
        /*011c*/ 	.word	0xffffffff


	//   ....[45]....
        /*0120*/ 	.word	0xffffffff


	//   ....[46]....
        /*0124*/ 	.word	0xffffffff


	//   ....[47]....
        /*0128*/ 	.word	0xffffffff


	//   ....[48]....
        /*012c*/ 	.word	0xffffffff


	//   ....[49]....
        /*0130*/ 	.word	0xffffffff


	//   ....[50]....
        /*0134*/ 	.word	0xffffffff


	//   ....[51]....
        /*0138*/ 	.word	0xffffffff


	//   ....[52]....
        /*013c*/ 	.word	0xffffffff


	//   ....[53]....
        /*0140*/ 	.word	0x0500000f


	//   ....[54]....
        /*0144*/ 	.word	0x0500000f


	//----- nvinfo : EIATTR_COOP_GROUP_INSTR_OFFSETS
	.align		4
.L_259:
        /*0148*/ 	.byte	0x04, 0x28
        /*014a*/ 	.short	(.L_261 - .L_260)


	//   ....[0]....
.L_260:
        /*014c*/ 	.word	0x00000060


	//   ....[1]....
        /*0150*/ 	.word	0x00000190


	//   ....[2]....
        /*0154*/ 	.word	0x00000250


	//   ....[3]....
        /*0158*/ 	.word	0x000003c0


	//   ....[4]....
        /*015c*/ 	.word	0x00000520


	//   ....[5]....
        /*0160*/ 	.word	0x00000640


	//   ....[6]....
        /*0164*/ 	.word	0x000007a0


	//   ....[7]....
        /*0168*/ 	.word	0x000013f0


	//   ....[8]....
        /*016c*/ 	.word	0x00002a60


	//   ....[9]....
        /*0170*/ 	.word	0x00002af0


	//   ....[10]....
        /*0174*/ 	.word	0x00003460


	//   ....[11]....
        /*0178*/ 	.word	0x00003500


	//   ....[12]....
        /*017c*/ 	.word	0x00005570


	//   ....[13]....
        /*0180*/ 	.word	0x00005610


	//   ....[14]....
        /*0184*/ 	.word	0x00006040


	//   ....[15]....
        /*0188*/ 	.word	0x000060e0


	//   ....[16]....
        /*018c*/ 	.word	0x00008140


	//   ....[17]....
        /*0190*/ 	.word	0x00008160


	//   ....[18]....
        /*0194*/ 	.word	0x00008180


	//   ....[19]....
        /*0198*/ 	.word	0x000081a0


	//   ....[20]....
        /*019c*/ 	.word	0x00009750


	//   ....[21]....
        /*01a0*/ 	.word	0x00009770


	//   ....[22]....
        /*01a4*/ 	.word	0x000097f0


	//   ....[23]....
        /*01a8*/ 	.word	0x00009800


	//   ....[24]....
        /*01ac*/ 	.word	0x0000a560


	//   ....[25]....
        /*01b0*/ 	.word	0x0000a570


	//   ....[26]....
        /*01b4*/ 	.word	0x0000a580


	//   ....[27]....
        /*01b8*/ 	.word	0x0000a5a0


	//   ....[28]....
        /*01bc*/ 	.word	0x0000a5b0


	//   ....[29]....
        /*01c0*/ 	.word	0x0000a5c0


	//   ....[30]....
        /*01c4*/ 	.word	0x0000a5d0


	//   ....[31]....
        /*01c8*/ 	.word	0x0000a5e0


	//   ....[32]....
        /*01cc*/ 	.word	0x0000a5f0


	//   ....[33]....
        /*01d0*/ 	.word	0x0000a600


	//   ....[34]....
        /*01d4*/ 	.word	0x0000a630


	//   ....[35]....
        /*01d8*/ 	.word	0x0000a640


	//   ....[36]....
        /*01dc*/ 	.word	0x0000a650


	//   ....[37]....
        /*01e0*/ 	.word	0x0000a660


	//   ....[38]....
        /*01e4*/ 	.word	0x0000a6a0


	//   ....[39]....
        /*01e8*/ 	.word	0x0000a6d0


	//   ....[40]....
        /*01ec*/ 	.word	0x0000a700


	//   ....[41]....
        /*01f0*/ 	.word	0x0000a710


	//   ....[42]....
        /*01f4*/ 	.word	0x0000a730


	//   ....[43]....
        /*01f8*/ 	.word	0x0000a740


	//   ....[44]....
        /*01fc*/ 	.word	0x0000a770


	//   ....[45]....
        /*0200*/ 	.word	0x0000a780


	//   ....[46]....
        /*0204*/ 	.word	0x0000a790


	//   ....[47]....
        /*0208*/ 	.word	0x0000a7c0


	//   ....[48]....
        /*020c*/ 	.word	0x0000a8f0


	//   ....[49]....
        /*0210*/ 	.word	0x0000b240


	//   ....[50]....
        /*0214*/ 	.word	0x0000c1c0


	//   ....[51]....
        /*0218*/ 	.word	0x0000e120


	//   ....[52]....
        /*021c*/ 	.word	0x0000e2a0


	//   ....[53]....
        /*0220*/ 	.word	0x0000e860


	//   ....[54]....
        /*0224*/ 	.word	0x0000ecd0


	//----- nvinfo : EIATTR_REG_RECONFIG
	.align		4
.L_261:
        /*0228*/ 	.byte	0x01, 0x54
	.zero		2


	//----- nvinfo : EIATTR_SYSCALL_OFFSETS
	.align		4
        /*022c*/ 	.byte	0x04, 0x46
        /*022e*/ 	.short	(.L_263 - .L_262)


	//   ....[0]....
.L_262:
        /*0230*/ 	.word	0x000015a0


	//   ....[1]....
        /*0234*/ 	.word	0x0000bb70


	//   ....[2]....
        /*0238*/ 	.word	0x0000bcb0


	//   ....[3]....
        /*023c*/ 	.word	0x0000bdf0


	//   ....[4]....
        /*0240*/ 	.word	0x0000bf10


	//----- nvinfo : EIATTR_MBARRIER_INSTR_OFFSETS
	.align		4
.L_263:
        /*0244*/ 	.byte	0x04, 0x39
        /*0246*/ 	.short	(.L_265 - .L_264)


	//   ....[0]....
.L_264:
        /*0248*/ 	.word	0x00000270
        /*024c*/ 	.word	0x000000ff
        /*0250*/ 	.word	0x00019c00
        /*0254*/ 	.short	0x0100
        /*0256*/ 	.byte	0x06
	.zero		1


	//   ....[1]....
        /*0258*/ 	.word	0x00000280
        /*025c*/ 	.word	0x000000ff
        /*0260*/ 	.word	0x00019c20
        /*0264*/ 	.short	0x0100
        /*0266*/ 	.byte	0x06
	.zero		1


	//   ....[2]....
        /*0268*/ 	.word	0x00000370
        /*026c*/ 	.word	0x000000ff
        /*0270*/ 	.word	0x00019c30
        /*0274*/ 	.short	0x0100
        /*0276*/ 	.byte	0x08
	.zero		1


	//   ....[3]....
        /*0278*/ 	.word	0x00000380
        /*027c*/ 	.word	0x000000ff
        /*0280*/ 	.word	0x00019c40
        /*0284*/ 	.short	0x0100
        /*0286*/ 	.byte	0x08
	.zero		1


	//   ....[4]....
        /*0288*/ 	.word	0x00000390
        /*028c*/ 	.word	0x000000ff
        /*0290*/ 	.word	0x00019c38
        /*0294*/ 	.short	0x0100
        /*0296*/ 	.byte	0x08
	.zero		1


	//   ....[5]....
        /*0298*/ 	.word	0x000003a0
        /*029c*/ 	.word	0x000000ff
        /*02a0*/ 	.word	0x00019c48
        /*02a4*/ 	.short	0x0100
        /*02a6*/ 	.byte	0x08
	.zero		1


	//   ....[6]....
        /*02a8*/ 	.word	0x000004d0
        /*02ac*/ 	.word	0x000000ff
        /*02b0*/ 	.word	0x00019c50
        /*02b4*/ 	.short	0x0100
        /*02b6*/ 	.byte	0x08
	.zero		1


	//   ....[7]....
        /*02b8*/ 	.word	0x000004e0
        /*02bc*/ 	.word	0x000000ff
        /*02c0*/ 	.word	0x00019c60
        /*02c4*/ 	.short	0x0100
        /*02c6*/ 	.byte	0x08
	.zero		1


	//   ....[8]....
        /*02c8*/ 	.word	0x000004f0
        /*02cc*/ 	.word	0x000000ff
        /*02d0*/ 	.word	0x00019c58
        /*02d4*/ 	.short	0x0100
        /*02d6*/ 	.byte	0x08
	.zero		1


	//   ....[9]....
        /*02d8*/ 	.word	0x00000500
        /*02dc*/ 	.word	0x000000ff
        /*02e0*/ 	.word	0x00019c68
        /*02e4*/ 	.short	0x0100
        /*02e6*/ 	.byte	0x08
	.zero		1


	//   ....[10]....
        /*02e8*/ 	.word	0x000005f0
        /*02ec*/ 	.word	0x000000ff
        /*02f0*/ 	.word	0x00019c70
        /*02f4*/ 	.short	0x0100
        /*02f6*/ 	.byte	0x06
	.zero		1


	//   ....[11]....
        /*02f8*/ 	.word	0x00000600
        /*02fc*/ 	.word	0x000000ff
        /*0300*/ 	.word	0x00019c80
        /*0304*/ 	.short	0x0100
        /*0306*/ 	.byte	0x06
	.zero		1


	//   ....[12]....
        /*0308*/ 	.word	0x00000610
        /*030c*/ 	.word	0x000000ff
        /*0310*/ 	.word	0x00019c78
        /*0314*/ 	.short	0x0100
        /*0316*/ 	.byte	0x06
	.zero		1


	//   ....[13]....
        /*0318*/ 	.word	0x00000620
        /*031c*/ 	.word	0x000000ff
        /*0320*/ 	.word	0x00019c88
        /*0324*/ 	.short	0x0100
        /*0326*/ 	.byte	0x06
	.zero		1


	//   ....[14]....
        /*0328*/ 	.word	0x00000750
        /*032c*/ 	.word	0x000000ff
        /*0330*/ 	.word	0x00019c90
        /*0334*/ 	.short	0x0100
        /*0336*/ 	.byte	0x08
	.zero		1


	//   ....[15]....
        /*0338*/ 	.word	0x00000760
        /*033c*/ 	.word	0x000000ff
        /*0340*/ 	.word	0x00019ca0
        /*0344*/ 	.short	0x0100
        /*0346*/ 	.byte	0x08
	.zero		1


	//   ....[16]....
        /*0348*/ 	.word	0x00000770
        /*034c*/ 	.word	0x000000ff
        /*0350*/ 	.word	0x00019c98
        /*0354*/ 	.short	0x0100
        /*0356*/ 	.byte	0x08
	.zero		1


	//   ....[17]....
        /*0358*/ 	.word	0x00000780
        /*035c*/ 	.word	0x000000ff
        /*0360*/ 	.word	0x00019ca8
        /*0364*/ 	.short	0x0100
        /*0366*/ 	.byte	0x08
	.zero		1


	//   ....[18]....
        /*0368*/ 	.word	0x000008b0
        /*036c*/ 	.word	0x000000ff
        /*0370*/ 	.word	0x00019cb0
        /*0374*/ 	.short	0x0100
        /*0376*/ 	.byte	0x08
	.zero		1


	//   ....[19]....
        /*0378*/ 	.word	0x000008c0
        /*037c*/ 	.word	0x000000ff
        /*0380*/ 	.word	0x00019cc0
        /*0384*/ 	.short	0x0100
        /*0386*/ 	.byte	0x08
	.zero		1


	//   ....[20]....
        /*0388*/ 	.word	0x000008d0
        /*038c*/ 	.word	0x000000ff
        /*0390*/ 	.word	0x00019cb8
        /*0394*/ 	.short	0x0100
        /*0396*/ 	.byte	0x08
	.zero		1


	//   ....[21]....
        /*0398*/ 	.word	0x000008e0
        /*039c*/ 	.word	0x000000ff
        /*03a0*/ 	.word	0x00019cc8
        /*03a4*/ 	.short	0x0100
        /*03a6*/ 	.byte	0x08
	.zero		1


	//   ....[22]....
        /*03a8*/ 	.word	0x00001880
        /*03ac*/ 	.word	0x000000ff
        /*03b0*/ 	.word	0x00019c00
        /*03b4*/ 	.short	0x010a
        /*03b6*/ 	.byte	0x27
	.zero		1


	//   ....[23]....
        /*03b8*/ 	.word	0x00001910
        /*03bc*/ 	.word	0x00000003
        /*03c0*/ 	.word	0x00019c30
        /*03c4*/ 	.short	0x010a
        /*03c6*/ 	.byte	0x3f
	.zero		1


	//   ....[24]....
        /*03c8*/ 	.word	0x00001980
        /*03cc*/ 	.word	0x00000003
        /*03d0*/ 	.word	0x00019c30
        /*03d4*/ 	.short	0x010a
        /*03d6*/ 	.byte	0x3f
	.zero		1


	//   ....[25]....
        /*03d8*/ 	.word	0x000022d0
        /*03dc*/ 	.word	0x00000003
        /*03e0*/ 	.word	0x00000000
        /*03e4*/ 	.short	0x0101
        /*03e6*/ 	.byte	0x3f
	.zero		1


	//   ....[26]....
        /*03e8*/ 	.word	0x00004500
        /*03ec*/ 	.word	0x000000ff
        /*03f0*/ 	.word	0x00019c30
        /*03f4*/ 	.short	0x010a
        /*03f6*/ 	.byte	0x16
	.zero		1


	//   ....[27]....
        /*03f8*/ 	.word	0x00004540
        /*03fc*/ 	.word	0x000000ff
        /*0400*/ 	.word	0x00019c30
        /*0404*/ 	.short	0x010a
        /*0406*/ 	.byte	0x16
	.zero		1


	//   ....[28]....
        /*0408*/ 	.word	0x00004690
        /*040c*/ 	.word	0x000000ff
        /*0410*/ 	.word	0x00019c50
        /*0414*/ 	.short	0x010a
        /*0416*/ 	.byte	0x07
	.zero		1


	//   ....[29]....
        /*0418*/ 	.word	0x000046d0
        /*041c*/ 	.word	0x000000ff
        /*0420*/ 	.word	0x00019c50
        /*0424*/ 	.short	0x010a
        /*0426*/ 	.byte	0x07
	.zero		1


	//   ....[30]....
        /*0428*/ 	.word	0x00006980
        /*042c*/ 	.word	0x00000003
        /*0430*/ 	.word	0x00000000
        /*0434*/ 	.short	0x0101
        /*0436*/ 	.byte	0x3f
	.zero		1


	//   ....[31]....
        /*0438*/ 	.word	0x00006c00
        /*043c*/ 	.word	0x000000ff
        /*0440*/ 	.word	0x00000000
        /*0444*/ 	.short	0x0101
        /*0446*/ 	.byte	0x06
	.zero		1


	//   ....[32]....
        /*0448*/ 	.word	0x000071b0
        /*044c*/ 	.word	0x000000ff
        /*0450*/ 	.word	0x00019c30
        /*0454*/ 	.short	0x010a
        /*0456*/ 	.byte	0x06
	.zero		1


	//   ....[33]....
        /*0458*/ 	.word	0x000071f0
        /*045c*/ 	.word	0x000000ff
        /*0460*/ 	.word	0x00019c30
        /*0464*/ 	.short	0x010a
        /*0466*/ 	.byte	0x06
	.zero		1


	//   ....[34]....
        /*0468*/ 	.word	0x00007340
        /*046c*/ 	.word	0x000000ff
        /*0470*/ 	.word	0x00019c50
        /*0474*/ 	.short	0x010a
        /*0476*/ 	.byte	0x07
	.zero		1


	//   ....[35]....
        /*0478*/ 	.word	0x00007380
        /*047c*/ 	.word	0x000000ff
        /*0480*/ 	.word	0x00019c50
        /*0484*/ 	.short	0x010a
        /*0486*/ 	.byte	0x07
	.zero		1


	//   ....[36]....
        /*0488*/ 	.word	0x00008c80
        /*048c*/ 	.word	0x00000003
        /*0490*/ 	.word	0x00000000
        /*0494*/ 	.short	0x0101
        /*0496*/ 	.byte	0x3f
	.zero		1


	//   ....[37]....
        /*0498*/ 	.word	0x00008fa0
        /*049c*/ 	.word	0x000000ff
        /*04a0*/ 	.word	0x00000000
        /*04a4*/ 	.short	0x0101
        /*04a6*/ 	.byte	0x06
	.zero		1


	//   ....[38]....
        /*04a8*/ 	.word	0x000094b0
        /*04ac*/ 	.word	0x000000ff
        /*04b0*/ 	.word	0x00019c50
        /*04b4*/ 	.short	0x010a
        /*04b6*/ 	.byte	0x05
	.zero		1


	//   ....[39]....
        /*04b8*/ 	.word	0x00009540
        /*04bc*/ 	.word	0x000000ff
        /*04c0*/ 	.word	0x00019c50
        /*04c4*/ 	.short	0x010a
        /*04c6*/ 	.byte	0x05
	.zero		1


	//   ....[40]....
        /*04c8*/ 	.word	0x00009ac0
        /*04cc*/ 	.word	0x000000ff
        /*04d0*/ 	.word	0x00000000
        /*04d4*/ 	.short	0x0101
        /*04d6*/ 	.byte	0x04
	.zero		1


	//   ....[41]....
        /*04d8*/ 	.word	0x0000ab60
        /*04dc*/ 	.word	0x000000ff
        /*04e0*/ 	.word	0x00000000
        /*04e4*/ 	.short	0x0101
        /*04e6*/ 	.byte	0x05
	.zero		1


	//   ....[42]....
        /*04e8*/ 	.word	0x0000c3d0
        /*04ec*/ 	.word	0x00000005
        /*04f0*/ 	.word	0x00019c80
        /*04f4*/ 	.short	0x010a
        /*04f6*/ 	.byte	0x3f
	.zero		1


	//   ....[43]....
        /*04f8*/ 	.word	0x0000c610
        /*04fc*/ 	.word	0x00000005
        /*0500*/ 	.word	0x00019c40
        /*0504*/ 	.short	0x010a
        /*0506*/ 	.byte	0x3f
	.zero		1


	//   ....[44]....
        /*0508*/ 	.word	0x0000ca80
        /*050c*/ 	.word	0x000000ff
        /*0510*/ 	.word	0x00019c20
        /*0514*/ 	.short	0x010a
        /*0516*/ 	.byte	0x28
	.zero		1


	//   ....[45]....
        /*0518*/ 	.word	0x0000cd50
        /*051c*/ 	.word	0x0000000a
        /*0520*/ 	.word	0x00019c80
        /*0524*/ 	.short	0x010a
        /*0526*/ 	.byte	0x3f
	.zero		1


	//   ....[46]....
        /*0528*/ 	.word	0x0000d180
        /*052c*/ 	.word	0x0000000a
        /*0530*/ 	.word	0x00019c40
        /*0534*/ 	.short	0x010a
        /*0536*/ 	.byte	0x3f
	.zero		1


	//   ....[47]....
        /*0538*/ 	.word	0x0000d610
        /*053c*/ 	.word	0x0000000c
        /*0540*/ 	.word	0x00019c70
        /*0544*/ 	.short	0x010a
        /*0546*/ 	.byte	0x3f
	.zero		1


	//   ....[48]....
        /*0548*/ 	.word	0x0000d680
        /*054c*/ 	.word	0x0000000c
        /*0550*/ 	.word	0x00019c60
        /*0554*/ 	.short	0x010a
        /*0556*/ 	.byte	0x3f
	.zero		1


	//   ....[49]....
        /*0558*/ 	.word	0x0000d9b0
        /*055c*/ 	.word	0x0000000c
        /*0560*/ 	.word	0x00019c50
        /*0564*/ 	.short	0x0101
        /*0566*/ 	.byte	0x3f
	.zero		1


	//   ....[50]....
        /*0568*/ 	.word	0x0000da20
        /*056c*/ 	.word	0x00000003
        /*0570*/ 	.word	0x00000000
        /*0574*/ 	.short	0x0101
        /*0576*/ 	.byte	0x3f
	.zero		1


	//   ....[51]....
        /*0578*/ 	.word	0x0000dbc0
        /*057c*/ 	.word	0x00000002
        /*0580*/ 	.word	0x00019c70
        /*0584*/ 	.short	0x010a
        /*0586*/ 	.byte	0x3f
	.zero		1


	//   ....[52]....
        /*0588*/ 	.word	0x0000dc30
        /*058c*/ 	.word	0x00000002
        /*0590*/ 	.word	0x00019c60
        /*0594*/ 	.short	0x010a
        /*0596*/ 	.byte	0x3f
	.zero		1


	//   ....[53]....
        /*0598*/ 	.word	0x0000df60
        /*059c*/ 	.word	0x00000002
        /*05a0*/ 	.word	0x00019c50
        /*05a4*/ 	.short	0x0101
        /*05a6*/ 	.byte	0x3f
	.zero		1


	//   ....[54]....
        /*05a8*/ 	.word	0x0000dff0
        /*05ac*/ 	.word	0x00000000
        /*05b0*/ 	.word	0x00000000
        /*05b4*/ 	.short	0x0101
        /*05b6*/ 	.byte	0x3f
	.zero		1


	//   ....[55]....
        /*05b8*/ 	.word	0x0000e220
        /*05bc*/ 	.word	0x00000006
        /*05c0*/ 	.word	0x00019c20
        /*05c4*/ 	.short	0x010a
        /*05c6*/ 	.byte	0x3f
	.zero		1


	//   ....[56]....
        /*05c8*/ 	.word	0x0000e3b0
        /*05cc*/ 	.word	0x00000005
        /*05d0*/ 	.word	0x00000000
        /*05d4*/ 	.short	0x010a
        /*05d6*/ 	.byte	0x3f
	.zero		1


	//   ....[57]....
        /*05d8*/ 	.word	0x0000e420
        /*05dc*/ 	.word	0x00000009
        /*05e0*/ 	.word	0x00000000
        /*05e4*/ 	.short	0x010a
        /*05e6*/ 	.byte	0x3f
	.zero		1


	//   ....[58]....
        /*05e8*/ 	.word	0x0000e470
        /*05ec*/ 	.word	0x00000011
        /*05f0*/ 	.word	0x00019c60
        /*05f4*/ 	.short	0x010a
        /*05f6*/ 	.byte	0x3f
	.zero		1


	//   ....[59]....
        /*05f8*/ 	.word	0x0000e4c0
        /*05fc*/ 	.word	0x00000007
        /*0600*/ 	.word	0x00019c60
        /*0604*/ 	.short	0x010a
        /*0606*/ 	.byte	0x3f
	.zero		1


	//   ....[60]....
        /*0608*/ 	.word	0x0000e500
        /*060c*/ 	.word	0x00000011
        /*0610*/ 	.word	0x00019c80
        /*0614*/ 	.short	0x010a
        /*0616*/ 	.byte	0x3f
	.zero		1


	//   ....[61]....
        /*0618*/ 	.word	0x0000e520
        /*061c*/ 	.word	0x00000007
        /*0620*/ 	.word	0x00019c80
        /*0624*/ 	.short	0x010a
        /*0626*/ 	.byte	0x3f
	.zero		1


	//   ....[62]....
        /*0628*/ 	.word	0x0000e590
        /*062c*/ 	.word	0x00000003
        /*0630*/ 	.word	0x00019c00
        /*0634*/ 	.short	0x010a
        /*0636*/ 	.byte	0x3f
	.zero		1


	//   ....[63]....
        /*0638*/ 	.word	0x0000e5e0
        /*063c*/ 	.word	0x00000003
        /*0640*/ 	.word	0x00019c30
        /*0644*/ 	.short	0x010a
        /*0646*/ 	.byte	0x3f
	.zero		1


	//   ....[64]....
        /*0648*/ 	.word	0x0000e640
        /*064c*/ 	.word	0x0000000b
        /*0650*/ 	.word	0x00019c30
        /*0654*/ 	.short	0x010a
        /*0656*/ 	.byte	0x3f
	.zero		1


	//   ....[65]....
        /*0658*/ 	.word	0x0000e6a0
        /*065c*/ 	.word	0x0000000a
        /*0660*/ 	.word	0x00019c50
        /*0664*/ 	.short	0x010a
        /*0666*/ 	.byte	0x3f
	.zero		1


	//   ....[66]....
        /*0668*/ 	.word	0x0000e700
        /*066c*/ 	.word	0x0000000a
        /*0670*/ 	.word	0x00019c30
        /*0674*/ 	.short	0x010a
        /*0676*/ 	.byte	0x3f
	.zero		1


	//   ....[67]....
        /*0678*/ 	.word	0x0000e760
        /*067c*/ 	.word	0x0000000a
        /*0680*/ 	.word	0x00019c50
        /*0684*/ 	.short	0x010a
        /*0686*/ 	.byte	0x3f
	.zero		1


	//   ....[68]....
        /*0688*/ 	.word	0x0000e7c0
        /*068c*/ 	.word	0x00000005
        /*0690*/ 	.word	0x00019c50
        /*0694*/ 	.short	0x010a
        /*0696*/ 	.byte	0x3f
	.zero		1


	//   ....[69]....
        /*0698*/ 	.word	0x0000e910
        /*069c*/ 	.word	0x00000005
        /*06a0*/ 	.word	0x00019c80
        /*06a4*/ 	.short	0x010a
        /*06a6*/ 	.byte	0x3f
	.zero		1


	//   ....[70]....
        /*06a8*/ 	.word	0x0000e960
        /*06ac*/ 	.word	0x00000005
        /*06b0*/ 	.word	0x00019c40
        /*06b4*/ 	.short	0x010a
        /*06b6*/ 	.byte	0x3f
	.zero		1


	//   ....[71]....
        /*06b8*/ 	.word	0x0000e9c0
        /*06bc*/ 	.word	0x00000003
        /*06c0*/ 	.word	0x00019c20
        /*06c4*/ 	.short	0x010a
        /*06c6*/ 	.byte	0x3f
	.zero		1


	//   ....[72]....
        /*06c8*/ 	.word	0x0000ea10
        /*06cc*/ 	.word	0x0000000a
        /*06d0*/ 	.word	0x00019c80
        /*06d4*/ 	.short	0x010a
        /*06d6*/ 	.byte	0x3f
	.zero		1


	//   ....[73]....
        /*06d8*/ 	.word	0x0000ea60
        /*06dc*/ 	.word	0x0000000a
        /*06e0*/ 	.word	0x00019c40
        /*06e4*/ 	.short	0x010a
        /*06e6*/ 	.byte	0x3f
	.zero		1


	//   ....[74]....
        /*06e8*/ 	.word	0x0000eab0
        /*06ec*/ 	.word	0x0000000c
        /*06f0*/ 	.word	0x00019c70
        /*06f4*/ 	.short	0x010a
        /*06f6*/ 	.byte	0x3f
	.zero		1


	//   ....[75]....
        /*06f8*/ 	.word	0x0000eb00
        /*06fc*/ 	.word	0x0000000c
        /*0700*/ 	.word	0x00019c60
        /*0704*/ 	.short	0x010a
        /*0706*/ 	.byte	0x3f
	.zero		1


	//   ....[76]....
        /*0708*/ 	.word	0x0000eb50
        /*070c*/ 	.word	0x00000002
        /*0710*/ 	.word	0x00019c70
        /*0714*/ 	.short	0x010a
        /*0716*/ 	.byte	0x3f
	.zero		1


	//   ....[77]....
        /*0718*/ 	.word	0x0000eba0
        /*071c*/ 	.word	0x00000002
        /*0720*/ 	.word	0x00019c60
        /*0724*/ 	.short	0x010a
        /*0726*/ 	.byte	0x3f
	.zero		1


	//   ....[78]....
        /*0728*/ 	.word	0x0000ebf0
        /*072c*/ 	.word	0x00000006
        /*0730*/ 	.word	0x00019c20
        /*0734*/ 	.short	0x010a
        /*0736*/ 	.byte	0x3f
	.zero		1


	//   ....[79]....
        /*0738*/ 	.word	0x0000ed90
        /*073c*/ 	.word	0x00000005
        /*0740*/ 	.word	0x00000000
        /*0744*/ 	.short	0x010a
        /*0746*/ 	.byte	0x3f
	.zero		1


	//   ....[80]....
        /*0748*/ 	.word	0x0000ede0
        /*074c*/ 	.word	0x00000009
        /*0750*/ 	.word	0x00000000
        /*0754*/ 	.short	0x010a
        /*0756*/ 	.byte	0x3f
	.zero		1


	//   ....[81]....
        /*0758*/ 	.word	0x0000ee30
        /*075c*/ 	.word	0x00000011
        /*0760*/ 	.word	0x00019c60
        /*0764*/ 	.short	0x010a
        /*0766*/ 	.byte	0x3f
	.zero		1


	//   ....[82]....
        /*0768*/ 	.word	0x0000ee80
        /*076c*/ 	.word	0x00000007
        /*0770*/ 	.word	0x00019c60
        /*0774*/ 	.short	0x010a
        /*0776*/ 	.byte	0x3f
	.zero		1


	//   ....[83]....
        /*0778*/ 	.word	0x0000eed0
        /*077c*/ 	.word	0x00000011
        /*0780*/ 	.word	0x00019c80
        /*0784*/ 	.short	0x010a
        /*0786*/ 	.byte	0x3f
	.zero		1


	//----- nvinfo : EIATTR_NUM_MBARRIERS
	.align		4
.L_265:
        /*0788*/ 	.byte	0x03, 0x38
        /*078a*/ 	.short	0x0016


	//----- nvinfo : EIATTR_EXIT_INSTR_OFFSETS
	.align		4
        /*078c*/ 	.byte	0x04, 0x1c
        /*078e*/ 	.short	(.L_267 - .L_266)


	//   ....[0]....
.L_266:
        /*0790*/ 	.word	0x00000a00


	//   ....[1]....
        /*0794*/ 	.word	0x0000b1d0


	//   ....[2]....
        /*0798*/ 	.word	0x0000e570


	//----- nvinfo : EIATTR_MAX_THREADS
	.align		4
.L_267:
        /*079c*/ 	.byte	0x04, 0x05
        /*079e*/ 	.short	(.L_269 - .L_268)
.L_268:
        /*07a0*/ 	.word	0x00000200
        /*07a4*/ 	.word	0x00000001
        /*07a8*/ 	.word	0x00000001


	//----- nvinfo : EIATTR_CRS_STACK_SIZE
	.align		4
.L_269:
        /*07ac*/ 	.byte	0x04, 0x1e
        /*07ae*/ 	.short	(.L_271 - .L_270)
.L_270:
        /*07b0*/ 	.word	0x00000000


	//----- nvinfo : EIATTR_CBANK_PARAM_SIZE
	.align		4
.L_271:
        /*07b4*/ 	.byte	0x03, 0x19
        /*07b6*/ 	.short	0x0bf0


	//----- nvinfo : EIATTR_PARAM_CBANK
	.align		4
        /*07b8*/ 	.byte	0x04, 0x0a
        /*07ba*/ 	.short	(.L_273 - .L_272)
	.align		4
.L_272:
        /*07bc*/ 	.word	index@(.nv.constant0._ZN7cutlass13device_kernelIN5flash11enable_sm90INS1_16FlashAttnFwdSm90INS1_25CollectiveMainloopFwdSm90ILi2EN4cute5tupleIJNS5_1CILi1EEES8_S8_EEENS6_IJNS7_ILi192EEENS7_ILi128EEENS7_ILi96EEEEEELi96ENS_12float_e4m3_tEfNS_4arch4Sm90ELb1ELb0ELb1ELb0ELb0ELb0ELb0ELb1ELb1ELb0ELb0ELb0EEENS1_21CollectiveEpilogueFwdINS6_IJSA_SC_SB_EEES9_NS_10bfloat16_tESG_Li384ELb0ELb0ELb0ELb1EEENS1_30DynamicPersistentTileSchedulerILi384ELi128ELb0ELb0ELb1EEEEEEEEEvNT_6ParamsE)
        /*07c0*/ 	.short	0x0210
        /*07c2*/ 	.short	0x0bf0


	//----- nvinfo : EIATTR_SW_WAR
	.align		4
.L_273:
        /*07c4*/ 	.byte	0x04, 0x36
        /*07c6*/ 	.short	(.L_275 - .L_274)
.L_274:
        /*07c8*/ 	.word	0x00000008
.L_275:


//--------------------- .nv.info._ZN7cutlass13device_kernelIN5flash11enable_sm90INS1_16FlashAttnFwdSm90INS1_25CollectiveMainloopFwdSm90ILi2EN4cute5tupleIJNS5_1CILi1EEES8_S8_EEENS6_IJNS7_ILi192EEENS7_ILi128EEENS7_ILi96EEEEEELi96ENS_12float_e4m3_tEfNS_4arch4Sm90ELb1ELb0ELb1ELb1ELb0ELb0ELb0ELb1ELb1ELb0ELb0ELb0EEENS1_21CollectiveEpilogueFwdINS6_IJSA_SC_SB_EEES9_NS_10bfloat16_tESG_Li384ELb1ELb0ELb0ELb1EEENS1_36VarlenDynamicPersistentTileSchedulerILi192ELi128ELi384ELi128ELb0ELb0ELb1ELb1ELb1ELb1EEEEEEEEEvNT_6ParamsE --------------------------
	.section	.nv.info._ZN7cutlass13device_kernelIN5flash11enable_sm90INS1_16FlashAttnFwdSm90INS1_25CollectiveMainloopFwdSm90ILi2EN4cute5tupleIJNS5_1CILi1EEES8_S8_EEENS6_IJNS7_ILi192EEENS7_ILi128EEENS7_ILi96EEEEEELi96ENS_12float_e4m3_tEfNS_4arch4Sm90ELb1ELb0ELb1ELb1ELb0ELb0ELb0ELb1ELb1ELb0ELb0ELb0EEENS1_21CollectiveEpilogueFwdINS6_IJSA_SC_SB_EEES9_NS_10bfloat16_tESG_Li384ELb1ELb0ELb0ELb1EEENS1_36VarlenDynamicPersistentTileSchedulerILi192ELi128ELi384ELi128ELb0ELb0ELb1ELb1ELb1ELb1EEEEEEEEEvNT_6ParamsE,"",@"SHT_CUDA_INFO"
	.sectionflags	@""
	.align	4


	//----- nvinfo : EIATTR_CUDA_API_VERSION
	.align		4
        /*0000*/ 	.byte	0x04, 0x37
        /*0002*/ 	.short	(.L_277 - .L_276)
.L_276:
        /*0004*/ 	.word	0x00000082


	//----- nvinfo : EIATTR_KPARAM_INFO
	.align		4
.L_277:
        /*0008*/ 	.byte	0x04, 0x17
        /*000a*/ 	.short	(.L_279 - .L_278)
.L_278:
        /*000c*/ 	.word	0x00000000
        /*0010*/ 	.short	0x0000
        /*0012*/ 	.short	0x0070
        /*0014*/ 	.byte	0x00, 0xf0, 0x01, 0x28


	//----- nvinfo : EIATTR_SPARSE_MMA_MASK
	.align		4
.L_279:
        /*0018*/ 	.byte	0x03, 0x50
        /*001a*/ 	.short	0x0000


	//----- nvinfo : EIATTR_MAXREG_COUNT
	.align		4
        /*001c*/ 	.byte	0x03, 0x1b
        /*001e*/ 	.short	0x0080


	//----- nvinfo : EIATTR_NUM_BARRIERS
	.align		4
        /*0020*/ 	.byte	0x02, 0x4c
        /*0022*/ 	.byte	0x09
	.zero		1


	//----- nvinfo : EIATTR_EXTERNS
	.align		4
        /*0024*/ 	.byte	0x04, 0x0f
        /*0026*/ 	.short	(.L_281 - .L_280)


	//   ....[0]....
	.align		4
.L_280:
        /*0028*/ 	.word	index@(__assertfail)


	//----- nvinfo : EIATTR_ANNOTATIONS
	.align		4
.L_281:
        /*002c*/ 	.byte	0x04, 0x55
        /*002e*/ 	.short	(.L_283 - .L_282)


	//   ....[0]....
.L_282:
        /*0030*/ 	.word	0x00000001
        /*0034*/ 	.byte	0x20, 0xbe, 0x00, 0x00, 0x01, 0x00, 0x00, 0x00, 0xa0, 0xc9, 0x00, 0x00, 0x01, 0x00, 0x00, 0x00
        /*0044*/ 	.byte	0x80, 0xca, 0x00, 0x00, 0x01, 0x00, 0x00, 0x00, 0x70, 0xe3, 0x00, 0x00, 0x01, 0x00, 0x00, 0x00
        /*0054*/ 	.byte	0xc0, 0xe3, 0x00, 0x00, 0x01, 0x00, 0x00, 0x00, 0xc0, 0xf9, 0x00, 0x00, 0x01, 0x00, 0x00, 0x00
        /*0064*/ 	.byte	0xd0, 0x05, 0x01, 0x00


	//----- nvinfo : EIATTR_MERCURY_ISA_VERSION
	.align		4
.L_283:
        /*0068*/ 	.byte	0x03, 0x5f
        /*006a*/ 	.short	0x0101


	//----- nvinfo : EIATTR_UNUSED_LOAD_BYTE_OFFSET
	.align		4
        /*006c*/ 	.byte	0x04, 0x44
        /*006e*/ 	.short	(.L_285 - .L_284)


	//   ....[0]....
.L_284:
        /*0070*/ 	.word	0x00000a30
        /*0074*/ 	.word	0x0000fff0


	//   ....[1]....
        /*0078*/ 	.word	0x0000a040
        /*007c*/ 	.word	0x0000fff0


	//----- nvinfo : EIATTR_INT_WARP_WIDE_INSTR_OFFSETS
	.align		4
.L_285:
        /*0080*/ 	.byte	0x04, 0x31
        /*0082*/ 	.short	(.L_287 - .L_286)


	//   ....[0]....
.L_286:
        /*0084*/ 	.word	0x00000160


	//   ....[1]....
        /*0088*/ 	.word	0x000001a0


	//   ....[2]....
        /*008c*/ 	.word	0x00000210


	//   ....[3]....
        /*0090*/ 	.word	0x0000d200


	//   ....[4]....
        /*0094*/ 	.word	0x0000d290


	//   ....[5]....
        /*0098*/ 	.word	0x0000d9a0


	//   ....[6]....
        /*009c*/ 	.word	0x0000f410


	//   ....[7]....
        /*00a0*/ 	.word	0x0000f4a0


	//----- nvinfo : EIATTR_COOP_GROUP_MASK_REGIDS
	.align		4
.L_287:
        /*00a4*/ 	.byte	0x04, 0x29
        /*00a6*/ 	.short	(.L_289 - .L_288)


	//   ....[0]....
.L_288:
        /*00a8*/ 	.word	0xffffffff


	//   ....[1]....
        /*00ac*/ 	.word	0xffffffff


	//   ....[2]....
        /*00b0*/ 	.word	0xffffffff


	//   ....[3]....
        /*00b4*/ 	.word	0xffffffff


	//   ....[4]....
        /*00b8*/ 	.word	0xffffffff


	//   ....[5]....
        /*00bc*/ 	.word	0xffffffff


	//   ....[6]....
        /*00c0*/ 	.word	0xffffffff


	//   ....[7]....
        /*00c4*/ 	.word	0xffffffff


	//   ....[8]....
        /*00c8*/ 	.word	0xffffffff


	//   ....[9]....
        /*00cc*/ 	.word	0xffffffff


	//   ....[10]....
        /*00d0*/ 	.word	0xffffffff


	//   ....[11]....
        /*00d4*/ 	.word	0xffffffff


	//   ....[12]....
        /*00d8*/ 	.word	0xffffffff


	//   ....[13]....
        /*00dc*/ 	.word	0xffffffff


	//   ....[14]....
        /*00e0*/ 	.word	0xffffffff


	//   ....[15]....
        /*00e4*/ 	.word	0xffffffff


	//   ....[16]....
        /*00e8*/ 	.word	0xffffffff


	//   ....[17]....
        /*00ec*/ 	.word	0xffffffff


	//   ....[18]....
        /*00f0*/ 	.word	0xffffffff


	//   ....[19]....
        /*00f4*/ 	.word	0xffffffff


	//   ....[20]....
        /*00f8*/ 	.word	0xffffffff


	//   ....[21]....
        /*00fc*/ 	.word	0xffffffff


	//   ....[22]....
        /*0100*/ 	.word	0xffffffff


	//   ....[23]....
        /*0104*/ 	.word	0xffffffff


	//   ....[24]....
        /*0108*/ 	.word	0xffffffff


	//   ....[25]....
        /*010c*/ 	.word	0xffffffff


	//   ....[26]....
        /*0110*/ 	.word	0xffffffff


	//   ....[27]....
        /*0114*/ 	.word	0xffffffff


	//   ....[28]....
        /*0118*/ 	.word	0xffffffff


	//   ....[29]....
        /*011c*/ 	.word	0xffffffff


	//   ....[30]....
        /*0120*/ 	.word	0xffffffff


	//   ....[31]....
        /*0124*/ 	.word	0xffffffff


	//   ....[32]....
        /*0128*/ 	.word	0xffffffff


	//   ....[33]....
        /*012c*/ 	.word	0xffffffff


	//   ....[34]....
        /*0130*/ 	.word	0xffffffff


	//   ....[35]....
        /*0134*/ 	.word	0xffffffff


	//   ....[36]....
        /*0138*/ 	.word	0xffffffff


	//   ....[37]....
        /*013c*/ 	.word	0xffffffff


	//   ....[38]....
        /*0140*/ 	.word	0xffffffff


	//   ....[39]....
        /*0144*/ 	.word	0xffffffff


	//   ....[40]....
        /*0148*/ 	.word	0xffffffff


	//   ....[41]....
        /*014c*/ 	.word	0xffffffff


	//   ....[42]....
        /*0150*/ 	.word	0xffffffff


	//   ....[43]....
        /*0154*/ 	.word	0xffffffff


	//   ....[44]....
        /*0158*/ 	.word	0xffffffff


	//   ....[45]....
        /*015c*/ 	.word	0xffffffff


	//   ....[46]....
        /*0160*/ 	.word	0xffffffff


	//   ....[47]....
        /*0164*/ 	.word	0xffffffff


	//   ....[48]....
        /*0168*/ 	.word	0xffffffff


	//   ....[49]....
        /*016c*/ 	.word	0xffffffff


	//   ....[50]....
        /*0170*/ 	.word	0xffffffff


	//   ....[51]....
        /*0174*/ 	.word	0xffffffff


	//   ....[52]....
        /*0178*/ 	.word	0xffffffff


	//   ....[53]....
        /*017c*/ 	.word	0xffffffff


	//   ....[54]....
        /*0180*/ 	.word	0xffffffff


	//   ....[55]....
        /*0184*/ 	.word	0xffffffff


	//   ....[56]....
        /*0188*/ 	.word	0xffffffff


	//   ....[57]....
        /*018c*/ 	.word	0xffffffff


	//   ....[58]....
        /*0190*/ 	.word	0xffffffff


	//   ....[59]....
        /*0194*/ 	.word	0xffffffff


	//   ....[60]....
        /*0198*/ 	.word	0xffffffff


	//   ....[61]....
        /*019c*/ 	.word	0xffffffff


	//   ....[62]....
        /*01a0*/ 	.word	0xffffffff


	//   ....[63]....
        /*01a4*/ 	.word	0xffffffff


	//   ....[64]....
        /*01a8*/ 	.word	0xffffffff


	//   ....[65]....
        /*01ac*/ 	.word	0xffffffff


	//   ....[66]....
        /*01b0*/ 	.word	0xffffffff


	//   ....[67]....
        /*01b4*/ 	.word	0xffffffff


	//   ....[68]....
        /*01b8*/ 	.word	0xffffffff


	//   ....[69]....
        /*01bc*/ 	.word	0xffffffff


	//   ....[70]....
        /*01c0*/ 	.word	0xffffffff


	//   ....[71]....
        /*01c4*/ 	.word	0xffffffff


	//   ....[72]....
        /*01c8*/ 	.word	0xffffffff


	//   ....[73]....
        /*01cc*/ 	.word	0xffffffff


	//   ....[74]....
        /*01d0*/ 	.word	0xffffffff


	//   ....[75]....
        /*01d4*/ 	.word	0xffffffff


	//   ....[76]....
        /*01d8*/ 	.word	0xffffffff


	//   ....[77]....
        /*01dc*/ 	.word	0xffffffff


	//   ....[78]....
        /*01e0*/ 	.word	0xffffffff


	//   ....[79]....
        /*01e4*/ 	.word	0xffffffff


	//   ....[80]....
        /*01e8*/ 	.word	0xffffffff


	//   ....[81]....
        /*01ec*/ 	.word	0xffffffff


	//   ....[82]....
        /*01f0*/ 	.word	0xffffffff


	//   ....[83]....
        /*01f4*/ 	.word	0x0500000f


	//   ....[84]....
        /*01f8*/ 	.word	0x0500000f


	//----- nvinfo : EIATTR_COOP_GROUP_INSTR_OFFSETS
	.align		4
.L_289:
        /*01fc*/ 	.byte	0x04, 0x28
        /*01fe*/ 	.short	(.L_291 - .L_290)


	//   ....[0]....
.L_290:
        /*0200*/ 	.word	0x00000060


	//   ....[1]....
        /*0204*/ 	.word	0x00000170


	//   ....[2]....
        /*0208*/ 	.word	0x000001c0


	//   ....[3]....
        /*020c*/ 	.word	0x000003f0


	//   ....[4]....
        /*0210*/ 	.word	0x00000550


	//   ....[5]....
        /*0214*/ 	.word	0x00000670


	//   ....[6]....
        /*0218*/ 	.word	0x000007d0


	//   ....[7]....
        /*021c*/ 	.word	0x00001510


	//   ....[8]....
        /*0220*/ 	.word	0x00002d20


	//   ....[9]....
        /*0224*/ 	.word	0x00002d80


	//   ....[10]....
        /*0228*/ 	.word	0x000037c0


	//   ....[11]....
        /*022c*/ 	.word	0x00003860


	//   ....[12]....
        /*0230*/ 	.word	0x00005800


	//   ....[13]....
        /*0234*/ 	.word	0x00005960


	//   ....[14]....
        /*0238*/ 	.word	0x00006210


	//   ....[15]....
        /*023c*/ 	.word	0x000062c0


	//   ....[16]....
        /*0240*/ 	.word	0x000081c0


	//   ....[17]....
        /*0244*/ 	.word	0x00008210


	//   ....[18]....
        /*0248*/ 	.word	0x000082a0


	//   ....[19]....
        /*024c*/ 	.word	0x000082d0


	//   ....[20]....
        /*0250*/ 	.word	0x000099a0


	//   ....[21]....
        /*0254*/ 	.word	0x000099c0


	//   ....[22]....
        /*0258*/ 	.word	0x00009a30


	//   ....[23]....
        /*025c*/ 	.word	0x00009a40


	//   ....[24]....
        /*0260*/ 	.word	0x0000a720


	//   ....[25]....
        /*0264*/ 	.word	0x0000a730


	//   ....[26]....
        /*0268*/ 	.word	0x0000a740


	//   ....[27]....
        /*026c*/ 	.word	0x0000a750


	//   ....[28]....
        /*0270*/ 	.word	0x0000a760


	//   ....[29]....
        /*0274*/ 	.word	0x0000a770


	//   ....[30]....
        /*0278*/ 	.word	0x0000a780


	//   ....[31]....
        /*027c*/ 	.word	0x0000a790


	//   ....[32]....
        /*0280*/ 	.word	0x0000a7c0


	//   ....[33]....
        /*0284*/ 	.word	0x0000a7d0


	//   ....[34]....
        /*0288*/ 	.word	0x0000a7e0


	//   ....[35]....
        /*028c*/ 	.word	0x0000a810


	//   ....[36]....
        /*0290*/ 	.word	0x0000a840


	//   ....[37]....
        /*0294*/ 	.word	0x0000a850


	//   ....[38]....
        /*0298*/ 	.word	0x0000a880


	//   ....[39]....
        /*029c*/ 	.word	0x0000a890


	//   ....[40]....
        /*02a0*/ 	.word	0x0000a8c0


	//   ....[41]....
        /*02a4*/ 	.word	0x0000a8d0


	//   ....[42]....
        /*02a8*/ 	.word	0x0000a900


	//   ....[43]....
        /*02ac*/ 	.word	0x0000a910


	//   ....[44]....
        /*02b0*/ 	.word	0x0000a940


	//   ....[45]....
        /*02b4*/ 	.word	0x0000a950


	//   ....[46]....
        /*02b8*/ 	.word	0x0000a960


	//   ....[47]....
        /*02bc*/ 	.word	0x0000a990


	//   ....[48]....
        /*02c0*/ 	.word	0x0000bdf0


	//   ....[49]....
        /*02c4*/ 	.word	0x0000bfd0


	//   ....[50]....
        /*02c8*/ 	.word	0x0000c000


	//   ....[51]....
        /*02cc*/ 	.word	0x0000c030


	//   ....[52]....
        /*02d0*/ 	.word	0x0000c060


	//   ....[53]....
        /*02d4*/ 	.word	0x0000c090


	//   ....[54]....
        /*02d8*/ 	.word	0x0000c0d0


	//   ....[55]....
        /*02dc*/ 	.word	0x0000c250


	//   ....[56]....
        /*02e0*/ 	.word	0x0000c280


	//   ....[57]....
        /*02e4*/ 	.word	0x0000c2b0


	//   ....[58]....
        /*02e8*/ 	.word	0x0000c2e0


	//   ....[59]....
        /*02ec*/ 	.word	0x0000c310


	//   ....[60]....
        /*02f0*/ 	.word	0x0000c350


	//   ....[61]....
        /*02f4*/ 	.word	0x0000c3e0


	//   ....[62]....
        /*02f8*/ 	.word	0x0000c470


	//   ....[63]....
        /*02fc*/ 	.word	0x0000c520


	//   ....[64]....
        /*0300*/ 	.word	0x0000db10


	//   ....[65]....
        /*0304*/ 	.word	0x0000fb80


	//   ....[66]....
        /*0308*/ 	.word	0x0000fbb0


	//   ....[67]....
        /*030c*/ 	.word	0x0000fbe0


	//   ....[68]....
        /*0310*/ 	.word	0x0000fc20


	//   ....[69]....
        /*0314*/ 	.word	0x0000fc30


	//   ....[70]....
        /*0318*/ 	.word	0x0000fc60


	//   ....[71]....
        /*031c*/ 	.word	0x0000fc90


	//   ....[72]....
        /*0320*/ 	.word	0x0000fca0


	//   ....[73]....
        /*0324*/ 	.word	0x0000fde0


	//   ....[74]....
        /*0328*/ 	.word	0x0000fe10


	//   ....[75]....
        /*032c*/ 	.word	0x0000fe40


	//   ....[76]....
        /*0330*/ 	.word	0x0000fe70


	//   ....[77]....
        /*0334*/ 	.word	0x0000fea0


	//   ....[78]....
        /*0338*/ 	.word	0x0000fee0


	//   ....[79]....
        /*033c*/ 	.word	0x0000ff90


	//   ....[80]....
        /*0340*/ 	.word	0x00010030


	//   ....[81]....
        /*0344*/ 	.word	0x000100e0


	//   ....[82]....
        /*0348*/ 	.word	0x000106f0


	//   ....[83]....
        /*034c*/ 	.word	0x00010cc0


	//   ....[84]....
        /*0350*/ 	.word	0x00011130


	//----- nvinfo : EIATTR_REG_RECONFIG
	.align		4
.L_291:
        /*0354*/ 	.byte	0x01, 0x54
	.zero		2


	//----- nvinfo : EIATTR_SYSCALL_OFFSETS
	.align		4
        /*0358*/ 	.byte	0x04, 0x46
        /*035a*/ 	.short	(.L_293 - .L_292)


	//   ....[0]....
.L_292:
        /*035c*/ 	.word	0x000016f0


	//   ....[1]....
        /*0360*/ 	.word	0x0000d420


	//   ....[2]....
        /*0364*/ 	.word	0x0000d560


	//   ....[3]....
        /*0368*/ 	.word	0x0000d6a0


	//   ....[4]....
        /*036c*/ 	.word	0x0000d7c0


	//----- nvinfo : EIATTR_MBARRIER_INSTR_OFFSETS
	.align		4
.L_293:
        /*0370*/ 	.byte	0x04, 0x39
        /*0372*/ 	.short	(.L_295 - .L_294)


	//   ....[0]....
.L_294:
        /*0374*/ 	.word	0x000002a0
        /*0378*/ 	.word	0x000000ff
        /*037c*/ 	.word	0x00019c00
        /*0380*/ 	.short	0x0100
        /*0382*/ 	.byte	0x08
	.zero		1


	//   ....[1]....
        /*0384*/ 	.word	0x000002b0
        /*0388*/ 	.word	0x000000ff
        /*038c*/ 	.word	0x00019c20
        /*0390*/ 	.short	0x0100
        /*0392*/ 	.byte	0x08
	.zero		1


	//   ....[2]....
        /*0394*/ 	.word	0x000003a0
        /*0398*/ 	.word	0x000000ff
        /*039c*/ 	.word	0x00019c30
        /*03a0*/ 	.short	0x0100
        /*03a2*/ 	.byte	0x08
	.zero		1


	//   ....[3]....
        /*03a4*/ 	.word	0x000003b0
        /*03a8*/ 	.word	0x000000ff
        /*03ac*/ 	.word	0x00019c40
        /*03b0*/ 	.short	0x0100
        /*03b2*/ 	.byte	0x08
	.zero		1


	//   ....[4]....
        /*03b4*/ 	.word	0x000003c0
        /*03b8*/ 	.word	0x000000ff
        /*03bc*/ 	.word	0x00019c38
        /*03c0*/ 	.short	0x0100
        /*03c2*/ 	.byte	0x08
	.zero		1


	//   ....[5]....
        /*03c4*/ 	.word	0x000003d0
        /*03c8*/ 	.word	0x000000ff
        /*03cc*/ 	.word	0x00019c48
        /*03d0*/ 	.short	0x0100
        /*03d2*/ 	.byte	0x08
	.zero		1


	//   ....[6]....
        /*03d4*/ 	.word	0x00000500
        /*03d8*/ 	.word	0x000000ff
        /*03dc*/ 	.word	0x00019c50
        /*03e0*/ 	.short	0x0100
        /*03e2*/ 	.byte	0x08
	.zero		1


	//   ....[7]....
        /*03e4*/ 	.word	0x00000510
        /*03e8*/ 	.word	0x000000ff
        /*03ec*/ 	.word	0x00019c60
        /*03f0*/ 	.short	0x0100
        /*03f2*/ 	.byte	0x08
	.zero		1


	//   ....[8]....
        /*03f4*/ 	.word	0x00000520
        /*03f8*/ 	.word	0x000000ff
        /*03fc*/ 	.word	0x00019c58
        /*0400*/ 	.short	0x0100
        /*0402*/ 	.byte	0x08
	.zero		1


	//   ....[9]....
        /*0404*/ 	.word	0x00000530
        /*0408*/ 	.word	0x000000ff
        /*040c*/ 	.word	0x00019c68
        /*0410*/ 	.short	0x0100
        /*0412*/ 	.byte	0x08
	.zero		1


	//   ....[10]....
        /*0414*/ 	.word	0x00000620
        /*0418*/ 	.word	0x000000ff
        /*041c*/ 	.word	0x00019c70
        /*0420*/ 	.short	0x0100
        /*0422*/ 	.byte	0x06
	.zero		1


	//   ....[11]....
        /*0424*/ 	.word	0x00000630
        /*0428*/ 	.word	0x000000ff
        /*042c*/ 	.word	0x00019c80
        /*0430*/ 	.short	0x0100
        /*0432*/ 	.byte	0x06
	.zero		1


	//   ....[12]....
        /*0434*/ 	.word	0x00000640
        /*0438*/ 	.word	0x000000ff
        /*043c*/ 	.word	0x00019c78
        /*0440*/ 	.short	0x0100
        /*0442*/ 	.byte	0x06
	.zero		1


	//   ....[13]....
        /*0444*/ 	.word	0x00000650
        /*0448*/ 	.word	0x000000ff
        /*044c*/ 	.word	0x00019c88
        /*0450*/ 	.short	0x0100
        /*0452*/ 	.byte	0x06
	.zero		1


	//   ....[14]....
        /*0454*/ 	.word	0x00000780
        /*0458*/ 	.word	0x000000ff
        /*045c*/ 	.word	0x00019c90
        /*0460*/ 	.short	0x0100
        /*0462*/ 	.byte	0x08
	.zero		1


	//   ....[15]....
        /*0464*/ 	.word	0x00000790
        /*0468*/ 	.word	0x000000ff
        /*046c*/ 	.word	0x00019ca0
        /*0470*/ 	.short	0x0100
        /*0472*/ 	.byte	0x08
	.zero		1


	//   ....[16]....
        /*0474*/ 	.word	0x000007a0
        /*0478*/ 	.word	0x000000ff
        /*047c*/ 	.word	0x00019c98
        /*0480*/ 	.short	0x0100
        /*0482*/ 	.byte	0x08
	.zero		1


	//   ....[17]....
        /*0484*/ 	.word	0x000007b0
        /*0488*/ 	.word	0x000000ff
        /*048c*/ 	.word	0x00019ca8
        /*0490*/ 	.short	0x0100
        /*0492*/ 	.byte	0x08
	.zero		1


	//   ....[18]....
        /*0494*/ 	.word	0x000008e0
        /*0498*/ 	.word	0x000000ff
        /*049c*/ 	.word	0x00019cb0
        /*04a0*/ 	.short	0x0100
        /*04a2*/ 	.byte	0x08
	.zero		1


	//   ....[19]....
        /*04a4*/ 	.word	0x000008f0
        /*04a8*/ 	.word	0x000000ff
        /*04ac*/ 	.word	0x00019cc0
        /*04b0*/ 	.short	0x0100
        /*04b2*/ 	.byte	0x08
	.zero		1


	//   ....[20]....
        /*04b4*/ 	.word	0x00000900
        /*04b8*/ 	.word	0x000000ff
        /*04bc*/ 	.word	0x00019cb8
        /*04c0*/ 	.short	0x0100
        /*04c2*/ 	.byte	0x08
	.zero		1


	//   ....[21]....
        /*04c4*/ 	.word	0x00000910
        /*04c8*/ 	.word	0x000000ff
        /*04cc*/ 	.word	0x00019cc8
        /*04d0*/ 	.short	0x0100
        /*04d2*/ 	.byte	0x08
	.zero		1


	//   ....[22]....
        /*04d4*/ 	.word	0x00001a20
        /*04d8*/ 	.word	0x000000ff
        /*04dc*/ 	.word	0x00019c00
        /*04e0*/ 	.short	0x010a
        /*04e2*/ 	.byte	0x2c
	.zero		1


	//   ....[23]....
        /*04e4*/ 	.word	0x00001ac0
        /*04e8*/ 	.word	0x00000002
        /*04ec*/ 	.word	0x00019c30
        /*04f0*/ 	.short	0x010a
        /*04f2*/ 	.byte	0x3f
	.zero		1


	//   ....[24]....
        /*04f4*/ 	.word	0x00001b30
        /*04f8*/ 	.word	0x00000002
        /*04fc*/ 	.word	0x00019c30
        /*0500*/ 	.short	0x010a
        /*0502*/ 	.byte	0x3f
	.zero		1


	//   ....[25]....
        /*0504*/ 	.word	0x00003ac0
        /*0508*/ 	.word	0x00000030
        /*050c*/ 	.word	0x00000000
        /*0510*/ 	.short	0x0101
        /*0512*/ 	.byte	0x3f
	.zero		1


	//   ....[26]....
        /*0514*/ 	.word	0x000046e0
        /*0518*/ 	.word	0x000000ff
        /*051c*/ 	.word	0x00019c30
        /*0520*/ 	.short	0x010a
        /*0522*/ 	.byte	0x16
	.zero		1


	//   ....[27]....
        /*0524*/ 	.word	0x00004720
        /*0528*/ 	.word	0x000000ff
        /*052c*/ 	.word	0x00019c30
        /*0530*/ 	.short	0x010a
        /*0532*/ 	.byte	0x16
	.zero		1


	//   ....[28]....
        /*0534*/ 	.word	0x00004880
        /*0538*/ 	.word	0x000000ff
        /*053c*/ 	.word	0x00019c50
        /*0540*/ 	.short	0x010a
        /*0542*/ 	.byte	0x0e
	.zero		1


	//   ....[29]....
        /*0544*/ 	.word	0x00004cd0
        /*0548*/ 	.word	0x000000ff
        /*054c*/ 	.word	0x00019c50
        /*0550*/ 	.short	0x010a
        /*0552*/ 	.byte	0x0e
	.zero		1


	//   ....[30]....
        /*0554*/ 	.word	0x00006af0
        /*0558*/ 	.word	0x00000002
        /*055c*/ 	.word	0x00000000
        /*0560*/ 	.short	0x0101
        /*0562*/ 	.byte	0x3f
	.zero		1


	//   ....[31]....
        /*0564*/ 	.word	0x00006de0
        /*0568*/ 	.word	0x000000ff
        /*056c*/ 	.word	0x00000000
        /*0570*/ 	.short	0x0101
        /*0572*/ 	.byte	0x06
	.zero		1


	//   ....[32]....
        /*0574*/ 	.word	0x000073a0
        /*0578*/ 	.word	0x000000ff
        /*057c*/ 	.word	0x00019c30
        /*0580*/ 	.short	0x010a
        /*0582*/ 	.byte	0x06
	.zero		1


	//   ....[33]....
        /*0584*/ 	.word	0x000073e0
        /*0588*/ 	.word	0x000000ff
        /*058c*/ 	.word	0x00019c30
        /*0590*/ 	.short	0x010a
        /*0592*/ 	.byte	0x06
	.zero		1


	//   ....[34]....
        /*0594*/ 	.word	0x00007540
        /*0598*/ 	.word	0x000000ff
        /*059c*/ 	.word	0x00019c50
        /*05a0*/ 	.short	0x010a
        /*05a2*/ 	.byte	0x0e
	.zero		1


	//   ....[35]....
        /*05a4*/ 	.word	0x00008170
        /*05a8*/ 	.word	0x000000ff
        /*05ac*/ 	.word	0x00019c50
        /*05b0*/ 	.short	0x010a
        /*05b2*/ 	.byte	0x0e
	.zero		1


	//   ....[36]....
        /*05b4*/ 	.word	0x00008ea0
        /*05b8*/ 	.word	0x00000002
        /*05bc*/ 	.word	0x00000000
        /*05c0*/ 	.short	0x0101
        /*05c2*/ 	.byte	0x3f
	.zero		1


	//   ....[37]....
        /*05c4*/ 	.word	0x000091b0
        /*05c8*/ 	.word	0x000000ff
        /*05cc*/ 	.word	0x00000000
        /*05d0*/ 	.short	0x0101
        /*05d2*/ 	.byte	0x06
	.zero		1


	//   ....[38]....
        /*05d4*/ 	.word	0x000096e0
        /*05d8*/ 	.word	0x000000ff
        /*05dc*/ 	.word	0x00019c50
        /*05e0*/ 	.short	0x010a
        /*05e2*/ 	.byte	0x10
	.zero		1


	//   ....[39]....
        /*05e4*/ 	.word	0x00009720
        /*05e8*/ 	.word	0x000000ff
        /*05ec*/ 	.word	0x00019c50
        /*05f0*/ 	.short	0x010a
        /*05f2*/ 	.byte	0x10
	.zero		1


	//   ....[40]....
        /*05f4*/ 	.word	0x00009d20
        /*05f8*/ 	.word	0x000000ff
        /*05fc*/ 	.word	0x00000000
        /*0600*/ 	.short	0x0101
        /*0602*/ 	.byte	0x04
	.zero		1


	//   ....[41]....
        /*0604*/ 	.word	0x0000b200
        /*0608*/ 	.word	0x00000003
        /*060c*/ 	.word	0x00000000
        /*0610*/ 	.short	0x0101
        /*0612*/ 	.byte	0x3f
	.zero		1


	//   ....[42]....
        /*0614*/ 	.word	0x0000dd20
        /*0618*/ 	.word	0x00000005
        /*061c*/ 	.word	0x00019c80
        /*0620*/ 	.short	0x010a
        /*0622*/ 	.byte	0x3f
	.zero		1


	//   ....[43]....
        /*0624*/ 	.word	0x0000df60
        /*0628*/ 	.word	0x00000005
        /*062c*/ 	.word	0x00019c40
        /*0630*/ 	.short	0x010a
        /*0632*/ 	.byte	0x3f
	.zero		1


	//   ....[44]....
        /*0634*/ 	.word	0x0000e400
        /*0638*/ 	.word	0x000000ff
        /*063c*/ 	.word	0x00019c20
        /*0640*/ 	.short	0x010a
        /*0642*/ 	.byte	0x28
	.zero		1


	//   ....[45]....
        /*0644*/ 	.word	0x0000e6c0
        /*0648*/ 	.word	0x00000007
        /*064c*/ 	.word	0x00019c80
        /*0650*/ 	.short	0x010a
        /*0652*/ 	.byte	0x3f
	.zero		1


	//   ....[46]....
        /*0654*/ 	.word	0x0000eaf0
        /*0658*/ 	.word	0x00000007
        /*065c*/ 	.word	0x00019c40
        /*0660*/ 	.short	0x010a
        /*0662*/ 	.byte	0x3f
	.zero		1


	//   ....[47]....
        /*0664*/ 	.word	0x0000efa0
        /*0668*/ 	.word	0x0000000c
        /*066c*/ 	.word	0x00019c70
        /*0670*/ 	.short	0x010a
        /*0672*/ 	.byte	0x3f
	.zero		1


	//   ....[48]....
        /*0674*/ 	.word	0x0000f010
        /*0678*/ 	.word	0x0000000c
        /*067c*/ 	.word	0x00019c60
        /*0680*/ 	.short	0x010a
        /*0682*/ 	.byte	0x3f
	.zero		1


	//   ....[49]....
        /*0684*/ 	.word	0x0000f340
        /*0688*/ 	.word	0x0000000c
        /*068c*/ 	.word	0x00019c50
        /*0690*/ 	.short	0x0101
        /*0692*/ 	.byte	0x3f
	.zero		1


	//   ....[50]....
        /*0694*/ 	.word	0x0000f3b0
        /*0698*/ 	.word	0x00000003
        /*069c*/ 	.word	0x00000000
        /*06a0*/ 	.short	0x0101
        /*06a2*/ 	.byte	0x3f
	.zero		1


	//   ....[51]....
        /*06a4*/ 	.word	0x0000f570
        /*06a8*/ 	.word	0x00000002
        /*06ac*/ 	.word	0x00019c70
        /*06b0*/ 	.short	0x010a
        /*06b2*/ 	.byte	0x3f
	.zero		1


	//   ....[52]....
        /*06b4*/ 	.word	0x0000f5e0
        /*06b8*/ 	.word	0x00000002
        /*06bc*/ 	.word	0x00019c60
        /*06c0*/ 	.short	0x010a
        /*06c2*/ 	.byte	0x3f
	.zero		1


	//   ....[53]....
        /*06c4*/ 	.word	0x0000f910
        /*06c8*/ 	.word	0x00000002
        /*06cc*/ 	.word	0x00019c50
        /*06d0*/ 	.short	0x0101
        /*06d2*/ 	.byte	0x3f
	.zero		1


	//   ....[54]....
        /*06d4*/ 	.word	0x0000f9a0
        /*06d8*/ 	.word	0x00000000
        /*06dc*/ 	.word	0x00000000
        /*06e0*/ 	.short	0x0101
        /*06e2*/ 	.byte	0x3f
	.zero		1


	//   ....[55]....
        /*06e4*/ 	.word	0x00010670
        /*06e8*/ 	.word	0x00000006
        /*06ec*/ 	.word	0x00019c20
        /*06f0*/ 	.short	0x010a
        /*06f2*/ 	.byte	0x3f
	.zero		1


	//   ....[56]....
        /*06f4*/ 	.word	0x00010810
        /*06f8*/ 	.word	0x00000005
        /*06fc*/ 	.word	0x00000000
        /*0700*/ 	.short	0x010a
        /*0702*/ 	.byte	0x3f
	.zero		1


	//   ....[57]....
        /*0704*/ 	.word	0x00010880
        /*0708*/ 	.word	0x00000009
        /*070c*/ 	.word	0x00000000
        /*0710*/ 	.short	0x010a
        /*0712*/ 	.byte	0x3f
	.zero		1


	//   ....[58]....
        /*0714*/ 	.word	0x000108d0
        /*0718*/ 	.word	0x00000011
        /*071c*/ 	.word	0x00019c60
        /*0720*/ 	.short	0x010a
        /*0722*/ 	.byte	0x3f
	.zero		1


	//   ....[59]....
        /*0724*/ 	.word	0x00010920
        /*0728*/ 	.word	0x00000007
        /*072c*/ 	.word	0x00019c60
        /*0730*/ 	.short	0x010a
        /*0732*/ 	.byte	0x3f
	.zero		1


	//   ....[60]....
        /*0734*/ 	.word	0x00010960
        /*0738*/ 	.word	0x00000011
        /*073c*/ 	.word	0x00019c80
        /*0740*/ 	.short	0x010a
        /*0742*/ 	.byte	0x3f
	.zero		1


	//   ....[61]....
        /*0744*/ 	.word	0x00010980
        /*0748*/ 	.word	0x00000007
        /*074c*/ 	.word	0x00019c80
        /*0750*/ 	.short	0x010a
        /*0752*/ 	.byte	0x3f
	.zero		1


	//   ....[62]....
        /*0754*/ 	.word	0x000109f0
        /*0758*/ 	.word	0x00000003
        /*075c*/ 	.word	0x00019c00
        /*0760*/ 	.short	0x010a
        /*0762*/ 	.byte	0x3f
	.zero		1


	//   ....[63]....
        /*0764*/ 	.word	0x00010a40
        /*0768*/ 	.word	0x00000002
        /*076c*/ 	.word	0x00019c30
        /*0770*/ 	.short	0x010a
        /*0772*/ 	.byte	0x3f
	.zero		1


	//   ....[64]....
        /*0774*/ 	.word	0x00010aa0
        /*0778*/ 	.word	0x00000007
        /*077c*/ 	.word	0x00019c30
        /*0780*/ 	.short	0x010a
        /*0782*/ 	.byte	0x3f
	.zero		1


	//   ....[65]....
        /*0784*/ 	.word	0x00010b00
        /*0788*/ 	.word	0x0000002d
        /*078c*/ 	.word	0x00019c50
        /*0790*/ 	.short	0x010a
        /*0792*/ 	.byte	0x3f
	.zero		1


	//   ....[66]....
        /*0794*/ 	.word	0x00010b60
        /*0798*/ 	.word	0x00000007
        /*079c*/ 	.word	0x00019c30
        /*07a0*/ 	.short	0x010a
        /*07a2*/ 	.byte	0x3f
	.zero		1


	//   ....[67]....
        /*07a4*/ 	.word	0x00010bc0
        /*07a8*/ 	.word	0x0000000f
        /*07ac*/ 	.word	0x00019c50
        /*07b0*/ 	.short	0x010a
        /*07b2*/ 	.byte	0x3f
	.zero		1


	//   ....[68]....
        /*07b4*/ 	.word	0x00010c20
        /*07b8*/ 	.word	0x00000005
        /*07bc*/ 	.word	0x00019c50
        /*07c0*/ 	.short	0x010a
        /*07c2*/ 	.byte	0x3f
	.zero		1


	//   ....[69]....
        /*07c4*/ 	.word	0x00010d70
        /*07c8*/ 	.word	0x00000005
        /*07cc*/ 	.word	0x00019c80
        /*07d0*/ 	.short	0x010a
        /*07d2*/ 	.byte	0x3f
	.zero		1


	//   ....[70]....
        /*07d4*/ 	.word	0x00010dc0
        /*07d8*/ 	.word	0x00000005
        /*07dc*/ 	.word	0x00019c40
        /*07e0*/ 	.short	0x010a
        /*07e2*/ 	.byte	0x3f
	.zero		1


	//   ....[71]....
        /*07e4*/ 	.word	0x00010e20
        /*07e8*/ 	.word	0x00000003
        /*07ec*/ 	.word	0x00019c20
        /*07f0*/ 	.short	0x010a
        /*07f2*/ 	.byte	0x3f
	.zero		1


	//   ....[72]....
        /*07f4*/ 	.word	0x00010e70
        /*07f8*/ 	.word	0x00000007
        /*07fc*/ 	.word	0x00019c80
        /*0800*/ 	.short	0x010a
        /*0802*/ 	.byte	0x3f
	.zero		1


	//   ....[73]....
        /*0804*/ 	.word	0x00010ec0
        /*0808*/ 	.word	0x00000007
        /*080c*/ 	.word	0x00019c40
        /*0810*/ 	.short	0x010a
        /*0812*/ 	.byte	0x3f
	.zero		1


	//   ....[74]....
        /*0814*/ 	.word	0x00010f10
        /*0818*/ 	.word	0x0000000c
        /*081c*/ 	.word	0x00019c70
        /*0820*/ 	.short	0x010a
        /*0822*/ 	.byte	0x3f
	.zero		1


	//   ....[75]....
        /*0824*/ 	.word	0x00010f60
        /*0828*/ 	.word	0x0000000c
        /*082c*/ 	.word	0x00019c60
        /*0830*/ 	.short	0x010a
        /*0832*/ 	.byte	0x3f
	.zero		1


	//   ....[76]....
        /*0834*/ 	.word	0x00010fb0
        /*0838*/ 	.word	0x00000002
        /*083c*/ 	.word	0x00019c70
        /*0840*/ 	.short	0x010a
        /*0842*/ 	.byte	0x3f
	.zero		1


	//   ....[77]....
        /*0844*/ 	.word	0x00011000
        /*0848*/ 	.word	0x00000002
        /*084c*/ 	.word	0x00019c60
        /*0850*/ 	.short	0x010a
        /*0852*/ 	.byte	0x3f
	.zero		1


	//   ....[78]....
        /*0854*/ 	.word	0x00011050
        /*0858*/ 	.word	0x00000006
        /*085c*/ 	.word	0x00019c20
        /*0860*/ 	.short	0x010a
        /*0862*/ 	.byte	0x3f
	.zero		1


	//   ....[79]....
        /*0864*/ 	.word	0x000111f0
        /*0868*/ 	.word	0x00000005
        /*086c*/ 	.word	0x00000000
        /*0870*/ 	.short	0x010a
        /*0872*/ 	.byte	0x3f
	.zero		1


	//   ....[80]....
        /*0874*/ 	.word	0x00011240
        /*0878*/ 	.word	0x00000009
        /*087c*/ 	.word	0x00000000
        /*0880*/ 	.short	0x010a
        /*0882*/ 	.byte	0x3f
	.zero		1


	//   ....[81]....
        /*0884*/ 	.word	0x00011290
        /*0888*/ 	.word	0x00000011
        /*088c*/ 	.word	0x00019c60
        /*0890*/ 	.short	0x010a
        /*0892*/ 	.byte	0x3f
	.zero		1


	//   ....[82]....
        /*0894*/ 	.word	0x000112e0
        /*0898*/ 	.word	0x00000007
        /*089c*/ 	.word	0x00019c60
        /*08a0*/ 	.short	0x010a
        /*08a2*/ 	.byte	0x3f
	.zero		1


	//   ....[83]....
        /*08a4*/ 	.word	0x00011330
        /*08a8*/ 	.word	0x00000011
        /*08ac*/ 	.word	0x00019c80
        /*08b0*/ 	.short	0x010a
        /*08b2*/ 	.byte	0x3f
	.zero		1


	//----- nvinfo : EIATTR_NUM_MBARRIERS
	.align		4
.L_295:
        /*08b4*/ 	.byte	0x03, 0x38
        /*08b6*/ 	.short	0x0016


	//----- nvinfo : EIATTR_EXIT_INSTR_OFFSETS
	.align		4
        /*08b8*/ 	.byte	0x04, 0x1c
        /*08ba*/ 	.short	(.L_297 - .L_296)


	//   ....[0]....
.L_296:
        /*08bc*/ 	.word	0x00000a70


	//   ....[1]....
        /*08c0*/ 	.word	0x0000bda0


	//   ....[2]....
        /*08c4*/ 	.word	0x000109d0


	//----- nvinfo : EIATTR_MAX_THREADS
	.align		4
.L_297:
        /*08c8*/ 	.byte	0x04, 0x05
        /*08ca*/ 	.short	(.L_299 - .L_298)
.L_298:
        /*08cc*/ 	.word	0x00000200
        /*08d0*/ 	.word	0x00000001
        /*08d4*/ 	.word	0x00000001


	//----- nvinfo : EIATTR_CRS_STACK_SIZE
	.align		4
.L_299:
        /*08d8*/ 	.byte	0x04, 0x1e
        /*08da*/ 	.short	(.L_301 - .L_300)
.L_300:
        /*08dc*/ 	.word	0x00000000


	//----- nvinfo : EIATTR_CBANK_PARAM_SIZE
	.align		4
.L_301:
        /*08e0*/ 	.byte	0x03, 0x19
        /*08e2*/ 	.short	0x0a70


	//----- nvinfo : EIATTR_PARAM_CBANK
	.align		4
        /*08e4*/ 	.byte	0x04, 0x0a
        /*08e6*/ 	.short	(.L_303 - .L_302)
	.align		4
.L_302:
        /*08e8*/ 	.word	index@(.nv.constant0._ZN7cutlass13device_kernelIN5flash11enable_sm90INS1_16FlashAttnFwdSm90INS1_25CollectiveMainloopFwdSm90ILi2EN4cute5tupleIJNS5_1CILi1EEES8_S8_EEENS6_IJNS7_ILi192EEENS7_ILi128EEENS7_ILi96EEEEEELi96ENS_12float_e4m3_tEfNS_4arch4Sm90ELb1ELb0ELb1ELb1ELb0ELb0ELb0ELb1ELb1ELb0ELb0ELb0EEENS1_21CollectiveEpilogueFwdINS6_IJSA_SC_SB_EEES9_NS_10bfloat16_tESG_Li384ELb1ELb0ELb0ELb1EEENS1_36VarlenDynamicPersistentTileSchedulerILi192ELi128ELi384ELi128ELb0ELb0ELb1ELb1ELb1ELb1EEEEEEEEEvNT_6ParamsE)
        /*08ec*/ 	.short	0x0210
        /*08ee*/ 	.short	0x0a70


	//----- nvinfo : EIATTR_SW_WAR
	.align		4
.L_303:
        /*08f0*/ 	.byte	0x04, 0x36
        /*08f2*/ 	.short	(.L_305 - .L_304)
.L_304:
        /*08f4*/ 	.word	0x00000008
.L_305:


//--------------------- .nv.info._ZN7cutlass13device_kernelIN5flash11enable_sm90INS1_16FlashAttnFwdSm90INS1_25CollectiveMainloopFwdSm90ILi2EN4cute5tupleIJNS5_1CILi1EEES8_S8_EEENS6_IJNS7_ILi192EEENS7_ILi128EEENS7_ILi96EEEEEELi96ENS_12float_e4m3_tEfNS_4arch4Sm90ELb1ELb0ELb1ELb1ELb0ELb1ELb0ELb1ELb1ELb0ELb0ELb0EEENS1_21CollectiveEpilogueFwdINS6_IJSA_SC_SB_EEES9_NS_10bfloat16_tESG_Li384ELb1ELb0ELb0ELb1EEENS1_36VarlenDynamicPersistentTileSchedulerILi192ELi128ELi384ELi128ELb0ELb0ELb1ELb1ELb1ELb1EEEEEEEEEvNT_6ParamsE --------------------------
	.section	.nv.info._ZN7cutlass13device_kernelIN5flash11enable_sm90INS1_16FlashAttnFwdSm90INS1_25CollectiveMainloopFwdSm90ILi2EN4cute5tupleIJNS5_1CILi1EEES8_S8_EEENS6_IJNS7_ILi192EEENS7_ILi128EEENS7_ILi96EEEEEELi96ENS_12float_e4m3_tEfNS_4arch4Sm90ELb1ELb0ELb1ELb1ELb0ELb1ELb0ELb1ELb1ELb0ELb0ELb0EEENS1_21CollectiveEpilogueFwdINS6_IJSA_SC_SB_EEES9_NS_10bfloat16_tESG_Li384ELb1ELb0ELb0ELb1EEENS1_36VarlenDynamicPersistentTileSchedulerILi192ELi128ELi384ELi128ELb0ELb0ELb1ELb1ELb1ELb1EEEEEEEEEvNT_6ParamsE,"",@"SHT_CUDA_INFO"
	.sectionflags	@""
	.align	4


	//----- nvinfo : EIATTR_CUDA_API_VERSION
	.align		4
        /*0000*/ 	.byte	0x04, 0x37
        /*0002*/ 	.short	(.L_307 - .L_306)
.L_306:
        /*0004*/ 	.word	0x00000082


	//----- nvinfo : EIATTR_KPARAM_INFO
	.align		4
.L_307:
        /*0008*/ 	.byte	0x04, 0x17
        /*000a*/ 	.short	(.L_309 - .L_308)
.L_308:
        /*000c*/ 	.word	0x00000000
        /*0010*/ 	.short	0x0000
        /*0012*/ 	.short	0x0070
        /*0014*/ 	.byte	0x00, 0xf0, 0x01, 0x28


	//----- nvinfo : EIATTR_SPARSE_MMA_MASK
	.align		4
.L_309:
        /*0018*/ 	.byte	0x03, 0x50
        /*001a*/ 	.short	0x0000


	//----- nvinfo : EIATTR_MAXREG_COUNT
	.align		4
        /*001c*/ 	.byte	0x03, 0x1b
        /*001e*/ 	.short	0x0080


	//----- nvinfo : EIATTR_NUM_BARRIERS
	.align		4
        /*0020*/ 	.byte	0x02, 0x4c
        /*0022*/ 	.byte	0x10
	.zero		1


	//----- nvinfo : EIATTR_EXTERNS
	.align		4
        /*0024*/ 	.byte	0x04, 0x0f
        /*0026*/ 	.short	(.L_311 - .L_310)


	//   ....[0]....
	.align		4
.L_310:
        /*0028*/ 	.word	index@(__assertfail)


	//----- nvinfo : EIATTR_ANNOTATIONS
	.align		4
.L_311:
        /*002c*/ 	.byte	0x04, 0x55
        /*002e*/ 	.short	(.L_313 - .L_312)


	//   ....[0]....
.L_312:
        /* <DEDUP_REMOVED lines=58> */


	//----- nvinfo : EIATTR_MERCURY_ISA_VERSION
	.align		4
.L_313:
        /*03b8*/ 	.byte	0x03, 0x5f
        /*03ba*/ 	.short	0x0101


	//----- nvinfo : EIATTR_UNUSED_LOAD_BYTE_OFFSET
	.align		4
        /*03bc*/ 	.byte	0x04, 0x44
        /*03be*/ 	.short	(.L_315 - .L_314)


	//   ....[0]....
.L_314:
        /*03c0*/ 	.word	0x00000ac0
        /*03c4*/ 	.word	0x0000fff0


	//   ....[1]....
        /*03c8*/ 	.word	0x00014200
        /*03cc*/ 	.word	0x0000fff0


	//----- nvinfo : EIATTR_INT_WARP_WIDE_INSTR_OFFSETS
	.align		4
.L_315:
        /*03d0*/ 	.byte	0x04, 0x31
        /*03d2*/ 	.short	(.L_317 - .L_316)


	//   ....[0]....
.L_316:
        /*03d4*/ 	.word	0x000001b0


	//   ....[1]....
        /*03d8*/ 	.word	0x00000250


	//   ....[2]....
        /*03dc*/ 	.word	0x000002c0


	//   ....[3]....
        /*03e0*/ 	.word	0x00018940


	//   ....[4]....
        /*03e4*/ 	.word	0x000189d0


	//   ....[5]....
        /*03e8*/ 	.word	0x000190d0


	//   ....[6]....
        /*03ec*/ 	.word	0x00019110


	//   ....[7]....
        /*03f0*/ 	.word	0x00019220


	//   ....[8]....
        /*03f4*/ 	.word	0x000192e0


	//   ....[9]....
        /*03f8*/ 	.word	0x0001af40


	//   ....[10]....
        /*03fc*/ 	.word	0x0001afd0


	//----- nvinfo : EIATTR_COOP_GROUP_MASK_REGIDS
	.align		4
.L_317:
        /*0400*/ 	.byte	0x04, 0x29
        /*0402*/ 	.short	(.L_319 - .L_318)


	//   ....[0]....
.L_318:
        /*0404*/ 	.word	0xffffffff


	//   ....[1]....
        /*0408*/ 	.word	0xffffffff


	//   ....[2]....
        /*040c*/ 	.word	0xffffffff


	//   ....[3]....
        /*0410*/ 	.word	0xffffffff


	//   ....[4]....
        /*0414*/ 	.word	0xffffffff


	//   ....[5]....
        /*0418*/ 	.word	0xffffffff


	//   ....[6]....
        /*041c*/ 	.word	0xffffffff


	//   ....[7]....
        /*0420*/ 	.word	0xffffffff


	//   ....[8]....
        /*0424*/ 	.word	0xffffffff


	//   ....[9]....
        /*0428*/ 	.word	0xffffffff


	//   ....[10]....
        /*042c*/ 	.word	0xffffffff


	//   ....[11]....
        /*0430*/ 	.word	0xffffffff


	//   ....[12]....
        /*0434*/ 	.word	0xffffffff


	//   ....[13]....
        /*0438*/ 	.word	0xffffffff


	//   ....[14]....
        /*043c*/ 	.word	0xffffffff


	//   ....[15]....
        /*0440*/ 	.word	0xffffffff


	//   ....[16]....
        /*0444*/ 	.word	0xffffffff


	//   ....[17]....
        /*0448*/ 	.word	0xffffffff


	//   ....[18]....
        /*044c*/ 	.word	0xffffffff


	//   ....[19]....
        /*0450*/ 	.word	0xffffffff


	//   ....[20]....
        /*0454*/ 	.word	0xffffffff


	//   ....[21]....
        /*0458*/ 	.word	0xffffffff


	//   ....[22]....
        /*045c*/ 	.word	0xffffffff


	//   ....[23]....
        /*0460*/ 	.word	0xffffffff


	//   ....[24]....
        /*0464*/ 	.word	0xffffffff


	//   ....[25]....
        /*0468*/ 	.word	0xffffffff


	//   ....[26]....
        /*046c*/ 	.word	0xffffffff


	//   ....[27]....
        /*0470*/ 	.word	0xffffffff


	//   ....[28]....
        /*0474*/ 	.word	0xffffffff


	//   ....[29]....
        /*0478*/ 	.word	0xffffffff


	//   ....[30]....
        /*047c*/ 	.word	0xffffffff


	//   ....[31]....
        /*0480*/ 	.word	0xffffffff


	//   ....[32]....
        /*0484*/ 	.word	0xffffffff


	//   ....[33]....
        /*0488*/ 	.word	0xffffffff


	//   ....[34]....
        /*048c*/ 	.word	0xffffffff


	//   ....[35]....
        /*0490*/ 	.word	0xffffffff


	//   ....[36]....
        /*0494*/ 	.word	0xffffffff


	//   ....[37]....
        /*0498*/ 	.word	0xffffffff


	//   ....[38]....
        /*049c*/ 	.word	0xffffffff


	//   ....[39]....
        /*04a0*/ 	.word	0xffffffff


	//   ....[40]....
        /*04a4*/ 	.word	0xffffffff


	//   ....[41]....
        /*04a8*/ 	.word	0xffffffff


	//   ....[42]....
        /*04ac*/ 	.word	0xffffffff


	//   ....[43]....
        /*04b0*/ 	.word	0xffffffff


	//   ....[44]....
        /*04b4*/ 	.word	0xffffffff


	//   ....[45]....
        /*04b8*/ 	.word	0xffffffff


	//   ....[46]....
        /*04bc*/ 	.word	0xffffffff


	//   ....[47]....
        /*04c0*/ 	.word	0xffffffff


	//   ....[48]....
        /*04c4*/ 	.word	0xffffffff


	//   ....[49]....
        /*04c8*/ 	.word	0xffffffff


	//   ....[50]....
        /*04cc*/ 	.word	0xffffffff


	//   ....[51]....
        /*04d0*/ 	.word	0xffffffff


	//   ....[52]....
        /*04d4*/ 	.word	0xffffffff


	//   ....[53]....
        /*04d8*/ 	.word	0xffffffff


	//   ....[54]....
        /*04dc*/ 	.word	0xffffffff


	//   ....[55]....
        /*04e0*/ 	.word	0xffffffff


	//   ....[56]....
        /*04e4*/ 	.word	0xffffffff


	//   ....[57]....
        /*04e8*/ 	.word	0xffffffff


	//   ....[58]....
        /*04ec*/ 	.word	0xffffffff


	//   ....[59]....
        /*04f0*/ 	.word	0xffffffff


	//   ....[60]....
        /*04f4*/ 	.word	0xffffffff


	//   ....[61]....
        /*04f8*/ 	.word	0xffffffff


	//   ....[62]....
        /*04fc*/ 	.word	0xffffffff


	//   ....[63]....
        /*0500*/ 	.word	0xffffffff


	//   ....[64]....
        /*0504*/ 	.word	0xffffffff


	//   ....[65]....
        /*0508*/ 	.word	0xffffffff


	//   ....[66]....
        /*050c*/ 	.word	0xffffffff


	//   ....[67]....
        /*0510*/ 	.word	0xffffffff


	//   ....[68]....
        /*0514*/ 	.word	0xffffffff


	//   ....[69]....
        /*0518*/ 	.word	0xffffffff


	//   ....[70]....
        /*051c*/ 	.word	0xffffffff


	//   ....[71]....
        /*0520*/ 	.word	0xffffffff


	//   ....[72]....
        /*0524*/ 	.word	0xffffffff


	//   ....[73]....
        /*0528*/ 	.word	0xffffffff


	//   ....[74]....
        /*052c*/ 	.word	0xffffffff


	//   ....[75]....
        /*0530*/ 	.word	0xffffffff


	//   ....[76]....
        /*0534*/ 	.word	0xffffffff


	//   ....[77]....
        /*0538*/ 	.word	0xffffffff


	//   ....[78]....
        /*053c*/ 	.word	0xffffffff


	//   ....[79]....
        /*0540*/ 	.word	0xffffffff


	//   ....[80]....
        /*0544*/ 	.word	0xffffffff


	//   ....[81]....
        /*0548*/ 	.word	0xffffffff


	//   ....[82]....
        /*054c*/ 	.word	0xffffffff


	//   ....[83]....
        /*0550*/ 	.word	0xffffffff


	//   ....[84]....
        /*0554*/ 	.word	0x0500000f


	//   ....[85]....
        /*0558*/ 	.word	0x0500000f


	//   ....[86]....
        /*055c*/ 	.word	0x0500000f


	//   ....[87]....
        /*0560*/ 	.word	0x0500000f


	//   ....[88]....
        /*0564*/ 	.word	0x0500000f


	//   ....[89]....
        /*0568*/ 	.word	0x0500000f


	//   ....[90]....
        /*056c*/ 	.word	0x0500000f


	//   ....[91]....
        /*0570*/ 	.word	0x0500000f


	//   ....[92]....
        /*0574*/ 	.word	0x0500000f


	//   ....[93]....
        /*0578*/ 	.word	0x0500000f


	//   ....[94]....
        /*057c*/ 	.word	0x0500000f


	//   ....[95]....
        /*0580*/ 	.word	0x0500000f


	//   ....[96]....
        /*0584*/ 	.word	0x0500000f


	//   ....[97]....
        /*0588*/ 	.word	0x0500000f


	//   ....[98]....
        /*058c*/ 	.word	0x0500000f


	//   ....[99]....
        /*0590*/ 	.word	0x0500000f


	//   ....[100]....
        /*0594*/ 	.word	0x0500000f


	//   ....[101]....
        /*0598*/ 	.word	0x0500000f


	//   ....[102]....
        /*059c*/ 	.word	0x0500000f


	//   ....[103]....
        /*05a0*/ 	.word	0x0500000f


	//   ....[104]....
        /*05a4*/ 	.word	0x0500000f


	//   ....[105]....
        /*05a8*/ 	.word	0x0500000f


	//   ....[106]....
        /*05ac*/ 	.word	0x0500000f


	//   ....[107]....
        /*05b0*/ 	.word	0x0500000f


	//   ....[108]....
        /*05b4*/ 	.word	0x0500000f


	//   ....[109]....
        /*05b8*/ 	.word	0x0500000f


	//   ....[110]....
        /*05bc*/ 	.word	0x0500000f


	//   ....[111]....
        /*05c0*/ 	.word	0x0500000f


	//----- nvinfo : EIATTR_COOP_GROUP_INSTR_OFFSETS
	.align		4
.L_319:
        /*05c4*/ 	.byte	0x04, 0x28
        /*05c6*/ 	.short	(.L_321 - .L_320)


	//   ....[0]....
.L_320:
        /*05c8*/ 	.word	0x00000060


	//   ....[1]....
        /*05cc*/ 	.word	0x000001c0


	//   ....[2]....
        /*05d0*/ 	.word	0x00000270


	//   ....[3]....
        /*05d4*/ 	.word	0x00000430


	//   ....[4]....
        /*05d8*/ 	.word	0x00000590


	//   ....[5]....
        /*05dc*/ 	.word	0x000006b0


	//   ....[6]....
        /*05e0*/ 	.word	0x00000810


	//   ....[7]....
        /*05e4*/ 	.word	0x00006a80


	//   ....[8]....
        /*05e8*/ 	.word	0x0000c640


	//   ....[9]....
        /*05ec*/ 	.word	0x0000c680


	//   ....[10]....
        /*05f0*/ 	.word	0x0000d110


	//   ....[11]....
        /*05f4*/ 	.word	0x0000d130


	//   ....[12]....
        /*05f8*/ 	.word	0x0000f8c0


	//   ....[13]....
        /*05fc*/ 	.word	0x0000f9e0


	//   ....[14]....
        /*0600*/ 	.word	0x00010200


	//   ....[15]....
        /*0604*/ 	.word	0x00010260


	//   ....[16]....
        /*0608*/ 	.word	0x00012400


	//   ....[17]....
        /*060c*/ 	.word	0x00012420


	//   ....[18]....
        /*0610*/ 	.word	0x00012450


	//   ....[19]....
        /*0614*/ 	.word	0x000124a0


	//   ....[20]....
        /*0618*/ 	.word	0x00013aa0


	//   ....[21]....
        /*061c*/ 	.word	0x00013b50


	//   ....[22]....
        /*0620*/ 	.word	0x00013be0


	//   ....[23]....
        /*0624*/ 	.word	0x00013bf0


	//   ....[24]....
        /*0628*/ 	.word	0x000147b0


	//   ....[25]....
        /*062c*/ 	.word	0x000147e0


	//   ....[26]....
        /*0630*/ 	.word	0x00014810


	//   ....[27]....
        /*0634*/ 	.word	0x00014840


	//   ....[28]....
        /*0638*/ 	.word	0x00014870


	//   ....[29]....
        /*063c*/ 	.word	0x00014890


	//   ....[30]....
        /*0640*/ 	.word	0x000148b0


	//   ....[31]....
        /*0644*/ 	.word	0x000148c0


	//   ....[32]....
        /*0648*/ 	.word	0x000148d0


	//   ....[33]....
        /*064c*/ 	.word	0x000148e0


	//   ....[34]....
        /*0650*/ 	.word	0x000148f0


	//   ....[35]....
        /*0654*/ 	.word	0x00014900


	//   ....[36]....
        /*0658*/ 	.word	0x00014930


	//   ....[37]....
        /*065c*/ 	.word	0x00014940


	//   ....[38]....
        /*0660*/ 	.word	0x00014950


	//   ....[39]....
        /*0664*/ 	.word	0x00014960


	//   ....[40]....
        /*0668*/ 	.word	0x00014970


	//   ....[41]....
        /*066c*/ 	.word	0x00014980


	//   ....[42]....
        /*0670*/ 	.word	0x00014990


	//   ....[43]....
        /*0674*/ 	.word	0x000149a0


	//   ....[44]....
        /*0678*/ 	.word	0x000149b0


	//   ....[45]....
        /*067c*/ 	.word	0x000149c0


	//   ....[46]....
        /*0680*/ 	.word	0x000149d0


	//   ....[47]....
        /*0684*/ 	.word	0x000149e0


	//   ....[48]....
        /*0688*/ 	.word	0x00015fb0


	//   ....[49]....
        /*068c*/ 	.word	0x00016180


	//   ....[50]....
        /*0690*/ 	.word	0x000161b0


	//   ....[51]....
        /*0694*/ 	.word	0x000161e0


	//   ....[52]....
        /*0698*/ 	.word	0x00016210


	//   ....[53]....
        /*069c*/ 	.word	0x00016240


	//   ....[54]....
        /*06a0*/ 	.word	0x00016270


	//   ....[55]....
        /*06a4*/ 	.word	0x000163e0


	//   ....[56]....
        /*06a8*/ 	.word	0x00016410


	//   ....[57]....
        /*06ac*/ 	.word	0x00016440


	//   ....[58]....
        /*06b0*/ 	.word	0x00016470


	//   ....[59]....
        /*06b4*/ 	.word	0x000164a0


	//   ....[60]....
        /*06b8*/ 	.word	0x000164d0


	//   ....[61]....
        /*06bc*/ 	.word	0x00016570


	//   ....[62]....
        /*06c0*/ 	.word	0x000165d0


	//   ....[63]....
        /*06c4*/ 	.word	0x00016670


	//   ....[64]....
        /*06c8*/ 	.word	0x000174b0


	//   ....[65]....
        /*06cc*/ 	.word	0x00019440


	//   ....[66]....
        /*06d0*/ 	.word	0x0001b6d0


	//   ....[67]....
        /*06d4*/ 	.word	0x0001b720


	//   ....[68]....
        /*06d8*/ 	.word	0x0001b750


	//   ....[69]....
        /*06dc*/ 	.word	0x0001b780


	//   ....[70]....
        /*06e0*/ 	.word	0x0001b790


	//   ....[71]....
        /*06e4*/ 	.word	0x0001b7c0


	//   ....[72]....
        /*06e8*/ 	.word	0x0001b7f0


	//   ....[73]....
        /*06ec*/ 	.word	0x0001b820


	//   ....[74]....
        /*06f0*/ 	.word	0x0001b9a0


	//   ....[75]....
        /*06f4*/ 	.word	0x0001b9d0


	//   ....[76]....
        /*06f8*/ 	.word	0x0001ba00


	//   ....[77]....
        /*06fc*/ 	.word	0x0001ba30


	//   ....[78]....
        /*0700*/ 	.word	0x0001ba60


	//   ....[79]....
        /*0704*/ 	.word	0x0001ba90


	//   ....[80]....
        /*0708*/ 	.word	0x0001bb50


	//   ....[81]....
        /*070c*/ 	.word	0x0001bb70


	//   ....[82]....
        /*0710*/ 	.word	0x0001bbe0


	//   ....[83]....
        /*0714*/ 	.word	0x0001c280


	//   ....[84]....
        /*0718*/ 	.word	0x0001c6f0


	//   ....[85]....
        /*071c*/ 	.word	0x0001c790


	//   ....[86]....
        /*0720*/ 	.word	0x0001c830


	//   ....[87]....
        /*0724*/ 	.word	0x0001c8d0


	//   ....[88]....
        /*0728*/ 	.word	0x0001c9b0


	//   ....[89]....
        /*072c*/ 	.word	0x0001ca50


	//   ....[90]....
        /*0730*/ 	.word	0x0001caf0


	//   ....[91]....
        /*0734*/ 	.word	0x0001cb90


	//   ....[92]....
        /*0738*/ 	.word	0x0001ce90


	//   ....[93]....
        /*073c*/ 	.word	0x0001d170


	//   ....[94]....
        /*0740*/ 	.word	0x0001d590


	//   ....[95]....
        /*0744*/ 	.word	0x0001d630


	//   ....[96]....
        /*0748*/ 	.word	0x0001d750


	//   ....[97]....
        /*074c*/ 	.word	0x0001d7c0


	//   ....[98]....
        /*0750*/ 	.word	0x0001d830


	//   ....[99]....
        /*0754*/ 	.word	0x0001d8a0


	//   ....[100]....
        /*0758*/ 	.word	0x0001d910


	//   ....[101]....
        /*075c*/ 	.word	0x0001d990


	//   ....[102]....
        /*0760*/ 	.word	0x0001da20


	//   ....[103]....
        /*0764*/ 	.word	0x0001dab0


	//   ....[104]....
        /*0768*/ 	.word	0x0001db20


	//   ....[105]....
        /*076c*/ 	.word	0x0001db90


	//   ....[106]....
        /*0770*/ 	.word	0x0001dc00


	//   ....[107]....
        /*0774*/ 	.word	0x0001dc80


	//   ....[108]....
        /*0778*/ 	.word	0x0001dcf0


	//   ....[109]....
        /*077c*/ 	.word	0x0001dd90


	//   ....[110]....
        /*0780*/ 	.word	0x0001de20


	//   ....[111]....
        /*0784*/ 	.word	0x0001df40


	//----- nvinfo : EIATTR_REG_RECONFIG
	.align		4
.L_321:
        /*0788*/ 	.byte	0x01, 0x54
	.zero		2


	//----- nvinfo : EIATTR_SYSCALL_OFFSETS
	.align		4
        /*078c*/ 	.byte	0x04, 0x46
        /*078e*/ 	.short	(.L_323 - .L_322)


	//   ....[0]....
.L_322:
        /*0790*/ 	.word	0x000018c0


	//   ....[1]....
        /*0794*/ 	.word	0x00001a10


	//   ....[2]....
        /*0798*/ 	.word	0x00006bf0


	//   ....[3]....
        /*079c*/ 	.word	0x00007220


	//   ....[4]....
        /*07a0*/ 	.word	0x00018b50


	//   ....[5]....
        /*07a4*/ 	.word	0x00018cb0


	//   ....[6]....
        /*07a8*/ 	.word	0x00018e10


	//   ....[7]....
        /*07ac*/ 	.word	0x00018f70


	//----- nvinfo : EIATTR_MBARRIER_INSTR_OFFSETS
	.align		4
.L_323:
        /*07b0*/ 	.byte	0x04, 0x39
        /*07b2*/ 	.short	(.L_325 - .L_324)


	//   ....[0]....
.L_324:
        /*07b4*/ 	.word	0x000002e0
        /*07b8*/ 	.word	0x000000ff
        /*07bc*/ 	.word	0x00019c00
        /*07c0*/ 	.short	0x0100
        /*07c2*/ 	.byte	0x08
	.zero		1


	//   ....[1]....
        /*07c4*/ 	.word	0x000002f0
        /*07c8*/ 	.word	0x000000ff
        /*07cc*/ 	.word	0x00019c20
        /*07d0*/ 	.short	0x0100
        /*07d2*/ 	.byte	0x08
	.zero		1


	//   ....[2]....
        /*07d4*/ 	.word	0x000003e0
        /*07d8*/ 	.word	0x000000ff
        /*07dc*/ 	.word	0x00019c30
        /*07e0*/ 	.short	0x0100
        /*07e2*/ 	.byte	0x08
	.zero		1


	//   ....[3]....
        /*07e4*/ 	.word	0x000003f0
        /*07e8*/ 	.word	0x000000ff
        /*07ec*/ 	.word	0x00019c40
        /*07f0*/ 	.short	0x0100
        /*07f2*/ 	.byte	0x08
	.zero		1


	//   ....[4]....
        /*07f4*/ 	.word	0x00000400
        /*07f8*/ 	.word	0x000000ff
        /*07fc*/ 	.word	0x00019c38
        /*0800*/ 	.short	0x0100
        /*0802*/ 	.byte	0x08
	.zero		1


	//   ....[5]....
        /*0804*/ 	.word	0x00000410
        /*0808*/ 	.word	0x000000ff
        /*080c*/ 	.word	0x00019c48
        /*0810*/ 	.short	0x0100
        /*0812*/ 	.byte	0x08
	.zero		1


	//   ....[6]....
        /*0814*/ 	.word	0x00000540
        /*0818*/ 	.word	0x000000ff
        /*081c*/ 	.word	0x00019c50
        /*0820*/ 	.short	0x0100
        /*0822*/ 	.byte	0x08
	.zero		1


	//   ....[7]....
        /*0824*/ 	.word	0x00000550
        /*0828*/ 	.word	0x000000ff
        /*082c*/ 	.word	0x00019c60
        /*0830*/ 	.short	0x0100
        /*0832*/ 	.byte	0x08
	.zero		1


	//   ....[8]....
        /*0834*/ 	.word	0x00000560
        /*0838*/ 	.word	0x000000ff
        /*083c*/ 	.word	0x00019c58
        /*0840*/ 	.short	0x0100
        /*0842*/ 	.byte	0x08
	.zero		1


	//   ....[9]....
        /*0844*/ 	.word	0x00000570
        /*0848*/ 	.word	0x000000ff
        /*084c*/ 	.word	0x00019c68
        /*0850*/ 	.short	0x0100
        /*0852*/ 	.byte	0x08
	.zero		1


	//   ....[10]....
        /*0854*/ 	.word	0x00000660
        /*0858*/ 	.word	0x000000ff
        /*085c*/ 	.word	0x00019c70
        /*0860*/ 	.short	0x0100
        /*0862*/ 	.byte	0x06
	.zero		1


	//   ....[11]....
        /*0864*/ 	.word	0x00000670
        /*0868*/ 	.word	0x000000ff
        /*086c*/ 	.word	0x00019c80
        /*0870*/ 	.short	0x0100
        /*0872*/ 	.byte	0x06
	.zero		1


	//   ....[12]....
        /*0874*/ 	.word	0x00000680
        /*0878*/ 	.word	0x000000ff
        /*087c*/ 	.word	0x00019c78
        /*0880*/ 	.short	0x0100
        /*0882*/ 	.byte	0x06
	.zero		1


	//   ....[13]....
        /*0884*/ 	.word	0x00000690
        /*0888*/ 	.word	0x000000ff
        /*088c*/ 	.word	0x00019c88
        /*0890*/ 	.short	0x0100
        /*0892*/ 	.byte	0x06
	.zero		1


	//   ....[14]....
        /*0894*/ 	.word	0x000007c0
        /*0898*/ 	.word	0x000000ff
        /*089c*/ 	.word	0x00019c90
        /*08a0*/ 	.short	0x0100
        /*08a2*/ 	.byte	0x08
	.zero		1


	//   ....[15]....
        /*08a4*/ 	.word	0x000007d0
        /*08a8*/ 	.word	0x000000ff
        /*08ac*/ 	.word	0x00019ca0
        /*08b0*/ 	.short	0x0100
        /*08b2*/ 	.byte	0x08
	.zero		1


	//   ....[16]....
        /*08b4*/ 	.word	0x000007e0
        /*08b8*/ 	.word	0x000000ff
        /*08bc*/ 	.word	0x00019c98
        /*08c0*/ 	.short	0x0100
        /*08c2*/ 	.byte	0x08
	.zero		1


	//   ....[17]....
        /*08c4*/ 	.word	0x000007f0
        /*08c8*/ 	.word	0x000000ff
        /*08cc*/ 	.word	0x00019ca8
        /*08d0*/ 	.short	0x0100
        /*08d2*/ 	.byte	0x08
	.zero		1


	//   ....[18]....
        /*08d4*/ 	.word	0x00000920
        /*08d8*/ 	.word	0x000000ff
        /*08dc*/ 	.word	0x00019cb0
        /*08e0*/ 	.short	0x0100
        /*08e2*/ 	.byte	0x08
	.zero		1


	//   ....[19]....
        /*08e4*/ 	.word	0x00000930
        /*08e8*/ 	.word	0x000000ff
        /*08ec*/ 	.word	0x00019cc0
        /*08f0*/ 	.short	0x0100
        /*08f2*/ 	.byte	0x08
	.zero		1


	//   ....[20]....
        /*08f4*/ 	.word	0x00000940
        /*08f8*/ 	.word	0x000000ff
        /*08fc*/ 	.word	0x00019cb8
        /*0900*/ 	.short	0x0100
        /*0902*/ 	.byte	0x08
	.zero		1


	//   ....[21]....
        /*0904*/ 	.word	0x00000950
        /*0908*/ 	.word	0x000000ff
        /*090c*/ 	.word	0x00019cc8
        /*0910*/ 	.short	0x0100
        /*0912*/ 	.byte	0x08
	.zero		1


	//   ....[22]....
        /*0914*/ 	.word	0x00002860
        /*0918*/ 	.word	0x00000056
        /*091c*/ 	.word	0x00019c90
        /*0920*/ 	.short	0x010a
        /*0922*/ 	.byte	0x3f
	.zero		1


	//   ....[23]....
        /*0924*/ 	.word	0x000041b0
        /*0928*/ 	.word	0x00000056
        /*092c*/ 	.word	0x00019c90
        /*0930*/ 	.short	0x010a
        /*0932*/ 	.byte	0x3f
	.zero		1


	//   ....[24]....
        /*0934*/ 	.word	0x000061c0
        /*0938*/ 	.word	0x00000056
        /*093c*/ 	.word	0x00019c90
        /*0940*/ 	.short	0x010a
        /*0942*/ 	.byte	0x3f
	.zero		1


	//   ....[25]....
        /*0944*/ 	.word	0x00006390
        /*0948*/ 	.word	0x00000008
        /*094c*/ 	.word	0x00000000
        /*0950*/ 	.short	0x0101
        /*0952*/ 	.byte	0x3f
	.zero		1


	//   ....[26]....
        /*0954*/ 	.word	0x000063d0
        /*0958*/ 	.word	0x00000056
        /*095c*/ 	.word	0x00019cb0
        /*0960*/ 	.short	0x010a
        /*0962*/ 	.byte	0x3f
	.zero		1


	//   ....[27]....
        /*0964*/ 	.word	0x00006650
        /*0968*/ 	.word	0x00000056
        /*096c*/ 	.word	0x00000000
        /*0970*/ 	.short	0x0101
        /*0972*/ 	.byte	0x3f
	.zero		1


	//   ....[28]....
        /*0974*/ 	.word	0x00006f20
        /*0978*/ 	.word	0x00000010
        /*097c*/ 	.word	0x00019c00
        /*0980*/ 	.short	0x010a
        /*0982*/ 	.byte	0x3f
	.zero		1


	//   ....[29]....
        /*0984*/ 	.word	0x00006f70
        /*0988*/ 	.word	0x00000010
        /*098c*/ 	.word	0x00019c00
        /*0990*/ 	.short	0x010a
        /*0992*/ 	.byte	0x3f
	.zero		1


	//   ....[30]....
        /*0994*/ 	.word	0x00007900
        /*0998*/ 	.word	0x00000010
        /*099c*/ 	.word	0x00019c00
        /*09a0*/ 	.short	0x010a
        /*09a2*/ 	.byte	0x3f
	.zero		1


	//   ....[31]....
        /*09a4*/ 	.word	0x00009670
        /*09a8*/ 	.word	0x00000010
        /*09ac*/ 	.word	0x00019c00
        /*09b0*/ 	.short	0x010a
        /*09b2*/ 	.byte	0x3f
	.zero		1


	//   ....[32]....
        /*09b4*/ 	.word	0x0000b800
        /*09b8*/ 	.word	0x00000000
        /*09bc*/ 	.word	0x00019c30
        /*09c0*/ 	.short	0x010a
        /*09c2*/ 	.byte	0x3f
	.zero		1


	//   ....[33]....
        /*09c4*/ 	.word	0x0000b8a0
        /*09c8*/ 	.word	0x00000000
        /*09cc*/ 	.word	0x00019c30
        /*09d0*/ 	.short	0x010a
        /*09d2*/ 	.byte	0x3f
	.zero		1


	//   ....[34]....
        /*09d4*/ 	.word	0x0000d650
        /*09d8*/ 	.word	0x00000025
        /*09dc*/ 	.word	0x00000000
        /*09e0*/ 	.short	0x0101
        /*09e2*/ 	.byte	0x3f
	.zero		1


	//   ....[35]....
        /*09e4*/ 	.word	0x0000e4d0
        /*09e8*/ 	.word	0x0000000e
        /*09ec*/ 	.word	0x00019c30
        /*09f0*/ 	.short	0x010a
        /*09f2*/ 	.byte	0x3f
	.zero		1


	//   ....[36]....
        /*09f4*/ 	.word	0x0000e540
        /*09f8*/ 	.word	0x0000000e
        /*09fc*/ 	.word	0x00019c30
        /*0a00*/ 	.short	0x010a
        /*0a02*/ 	.byte	0x3f
	.zero		1


	//   ....[37]....
        /*0a04*/ 	.word	0x0000e740
        /*0a08*/ 	.word	0x00000098
        /*0a0c*/ 	.word	0x00019c50
        /*0a10*/ 	.short	0x010a
        /*0a12*/ 	.byte	0x3f
	.zero		1


	//   ....[38]....
        /*0a14*/ 	.word	0x0000e790
        /*0a18*/ 	.word	0x00000098
        /*0a1c*/ 	.word	0x00019c50
        /*0a20*/ 	.short	0x010a
        /*0a22*/ 	.byte	0x3f
	.zero		1


	//   ....[39]....
        /*0a24*/ 	.word	0x00010740
        /*0a28*/ 	.word	0x0000000e
        /*0a2c*/ 	.word	0x00000000
        /*0a30*/ 	.short	0x0101
        /*0a32*/ 	.byte	0x3f
	.zero		1


	//   ....[40]....
        /*0a34*/ 	.word	0x00011200
        /*0a38*/ 	.word	0x00000098
        /*0a3c*/ 	.word	0x00000000
        /*0a40*/ 	.short	0x0101
        /*0a42*/ 	.byte	0x3f
	.zero		1


	//   ....[41]....
        /*0a44*/ 	.word	0x00011340
        /*0a48*/ 	.word	0x0000000c
        /*0a4c*/ 	.word	0x00019c30
        /*0a50*/ 	.short	0x010a
        /*0a52*/ 	.byte	0x3f
	.zero		1


	//   ....[42]....
        /*0a54*/ 	.word	0x000113b0
        /*0a58*/ 	.word	0x0000000c
        /*0a5c*/ 	.word	0x00019c30
        /*0a60*/ 	.short	0x010a
        /*0a62*/ 	.byte	0x3f
	.zero		1


	//   ....[43]....
        /*0a64*/ 	.word	0x000115b0
        /*0a68*/ 	.word	0x00000014
        /*0a6c*/ 	.word	0x00019c50
        /*0a70*/ 	.short	0x010a
        /*0a72*/ 	.byte	0x3f
	.zero		1


	//   ....[44]....
        /*0a74*/ 	.word	0x00011600
        /*0a78*/ 	.word	0x00000014
        /*0a7c*/ 	.word	0x00019c50
        /*0a80*/ 	.short	0x010a
        /*0a82*/ 	.byte	0x3f
	.zero		1


	//   ....[45]....
        /*0a84*/ 	.word	0x00012ab0
        /*0a88*/ 	.word	0x00000088
        /*0a8c*/ 	.word	0x00000000
        /*0a90*/ 	.short	0x0101
        /*0a92*/ 	.byte	0x3f
	.zero		1


	//   ....[46]....
        /*0a94*/ 	.word	0x00013770
        /*0a98*/ 	.word	0x00000014
        /*0a9c*/ 	.word	0x00000000
        /*0aa0*/ 	.short	0x0101
        /*0aa2*/ 	.byte	0x3f
	.zero		1


	//   ....[47]....
        /*0aa4*/ 	.word	0x000137f0
        /*0aa8*/ 	.word	0x0000000a
        /*0aac*/ 	.word	0x00019c50
        /*0ab0*/ 	.short	0x010a
        /*0ab2*/ 	.byte	0x3f
	.zero		1


	//   ....[48]....
        /*0ab4*/ 	.word	0x00013840
        /*0ab8*/ 	.word	0x0000000a
        /*0abc*/ 	.word	0x00019c50
        /*0ac0*/ 	.short	0x010a
        /*0ac2*/ 	.byte	0x3f
	.zero		1


	//   ....[49]....
        /*0ac4*/ 	.word	0x00014130
        /*0ac8*/ 	.word	0x00000004
        /*0acc*/ 	.word	0x00000000
        /*0ad0*/ 	.short	0x0101
        /*0ad2*/ 	.byte	0x3f
	.zero		1


	//   ....[50]....
        /*0ad4*/ 	.word	0x00015400
        /*0ad8*/ 	.word	0x00000000
        /*0adc*/ 	.word	0x00000000
        /*0ae0*/ 	.short	0x0101
        /*0ae2*/ 	.byte	0x3f
	.zero		1


	//   ....[51]....
        /*0ae4*/ 	.word	0x000175c0
        /*0ae8*/ 	.word	0x0000000b
        /*0aec*/ 	.word	0x00019c20
        /*0af0*/ 	.short	0x010a
        /*0af2*/ 	.byte	0x3f
	.zero		1


	//   ....[52]....
        /*0af4*/ 	.word	0x00017650
        /*0af8*/ 	.word	0x0000000a
        /*0afc*/ 	.word	0x00019ca0
        /*0b00*/ 	.short	0x010a
        /*0b02*/ 	.byte	0x3f
	.zero		1


	//   ....[53]....
        /*0b04*/ 	.word	0x00017aa0
        /*0b08*/ 	.word	0x0000000a
        /*0b0c*/ 	.word	0x00019cc0
        /*0b10*/ 	.short	0x010a
        /*0b12*/ 	.byte	0x3f
	.zero		1


	//   ....[54]....
        /*0b14*/ 	.word	0x00017fb0
        /*0b18*/ 	.word	0x00000009
        /*0b1c*/ 	.word	0x00019ca0
        /*0b20*/ 	.short	0x010a
        /*0b22*/ 	.byte	0x3f
	.zero		1


	//   ....[55]....
        /*0b24*/ 	.word	0x000183f0
        /*0b28*/ 	.word	0x00000009
        /*0b2c*/ 	.word	0x00019cc0
        /*0b30*/ 	.short	0x010a
        /*0b32*/ 	.byte	0x3f
	.zero		1


	//   ....[56]....
        /*0b34*/ 	.word	0x000196a0
        /*0b38*/ 	.word	0x00000005
        /*0b3c*/ 	.word	0x00019c80
        /*0b40*/ 	.short	0x010a
        /*0b42*/ 	.byte	0x3f
	.zero		1


	//   ....[57]....
        /*0b44*/ 	.word	0x00019900
        /*0b48*/ 	.word	0x00000005
        /*0b4c*/ 	.word	0x00019c40
        /*0b50*/ 	.short	0x010a
        /*0b52*/ 	.byte	0x3f
	.zero		1


	//   ....[58]....
        /*0b54*/ 	.word	0x00019e50
        /*0b58*/ 	.word	0x00000005
        /*0b5c*/ 	.word	0x00019c20
        /*0b60*/ 	.short	0x010a
        /*0b62*/ 	.byte	0x3f
	.zero		1


	//   ....[59]....
        /*0b64*/ 	.word	0x0001a130
        /*0b68*/ 	.word	0x00000003
        /*0b6c*/ 	.word	0x00019c80
        /*0b70*/ 	.short	0x010a
        /*0b72*/ 	.byte	0x3f
	.zero		1


	//   ....[60]....
        /*0b74*/ 	.word	0x0001a590
        /*0b78*/ 	.word	0x00000003
        /*0b7c*/ 	.word	0x00019c40
        /*0b80*/ 	.short	0x010a
        /*0b82*/ 	.byte	0x3f
	.zero		1


	//   ....[61]....
        /*0b84*/ 	.word	0x0001aa50
        /*0b88*/ 	.word	0x0000000d
        /*0b8c*/ 	.word	0x00019c70
        /*0b90*/ 	.short	0x010a
        /*0b92*/ 	.byte	0x3f
	.zero		1


	//   ....[62]....
        /*0b94*/ 	.word	0x0001aae0
        /*0b98*/ 	.word	0x0000000d
        /*0b9c*/ 	.word	0x00019c60
        /*0ba0*/ 	.short	0x010a
        /*0ba2*/ 	.byte	0x3f
	.zero		1


	//   ....[63]....
        /*0ba4*/ 	.word	0x0001ae50
        /*0ba8*/ 	.word	0x0000000d
        /*0bac*/ 	.word	0x00019c50
        /*0bb0*/ 	.short	0x0101
        /*0bb2*/ 	.byte	0x3f
	.zero		1


	//   ....[64]....
        /*0bb4*/ 	.word	0x0001aed0
        /*0bb8*/ 	.word	0x00000003
        /*0bbc*/ 	.word	0x00000000
        /*0bc0*/ 	.short	0x0101
        /*0bc2*/ 	.byte	0x3f
	.zero		1


	//   ....[65]....
        /*0bc4*/ 	.word	0x0001b090
        /*0bc8*/ 	.word	0x00000003
        /*0bcc*/ 	.word	0x00019c70
        /*0bd0*/ 	.short	0x010a
        /*0bd2*/ 	.byte	0x3f
	.zero		1


	//   ....[66]....
        /*0bd4*/ 	.word	0x0001b110
        /*0bd8*/ 	.word	0x00000003
        /*0bdc*/ 	.word	0x00019c60
        /*0be0*/ 	.short	0x010a
        /*0be2*/ 	.byte	0x3f
	.zero		1


	//   ....[67]....
        /*0be4*/ 	.word	0x0001b490
        /*0be8*/ 	.word	0x00000003
        /*0bec*/ 	.word	0x00019c50
        /*0bf0*/ 	.short	0x0101
        /*0bf2*/ 	.byte	0x3f
	.zero		1


	//   ....[68]....
        /*0bf4*/ 	.word	0x0001b520
        /*0bf8*/ 	.word	0x00000000
        /*0bfc*/ 	.word	0x00000000
        /*0c00*/ 	.short	0x0101
        /*0c02*/ 	.byte	0x3f
	.zero		1


	//   ....[69]....
        /*0c04*/ 	.word	0x0001c200
        /*0c08*/ 	.word	0x00000009
        /*0c0c*/ 	.word	0x00019c20
        /*0c10*/ 	.short	0x010a
        /*0c12*/ 	.byte	0x3f
	.zero		1


	//   ....[70]....
        /*0c14*/ 	.word	0x0001c390
        /*0c18*/ 	.word	0x00000007
        /*0c1c*/ 	.word	0x00000000
        /*0c20*/ 	.short	0x010a
        /*0c22*/ 	.byte	0x3f
	.zero		1


	//   ....[71]....
        /*0c24*/ 	.word	0x0001c400
        /*0c28*/ 	.word	0x00000003
        /*0c2c*/ 	.word	0x00000000
        /*0c30*/ 	.short	0x010a
        /*0c32*/ 	.byte	0x3f
	.zero		1


	//   ....[72]....
        /*0c34*/ 	.word	0x0001c450
        /*0c38*/ 	.word	0x00000003
        /*0c3c*/ 	.word	0x00019c60
        /*0c40*/ 	.short	0x010a
        /*0c42*/ 	.byte	0x3f
	.zero		1


	//   ....[73]....
        /*0c44*/ 	.word	0x0001c4a0
        /*0c48*/ 	.word	0x00000005
        /*0c4c*/ 	.word	0x00019c60
        /*0c50*/ 	.short	0x010a
        /*0c52*/ 	.byte	0x3f
	.zero		1


	//   ....[74]....
        /*0c54*/ 	.word	0x0001c4e0
        /*0c58*/ 	.word	0x00000003
        /*0c5c*/ 	.word	0x00019c80
        /*0c60*/ 	.short	0x010a
        /*0c62*/ 	.byte	0x3f
	.zero		1


	//   ....[75]....
        /*0c64*/ 	.word	0x0001c500
        /*0c68*/ 	.word	0x00000005
        /*0c6c*/ 	.word	0x00019c80
        /*0c70*/ 	.short	0x010a
        /*0c72*/ 	.byte	0x3f
	.zero		1


	//   ....[76]....
        /*0c74*/ 	.word	0x0001c560
        /*0c78*/ 	.word	0x00000056
        /*0c7c*/ 	.word	0x00019c90
        /*0c80*/ 	.short	0x010a
        /*0c82*/ 	.byte	0x3f
	.zero		1


	//   ....[77]....
        /*0c84*/ 	.word	0x0001c5b0
        /*0c88*/ 	.word	0x00000056
        /*0c8c*/ 	.word	0x00019c90
        /*0c90*/ 	.short	0x010a
        /*0c92*/ 	.byte	0x3f
	.zero		1


	//   ....[78]....
        /*0c94*/ 	.word	0x0001c600
        /*0c98*/ 	.word	0x00000056
        /*0c9c*/ 	.word	0x00019c90
        /*0ca0*/ 	.short	0x010a
        /*0ca2*/ 	.byte	0x3f
	.zero		1


	//   ....[79]....
        /*0ca4*/ 	.word	0x0001c650
        /*0ca8*/ 	.word	0x00000056
        /*0cac*/ 	.word	0x00019cb0
        /*0cb0*/ 	.short	0x010a
        /*0cb2*/ 	.byte	0x3f
	.zero		1


	//   ....[80]....
        /*0cb4*/ 	.word	0x0001c910
        /*0cb8*/ 	.word	0x00000010
        /*0cbc*/ 	.word	0x00019c00
        /*0cc0*/ 	.short	0x010a
        /*0cc2*/ 	.byte	0x3f
	.zero		1


	//   ....[81]....
        /*0cc4*/ 	.word	0x0001cbd0
        /*0cc8*/ 	.word	0x00000010
        /*0ccc*/ 	.word	0x00019c00
        /*0cd0*/ 	.short	0x010a
        /*0cd2*/ 	.byte	0x3f
	.zero		1


	//   ....[82]....
        /*0cd4*/ 	.word	0x0001cc20
        /*0cd8*/ 	.word	0x00000000
        /*0cdc*/ 	.word	0x00019c30
        /*0ce0*/ 	.short	0x010a
        /*0ce2*/ 	.byte	0x3f
	.zero		1


	//   ....[83]....
        /*0ce4*/ 	.word	0x0001cc70
        /*0ce8*/ 	.word	0x0000000e
        /*0cec*/ 	.word	0x00019c30
        /*0cf0*/ 	.short	0x010a
        /*0cf2*/ 	.byte	0x3f
	.zero		1


	//   ....[84]....
        /*0cf4*/ 	.word	0x0001ccc0
        /*0cf8*/ 	.word	0x00000098
        /*0cfc*/ 	.word	0x00019c50
        /*0d00*/ 	.short	0x010a
        /*0d02*/ 	.byte	0x3f
	.zero		1


	//   ....[85]....
        /*0d04*/ 	.word	0x0001cd10
        /*0d08*/ 	.word	0x0000000c
        /*0d0c*/ 	.word	0x00019c30
        /*0d10*/ 	.short	0x010a
        /*0d12*/ 	.byte	0x3f
	.zero		1


	//   ....[86]....
        /*0d14*/ 	.word	0x0001cd60
        /*0d18*/ 	.word	0x00000014
        /*0d1c*/ 	.word	0x00019c50
        /*0d20*/ 	.short	0x010a
        /*0d22*/ 	.byte	0x3f
	.zero		1


	//   ....[87]....
        /*0d24*/ 	.word	0x0001cdb0
        /*0d28*/ 	.word	0x0000000a
        /*0d2c*/ 	.word	0x00019c50
        /*0d30*/ 	.short	0x010a
        /*0d32*/ 	.byte	0x3f
	.zero		1


	//   ....[88]....
        /*0d34*/ 	.word	0x0001cf50
        /*0d38*/ 	.word	0x0000000b
        /*0d3c*/ 	.word	0x00019c20
        /*0d40*/ 	.short	0x010a
        /*0d42*/ 	.byte	0x3f
	.zero		1


	//   ....[89]....
        /*0d44*/ 	.word	0x0001cfa0
        /*0d48*/ 	.word	0x0000000a
        /*0d4c*/ 	.word	0x00019ca0
        /*0d50*/ 	.short	0x010a
        /*0d52*/ 	.byte	0x3f
	.zero		1


	//   ....[90]....
        /*0d54*/ 	.word	0x0001cff0
        /*0d58*/ 	.word	0x0000000a
        /*0d5c*/ 	.word	0x00019cc0
        /*0d60*/ 	.short	0x010a
        /*0d62*/ 	.byte	0x3f
	.zero		1


	//   ....[91]....
        /*0d64*/ 	.word	0x0001d040
        /*0d68*/ 	.word	0x00000009
        /*0d6c*/ 	.word	0x00019ca0
        /*0d70*/ 	.short	0x010a
        /*0d72*/ 	.byte	0x3f
	.zero		1


	//   ....[92]....
        /*0d74*/ 	.word	0x0001d090
        /*0d78*/ 	.word	0x00000009
        /*0d7c*/ 	.word	0x00019cc0
        /*0d80*/ 	.short	0x010a
        /*0d82*/ 	.byte	0x3f
	.zero		1


	//   ....[93]....
        /*0d84*/ 	.word	0x0001d230
        /*0d88*/ 	.word	0x00000005
        /*0d8c*/ 	.word	0x00019c80
        /*0d90*/ 	.short	0x010a
        /*0d92*/ 	.byte	0x3f
	.zero		1


	//   ....[94]....
        /*0d94*/ 	.word	0x0001d280
        /*0d98*/ 	.word	0x00000005
        /*0d9c*/ 	.word	0x00019c40
        /*0da0*/ 	.short	0x010a
        /*0da2*/ 	.byte	0x3f
	.zero		1


	//   ....[95]....
        /*0da4*/ 	.word	0x0001d300
        /*0da8*/ 	.word	0x00000004
        /*0dac*/ 	.word	0x00019c20
        /*0db0*/ 	.short	0x010a
        /*0db2*/ 	.byte	0x3f
	.zero		1


	//   ....[96]....
        /*0db4*/ 	.word	0x0001d350
        /*0db8*/ 	.word	0x00000003
        /*0dbc*/ 	.word	0x00019c80
        /*0dc0*/ 	.short	0x010a
        /*0dc2*/ 	.byte	0x3f
	.zero		1


	//   ....[97]....
        /*0dc4*/ 	.word	0x0001d3a0
        /*0dc8*/ 	.word	0x00000003
        /*0dcc*/ 	.word	0x00019c40
        /*0dd0*/ 	.short	0x010a
        /*0dd2*/ 	.byte	0x3f
	.zero		1


	//   ....[98]....
        /*0dd4*/ 	.word	0x0001d3f0
        /*0dd8*/ 	.word	0x0000000d
        /*0ddc*/ 	.word	0x00019c70
        /*0de0*/ 	.short	0x010a
        /*0de2*/ 	.byte	0x3f
	.zero		1


	//   ....[99]....
        /*0de4*/ 	.word	0x0001d440
        /*0de8*/ 	.word	0x0000000d
        /*0dec*/ 	.word	0x00019c60
        /*0df0*/ 	.short	0x010a
        /*0df2*/ 	.byte	0x3f
	.zero		1


	//   ....[100]....
        /*0df4*/ 	.word	0x0001d490
        /*0df8*/ 	.word	0x00000003
        /*0dfc*/ 	.word	0x00019c70
        /*0e00*/ 	.short	0x010a
        /*0e02*/ 	.byte	0x3f
	.zero		1


	//   ....[101]....
        /*0e04*/ 	.word	0x0001d4e0
        /*0e08*/ 	.word	0x00000003
        /*0e0c*/ 	.word	0x00019c60
        /*0e10*/ 	.short	0x010a
        /*0e12*/ 	.byte	0x3f
	.zero		1


	//   ....[102]....
        /*0e14*/ 	.word	0x0001de60
        /*0e18*/ 	.word	0x00000009
        /*0e1c*/ 	.word	0x00019c20
        /*0e20*/ 	.short	0x010a
        /*0e22*/ 	.byte	0x3f
	.zero		1


	//   ....[103]....
        /*0e24*/ 	.word	0x0001e000
        /*0e28*/ 	.word	0x00000007
        /*0e2c*/ 	.word	0x00000000
        /*0e30*/ 	.short	0x010a
        /*0e32*/ 	.byte	0x3f
	.zero		1


	//   ....[104]....
        /*0e34*/ 	.word	0x0001e050
        /*0e38*/ 	.word	0x00000003
        /*0e3c*/ 	.word	0x00000000
        /*0e40*/ 	.short	0x010a
        /*0e42*/ 	.byte	0x3f
	.zero		1


	//   ....[105]....
        /*0e44*/ 	.word	0x0001e0a0
        /*0e48*/ 	.word	0x00000003
        /*0e4c*/ 	.word	0x00019c60
        /*0e50*/ 	.short	0x010a
        /*0e52*/ 	.byte	0x3f
	.zero		1


	//   ....[106]....
        /*0e54*/ 	.word	0x0001e0f0
        /*0e58*/ 	.word	0x00000005
        /*0e5c*/ 	.word	0x00019c60
        /*0e60*/ 	.short	0x010a
        /*0e62*/ 	.byte	0x3f
	.zero		1


	//   ....[107]....
        /*0e64*/ 	.word	0x0001e140
        /*0e68*/ 	.word	0x00000003
        /*0e6c*/ 	.word	0x00019c80
        /*0e70*/ 	.short	0x010a
        /*0e72*/ 	.byte	0x3f
	.zero		1


	//----- nvinfo : EIATTR_NUM_MBARRIERS
	.align		4
.L_325:
        /*0e74*/ 	.byte	0x03, 0x38
        /*0e76*/ 	.short	0x0016


	//----- nvinfo : EIATTR_EXIT_INSTR_OFFSETS
	.align		4
        /*0e78*/ 	.byte	0x04, 0x1c
        /*0e7a*/ 	.short	(.L_327 - .L_326)


	//   ....[0]....
.L_326:
        /*0e7c*/ 	.word	0x0001c550


	//----- nvinfo : EIATTR_MAX_THREADS
	.align		4
.L_327:
        /*0e80*/ 	.byte	0x04, 0x05
        /*0e82*/ 	.short	(.L_329 - .L_328)
.L_328:
        /*0e84*/ 	.word	0x00000200
        /*0e88*/ 	.word	0x00000001
        /*0e8c*/ 	.word	0x00000001


	//----- nvinfo : EIATTR_CRS_STACK_SIZE
	.align		4
.L_329:
        /*0e90*/ 	.byte	0x04, 0x1e
        /*0e92*/ 	.short	(.L_331 - .L_330)
.L_330:
        /*0e94*/ 	.word	0x00000000


	//----- nvinfo : EIATTR_CBANK_PARAM_SIZE
	.align		4
.L_331:
        /*0e98*/ 	.byte	0x03, 0x19
        /*0e9a*/ 	.short	0x0a70


	//----- nvinfo : EIATTR_PARAM_CBANK
	.align		4
        /*0e9c*/ 	.byte	0x04, 0x0a
        /*0e9e*/ 	.short	(.L_333 - .L_332)
	.align		4
.L_332:
        /*0ea0*/ 	.word	index@(.nv.constant0._ZN7cutlass13device_kernelIN5flash11enable_sm90INS1_16FlashAttnFwdSm90INS1_25CollectiveMainloopFwdSm90ILi2EN4cute5tupleIJNS5_1CILi1EEES8_S8_EEENS6_IJNS7_ILi192EEENS7_ILi128EEENS7_ILi96EEEEEELi96ENS_12float_e4m3_tEfNS_4arch4Sm90ELb1ELb0ELb1ELb1ELb0ELb1ELb0ELb1ELb1ELb0ELb0ELb0EEENS1_21CollectiveEpilogueFwdINS6_IJSA_SC_SB_EEES9_NS_10bfloat16_tESG_Li384ELb1ELb0ELb0ELb1EEENS1_36VarlenDynamicPersistentTileSchedulerILi192ELi128ELi384ELi128ELb0ELb0ELb1ELb1ELb1ELb1EEEEEEEEEvNT_6ParamsE)
        /*0ea4*/ 	.short	0x0210
        /*0ea6*/ 	.short	0x0a70


	//----- nvinfo : EIATTR_SW_WAR
	.align		4
.L_333:
        /*0ea8*/ 	.byte	0x04, 0x36
        /*0eaa*/ 	.short	(.L_335 - .L_334)
.L_334:
        /*0eac*/ 	.word	0x00000008
.L_335:


//--------------------- .nv.callgraph             --------------------------
	.section	.nv.callgraph,"",@"SHT_CUDA_CALLGRAPH"
	.align	4
	.sectionentsize	8
	.align		4
        /*0000*/ 	.word	0x00000000
	.align		4
        /*0004*/ 	.word	0xffffffff
	.align		4
        /*0008*/ 	.word	index@(_ZN7cutlass13device_kernelIN5flash11enable_sm90INS1_16FlashAttnFwdSm90INS1_25CollectiveMainloopFwdSm90ILi2EN4cute5tupleIJNS5_1CILi1EEES8_S8_EEENS6_IJNS7_ILi192EEENS7_ILi128EEENS7_ILi96EEEEEELi96ENS_12float_e4m3_tEfNS_4arch4Sm90ELb0ELb0ELb1ELb0ELb0ELb0ELb0ELb1ELb1ELb0ELb0ELb0EEENS1_21CollectiveEpilogueFwdINS6_IJSA_SC_SB_EEES9_NS_10bfloat16_tESG_Li384ELb0ELb0ELb0ELb1EEENS1_29StaticPersistentTileSchedulerILb0EEEEEEEEEvNT_6ParamsE)
	.align		4
        /*000c*/ 	.word	index@(__assertfail)
	.align		4
        /*0010*/ 	.word	index@(_ZN7cutlass13device_kernelIN5flash11enable_sm90INS1_16FlashAttnFwdSm90INS1_25CollectiveMainloopFwdSm90ILi2EN4cute5tupleIJNS5_1CILi1EEES8_S8_EEENS6_IJNS7_ILi192EEENS7_ILi128EEENS7_ILi96EEEEEELi96ENS_12float_e4m3_tEfNS_4arch4Sm90ELb0ELb0ELb1ELb1ELb0ELb0ELb0ELb1ELb1ELb0ELb0ELb0EEENS1_21CollectiveEpilogueFwdINS6_IJSA_SC_SB_EEES9_NS_10bfloat16_tESG_Li384ELb1ELb0ELb0ELb1EEENS1_36VarlenDynamicPersistentTileSchedulerILi192ELi128ELi384ELi128ELb0ELb0ELb1ELb0ELb1ELb1EEEEEEEEEvNT_6ParamsE)
	.align		4
        /*0014*/ 	.word	index@(__assertfail)
	.align		4
        /*0018*/ 	.word	index@(_ZN7cutlass13device_kernelIN5flash11enable_sm90INS1_16FlashAttnFwdSm90INS1_25CollectiveMainloopFwdSm90ILi2EN4cute5tupleIJNS5_1CILi1EEES8_S8_EEENS6_IJNS7_ILi192EEENS7_ILi128EEENS7_ILi96EEEEEELi96ENS_12float_e4m3_tEfNS_4arch4Sm90ELb0ELb0ELb1ELb1ELb0ELb1ELb0ELb1ELb1ELb0ELb0ELb0EEENS1_21CollectiveEpilogueFwdINS6_IJSA_SC_SB_EEES9_NS_10bfloat16_tESG_Li384ELb1ELb0ELb0ELb1EEENS1_36VarlenDynamicPersistentTileSchedulerILi192ELi128ELi384ELi128ELb0ELb0ELb1ELb0ELb1ELb1EEEEEEEEEvNT_6ParamsE)
	.align		4
        /*001c*/ 	.word	index@(__assertfail)
	.align		4
        /*0020*/ 	.word	index@(_ZN7cutlass13device_kernelIN5flash11enable_sm90INS1_16FlashAttnFwdSm90INS1_25CollectiveMainloopFwdSm90ILi2EN4cute5tupleIJNS5_1CILi1EEES8_S8_EEENS6_IJNS7_ILi192EEENS7_ILi128EEENS7_ILi96EEEEEELi96ENS_12float_e4m3_tEfNS_4arch4Sm90ELb0ELb1ELb1ELb0ELb0ELb0ELb0ELb1ELb1ELb0ELb0ELb0EEENS1_21CollectiveEpilogueFwdINS6_IJSA_SC_SB_EEES9_NS_10bfloat16_tESG_Li384ELb0ELb0ELb0ELb1EEENS1_30DynamicPersistentTileSchedulerILi384ELi128ELb0ELb0ELb1EEEEEEEEEvNT_6ParamsE)
	.align		4
        /*0024*/ 	.word	index@(__assertfail)
	.align		4
        /*0028*/ 	.word	index@(_ZN7cutlass13device_kernelIN5flash11enable_sm90INS1_16FlashAttnFwdSm90INS1_25CollectiveMainloopFwdSm90ILi2EN4cute5tupleIJNS5_1CILi1EEES8_S8_EEENS6_IJNS7_ILi192EEENS7_ILi128EEENS7_ILi96EEEEEELi96ENS_12float_e4m3_tEfNS_4arch4Sm90ELb0ELb1ELb1ELb1ELb0ELb0ELb0ELb1ELb1ELb0ELb0ELb0EEENS1_21CollectiveEpilogueFwdINS6_IJSA_SC_SB_EEES9_NS_10bfloat16_tESG_Li384ELb1ELb0ELb0ELb1EEENS1_36VarlenDynamicPersistentTileSchedulerILi192ELi128ELi384ELi128ELb0ELb0ELb1ELb1ELb0ELb1EEEEEEEEEvNT_6ParamsE)
	.align		4
        /*002c*/ 	.word	index@(__assertfail)
	.align		4
        /*0030*/ 	.word	index@(_ZN7cutlass13device_kernelIN5flash11enable_sm90INS1_16FlashAttnFwdSm90INS1_25CollectiveMainloopFwdSm90ILi2EN4cute5tupleIJNS5_1CILi1EEES8_S8_EEENS6_IJNS7_ILi192EEENS7_ILi128EEENS7_ILi96EEEEEELi96ENS_12float_e4m3_tEfNS_4arch4Sm90ELb0ELb1ELb1ELb1ELb0ELb1ELb0ELb1ELb1ELb0ELb0ELb0EEENS1_21CollectiveEpilogueFwdINS6_IJSA_SC_SB_EEES9_NS_10bfloat16_tESG_Li384ELb1ELb0ELb0ELb1EEENS1_36VarlenDynamicPersistentTileSchedulerILi192ELi128ELi384ELi128ELb0ELb0ELb1ELb1ELb0ELb1EEEEEEEEEvNT_6ParamsE)
	.align		4
        /*0034*/ 	.word	index@(__assertfail)
	.align		4
        /*0038*/ 	.word	index@(_ZN7cutlass13device_kernelIN5flash11enable_sm90INS1_16FlashAttnFwdSm90INS1_25CollectiveMainloopFwdSm90ILi2EN4cute5tupleIJNS5_1CILi1EEES8_S8_EEENS6_IJNS7_ILi192EEENS7_ILi128EEENS7_ILi96EEEEEELi96ENS_12float_e4m3_tEfNS_4arch4Sm90ELb1ELb0ELb1ELb0ELb0ELb0ELb0ELb1ELb1ELb0ELb0ELb0EEENS1_21CollectiveEpilogueFwdINS6_IJSA_SC_SB_EEES9_NS_10bfloat16_tESG_Li384ELb0ELb0ELb0ELb1EEENS1_30DynamicPersistentTileSchedulerILi384ELi128ELb0ELb0ELb1EEEEEEEEEvNT_6ParamsE)
	.align		4
        /*003c*/ 	.word	index@(__assertfail)
	.align		4
        /*0040*/ 	.word	index@(_ZN7cutlass13device_kernelIN5flash11enable_sm90INS1_16FlashAttnFwdSm90INS1_25CollectiveMainloopFwdSm90ILi2EN4cute5tupleIJNS5_1CILi1EEES8_S8_EEENS6_IJNS7_ILi192EEENS7_ILi128EEENS7_ILi96EEEEEELi96ENS_12float_e4m3_tEfNS_4arch4Sm90ELb1ELb0ELb1ELb1ELb0ELb0ELb0ELb1ELb1ELb0ELb0ELb0EEENS1_21CollectiveEpilogueFwdINS6_IJSA_SC_SB_EEES9_NS_10bfloat16_tESG_Li384ELb1ELb0ELb0ELb1EEENS1_36VarlenDynamicPersistentTileSchedulerILi192ELi128ELi384ELi128ELb0ELb0ELb1ELb1ELb1ELb1EEEEEEEEEvNT_6ParamsE)
	.align		4
        /*0044*/ 	.word	index@(__assertfail)
	.align		4
        /*0048*/ 	.word	index@(_ZN7cutlass13device_kernelIN5flash11enable_sm90INS1_16FlashAttnFwdSm90INS1_25CollectiveMainloopFwdSm90ILi2EN4cute5tupleIJNS5_1CILi1EEES8_S8_EEENS6_IJNS7_ILi192EEENS7_ILi128EEENS7_ILi96EEEEEELi96ENS_12float_e4m3_tEfNS_4arch4Sm90ELb1ELb0ELb1ELb1ELb0ELb1ELb0ELb1ELb1ELb0ELb0ELb0EEENS1_21CollectiveEpilogueFwdINS6_IJSA_SC_SB_EEES9_NS_10bfloat16_tESG_Li384ELb1ELb0ELb0ELb1EEENS1_36VarlenDynamicPersistentTileSchedulerILi192ELi128ELi384ELi128ELb0ELb0ELb1ELb1ELb1ELb1EEEEEEEEEvNT_6ParamsE)
	.align		4
        /*004c*/ 	.word	index@(__assertfail)
	.align		4
        /*0050*/ 	.word	0x00000000
	.align		4
        /*0054*/ 	.word	0xfffffffe
	.align		4
        /*0058*/ 	.word	0x00000000
	.align		4
        /*005c*/ 	.word	0xfffffffd
	.align		4
        /*0060*/ 	.word	0x00000000
	.align		4
        /*0064*/ 	.word	0xfffffffc


//--------------------- .nv.constant4             --------------------------
	.section	.nv.constant4,"a",@progbits
	.align	8
	.align		8
.nv.constant4:
        /*0000*/ 	.dword	__assertfail
	.align		8
        /*0008*/ 	.dword	__unnamed_1
	.align		8
        /*0010*/ 	.dword	__unnamed_2
	.align		8
        /*0018*/ 	.dword	__unnamed_3
	.align		8
        /*0020*/ 	.dword	__unnamed_4
	.align		8
        /*0028*/ 	.dword	__unnamed_5
	.align		8
        /*0030*/ 	.dword	__unnamed_6
	.align		8
        /*0038*/ 	.dword	_ZZN5flash28permute_output_fp8_VcolmajorIN4cute6TensorINS1_11ArrayEngineIN7cutlass10bfloat16_tELm48EEENS1_6LayoutINS1_5tupleIJNS8_IJNS1_1CILi2EEESA_NS9_ILi12EEEEEENS9_ILi1EEESD_EEENS8_IJNS8_IJSD_SA_NS9_ILi4EEEEEENS9_ILi0EEESH_EEEEEEEEEvRT_E9upper_map
	.align		8
        /*0040*/ 	.dword	_ZN73_INTERNAL_cd91c244_37_flash_fwd_hdim96_e4m3_softcap_sm90_cu_93b96ec2_40104cuda3std3__45__cpo5beginE
	.align		8
        /*0048*/ 	.dword	_ZN73_INTERNAL_cd91c244_37_flash_fwd_hdim96_e4m3_softcap_sm90_cu_93b96ec2_40104cuda3std3__45__cpo3endE
	.align		8
        /*0050*/ 	.dword	_ZN73_INTERNAL_cd91c244_37_flash_fwd_hdim96_e4m3_softcap_sm90_cu_93b96ec2_40104cuda3std3__45__cpo6cbeginE
	.align		8
        /*0058*/ 	.dword	_ZN73_INTERNAL_cd91c244_37_flash_fwd_hdim96_e4m3_softcap_sm90_cu_93b96ec2_40104cuda3std3__45__cpo4cendE
	.align		8
        /*0060*/ 	.dword	_ZN73_INTERNAL_cd91c244_37_flash_fwd_hdim96_e4m3_softcap_sm90_cu_93b96ec2_40104cuda3std3__475_GLOBAL__N__cd91c244_37_flash_fwd_hdim96_e4m3_softcap_sm90_cu_93b96ec2_40106ignoreE
	.align		8
        /*0068*/ 	.dword	_ZN73_INTERNAL_cd91c244_37_flash_fwd_hdim96_e4m3_softcap_sm90_cu_93b96ec2_40104cuda3std3__419piecewise_constructE
	.align		8
        /*0070*/ 	.dword	_ZN73_INTERNAL_cd91c244_37_flash_fwd_hdim96_e4m3_softcap_sm90_cu_93b96ec2_40104cuda3std3__48in_placeE
	.align		8
        /*0078*/ 	.dword	_ZN73_INTERNAL_cd91c244_37_flash_fwd_hdim96_e4m3_softcap_sm90_cu_93b96ec2_40104cuda3std6ranges3__45__cpo4swapE
	.align		8
        /*0080*/ 	.dword	_ZN73_INTERNAL_cd91c244_37_flash_fwd_hdim96_e4m3_softcap_sm90_cu_93b96ec2_40104cuda3std6ranges3__45__cpo9iter_moveE
	.align		8
        /*0088*/ 	.dword	_ZN73_INTERNAL_cd91c244_37_flash_fwd_hdim96_e4m3_softcap_sm90_cu_93b96ec2_40104cute7productE
	.align		8
        /*0090*/ 	.dword	_ZN73_INTERNAL_cd91c244_37_flash_fwd_hdim96_e4m3_softcap_sm90_cu_93b96ec2_40104cute1_E
	.align		8
        /*0098*/ 	.dword	$str$23
	.align		8
        /*00a0*/ 	.dword	$str$24


//--------------------- .text._ZN7cutlass13device_kernelIN5flash11enable_sm90INS1_16FlashAttnFwdSm90INS1_25CollectiveMainloopFwdSm90ILi2EN4cute5tupleIJNS5_1CILi1EEES8_S8_EEENS6_IJNS7_ILi192EEENS7_ILi128EEENS7_ILi96EEEEEELi96ENS_12float_e4m3_tEfNS_4arch4Sm90ELb0ELb0ELb1ELb0ELb0ELb0ELb0ELb1ELb1ELb0ELb0ELb0EEENS1_21CollectiveEpilogueFwdINS6_IJSA_SC_SB_EEES9_NS_10bfloat16_tESG_Li384ELb0ELb0ELb0ELb1EEENS1_29StaticPersistentTileSchedulerILb0EEEEEEEEEvNT_6ParamsE --------------------------
	.section	.text._ZN7cutlass13device_kernelIN5flash11enable_sm90INS1_16FlashAttnFwdSm90INS1_25CollectiveMainloopFwdSm90ILi2EN4cute5tupleIJNS5_1CILi1EEES8_S8_EEENS6_IJNS7_ILi192EEENS7_ILi128EEENS7_ILi96EEEEEELi96ENS_12float_e4m3_tEfNS_4arch4Sm90ELb0ELb0ELb1ELb0ELb0ELb0ELb0ELb1ELb1ELb0ELb0ELb0EEENS1_21CollectiveEpilogueFwdINS6_IJSA_SC_SB_EEES9_NS_10bfloat16_tESG_Li384ELb0ELb0ELb0ELb1EEENS1_29StaticPersistentTileSchedulerILb0EEEEEEEEEvNT_6ParamsE,"ax",@progbits
	.align	128
.text._ZN7cutlass13device_kernelIN5flash11enable_sm90INS1_16FlashAttnFwdSm90INS1_25CollectiveMainloopFwdSm90ILi2EN4cute5tupleIJNS5_1CILi1EEES8_S8_EEENS6_IJNS7_ILi192EEENS7_ILi128EEENS7_ILi96EEEEEELi96ENS_12float_e4m3_tEfNS_4arch4Sm90ELb0ELb0ELb1ELb0ELb0ELb0ELb0ELb1ELb1ELb0ELb0ELb0EEENS1_21CollectiveEpilogueFwdINS6_IJSA_SC_SB_EEES9_NS_10bfloat16_tESG_Li384ELb0ELb0ELb0ELb1EEENS1_29StaticPersistentTileSchedulerILb0EEEEEEEEEvNT_6ParamsE:
        .type           _ZN7cutlass13device_kernelIN5flash11enable_sm90INS1_16FlashAttnFwdSm90INS1_25CollectiveMainloopFwdSm90ILi2EN4cute5tupleIJNS5_1CILi1EEES8_S8_EEENS6_IJNS7_ILi192EEENS7_ILi128EEENS7_ILi96EEEEEELi96ENS_12float_e4m3_tEfNS_4arch4Sm90ELb0ELb0ELb1ELb0ELb0ELb0ELb0ELb1ELb1ELb0ELb0ELb0EEENS1_21CollectiveEpilogueFwdINS6_IJSA_SC_SB_EEES9_NS_10bfloat16_tESG_Li384ELb0ELb0ELb0ELb1EEENS1_29StaticPersistentTileSchedulerILb0EEEEEEEEEvNT_6ParamsE,@function
        .size           _ZN7cutlass13device_kernelIN5flash11enable_sm90INS1_16FlashAttnFwdSm90INS1_25CollectiveMainloopFwdSm90ILi2EN4cute5tupleIJNS5_1CILi1EEES8_S8_EEENS6_IJNS7_ILi192EEENS7_ILi128EEENS7_ILi96EEEEEELi96ENS_12float_e4m3_tEfNS_4arch4Sm90ELb0ELb0ELb1ELb0ELb0ELb0ELb0ELb1ELb1ELb0ELb0ELb0EEENS1_21CollectiveEpilogueFwdINS6_IJSA_SC_SB_EEES9_NS_10bfloat16_tESG_Li384ELb0ELb0ELb0ELb1EEENS1_29StaticPersistentTileSchedulerILb0EEEEEEEEEvNT_6ParamsE,(.L_x_2220 - _ZN7cutlass13device_kernelIN5flash11enable_sm90INS1_16FlashAttnFwdSm90INS1_25CollectiveMainloopFwdSm90ILi2EN4cute5tupleIJNS5_1CILi1EEES8_S8_EEENS6_IJNS7_ILi192EEENS7_ILi128EEENS7_ILi96EEEEEELi96ENS_12float_e4m3_tEfNS_4arch4Sm90ELb0ELb0ELb1ELb0ELb0ELb0ELb0ELb1ELb1ELb0ELb0ELb0EEENS1_21CollectiveEpilogueFwdINS6_IJSA_SC_SB_EEES9_NS_10bfloat16_tESG_Li384ELb0ELb0ELb0ELb1EEENS1_29StaticPersistentTileSchedulerILb0EEEEEEEEEvNT_6ParamsE)
        .other          _ZN7cutlass13device_kernelIN5flash11enable_sm90INS1_16FlashAttnFwdSm90INS1_25CollectiveMainloopFwdSm90ILi2EN4cute5tupleIJNS5_1CILi1EEES8_S8_EEENS6_IJNS7_ILi192EEENS7_ILi128EEENS7_ILi96EEEEEELi96ENS_12float_e4m3_tEfNS_4arch4Sm90ELb0ELb0ELb1ELb0ELb0ELb0ELb0ELb1ELb1ELb0ELb0ELb0EEENS1_21CollectiveEpilogueFwdINS6_IJSA_SC_SB_EEES9_NS_10bfloat16_tESG_Li384ELb0ELb0ELb0ELb1EEENS1_29StaticPersistentTileSchedulerILb0EEEEEEEEEvNT_6ParamsE,@"STO_CUDA_ENTRY STV_DEFAULT"
_ZN7cutlass13device_kernelIN5flash11enable_sm90INS1_16FlashAttnFwdSm90INS1_25CollectiveMainloopFwdSm90ILi2EN4cute5tupleIJNS5_1CILi1EEES8_S8_EEENS6_IJNS7_ILi192EEENS7_ILi128EEENS7_ILi96EEEEEELi96ENS_12float_e4m3_tEfNS_4arch4Sm90ELb0ELb0ELb1ELb0ELb0ELb0ELb0ELb1ELb1ELb0ELb0ELb0EEENS1_21CollectiveEpilogueFwdINS6_IJSA_SC_SB_EEES9_NS_10bfloat16_tESG_Li384ELb0ELb0ELb0ELb1EEENS1_29StaticPersistentTileSchedulerILb0EEEEEEEEEvNT_6ParamsE:
[----:B------:R-:W1:Y:S01]  /*0000*/  LDC R1, c[0x0][0x28] ;  /* 0x00000a00ff017b82 */ /* 0x000e620000000800 */
[----:B------:R-:W2:Y:S01]  /*0010*/  S2R R2, SR_TID.X ;  /* 0x0000000000027919 */ /* 0x000ea20000002100 */
[----:B------:R-:W-:Y:S01]  /*0020*/  ELECT P0, URZ, PT ;  /* 0x00000000003f782f */ /* 0x000fe20003800000 */
[----:B------:R-:W-:Y:S01]  /*0030*/  BSSY B0, `(.L_x_0) ;  /* 0x0000014000007945 */ /* 0x000fe20003800000 */
[----:B--2---:R-:W-:-:S05]  /*0040*/  SHF.R.U32.HI R0, RZ, 0x5, R2 ;  /* 0x00000005ff007819 */ /* 0x004fca0000011602 */
[----:B------:R-:W2:Y:S02]  /*0050*/  SHFL.IDX PT, R3, R0, RZ, 0x1f ;  /* 0x00001fff00037589 */ /* 0x000ea400000e0000 */
[----:B--2---:R-:W-:Y:S02]  /*0060*/  ISETP.EQ.AND P0, PT, R3, RZ, P0 ;  /* 0x000000ff0300720c */ /* 0x004fe40000702270 */
[----:B------:R-:W-:-:S11]  /*0070*/  SHF.R.U32.HI R3, RZ, 0x7, R2 ;  /* 0x00000007ff037819 */ /* 0x000fd60000011602 */
[----:B-1----:R-:W-:Y:S05]  /*0080*/  @!P0 BRA `(.L_x_1) ;  /* 0x0000000000388947 */ /* 0x002fea0003800000 */
[----:B------:R-:W-:Y:S02]  /*0090*/  ULDC.64 UR4, c[0x0][0x198] ;  /* 0x0000660000047ab9 */ /* 0x000fe40000000a00 */
[----:B------:R-:W-:Y:S02]  /*00a0*/  UIADD3 UR6, UP0, UR4, 0x270, URZ ;  /* 0x0000027004067890 */ /* 0x000fe4000ff1e03f */
[----:B------:R-:W-:Y:S02]  /*00b0*/  UIADD3 UR8, UP1, UR4, 0x370, URZ ;  /* 0x0000037004087890 */ /* 0x000fe4000ff3e03f */
[----:B------:R-:W-:Y:S02]  /*00c0*/  UIADD3 UR10, UP2, UR4, 0x470, URZ ;  /* 0x00000470040a7890 */ /* 0x000fe4000ff5e03f */
[----:B------:R-:W-:Y:S02]  /*00d0*/  UIADD3 UR4, UP3, UR4, 0x9f0, URZ ;  /* 0x000009f004047890 */ /* 0x000fe4000ff7e03f */
[----:B------:R-:W-:-:S02]  /*00e0*/  UIADD3.X UR7, URZ, UR5, URZ, UP0, !UPT ;  /* 0x000000053f077290 */ /* 0x000fc400087fe43f */
[----:B------:R-:W-:Y:S02]  /*00f0*/  UIADD3.X UR9, URZ, UR5, URZ, UP1, !UPT ;  /* 0x000000053f097290 */ /* 0x000fe40008ffe43f */
[----:B------:R-:W-:Y:S02]  /*0100*/  UIADD3.X UR11, URZ, UR5, URZ, UP2, !UPT ;  /* 0x000000053f0b7290 */ /* 0x000fe400097fe43f */
[----:B------:R-:W-:-:S03]  /*0110*/  UIADD3.X UR5, URZ, UR5, URZ, UP3, !UPT ;  /* 0x000000053f057290 */ /* 0x000fc60009ffe43f */
[----:B------:R1:W-:Y:S02]  /*0120*/  UTMACCTL.PF [UR6] ;  /* 0x00000000060079b9 */ /* 0x0003e40008040000 */
[----:B------:R1:W-:Y:S02]  /*0130*/  UTMACCTL.PF [UR8] ;  /* 0x00000000080079b9 */ /* 0x0003e40008040000 */
[----:B------:R1:W-:Y:S02]  /*0140*/  UTMACCTL.PF [UR10] ;  /* 0x000000000a0079b9 */ /* 0x0003e40008040000 */
[----:B------:R1:W-:Y:S02]  /*0150*/  UTMACCTL.PF [UR4] ;  /* 0x00000000040079b9 */ /* 0x0003e40008040000 */
[----:B-1----:R-:W-:Y:S01]  /*0160*/  NOP ;  /* 0x0000000000007918 */ /* 0x002fe20000000000 */
.L_x_1:
[----:B------:R-:W-:Y:S05]  /*0170*/  BSYNC B0 ;  /* 0x0000000000007941 */ /* 0x000fea0003800000 */
.L_x_0:
[----:B------:R-:W-:Y:S01]  /*0180*/  VOTEU.ANY UP0, P0 ;  /* 0x00000000003f7886 */ /* 0x000fe20000000100 */
[----:B------:R-:W1:Y:S01]  /*0190*/  SHFL.IDX PT, R3, R3, RZ, 0x1f ;  /* 0x00001fff03037589 */ /* 0x000e6200000e0000 */
[----:B------:R-:W-:Y:S01]  /*01a0*/  UMOV UR4, 0x1 ;  /* 0x0000000100047882 */ /* 0x000fe20000000000 */
[----:B------:R-:W-:Y:S01]  /*01b0*/  VOTEU.ANY UP1, P0 ;  /* 0x00000000003f7886 */ /* 0x000fe20000020100 */
[----:B------:R-:W-:Y:S01]  /*01c0*/  VOTEU.ANY UP2, P0 ;  /* 0x00000000003f7886 */ /* 0x000fe20000040100 */
[----:B------:R-:W2:Y:S01]  /*01d0*/  @UP0 S2UR UR7, SR_CgaCtaId ;  /* 0x00000000000709c3 */ /* 0x000ea20000008800 */
[----:B------:R-:W3:Y:S01]  /*01e0*/  SHFL.IDX PT, R4, R0, RZ, 0x1f ;  /* 0x00001fff00047589 */ /* 0x000ee200000e0000 */
[----:B------:R-:W-:Y:S01]  /*01f0*/  @UP0 UMOV UR6, 0x400 ;  /* 0x0000040000060882 */ /* 0x000fe20000000000 */
[----:B------:R-:W-:-:S04]  /*0200*/  @UP0 UIADD3 UR4, -UR4, 0x100000, URZ ;  /* 0x0010000004040890 */ /* 0x000fc8000fffe13f */
[----:B------:R-:W-:Y:S02]  /*0210*/  @UP0 USHF.L.U32 UR5, UR4, 0xb, URZ ;  /* 0x0000000b04050899 */ /* 0x000fe4000800063f */
[----:B------:R-:W-:Y:S01]  /*0220*/  @UP0 USHF.L.U32 UR4, UR4, 0x1, URZ ;  /* 0x0000000104040899 */ /* 0x000fe2000800063f */
[----:B-1----:R-:W-:Y:S01]  /*0230*/  R2UR UR8, R3 ;  /* 0x00000000030872ca */ /* 0x002fe200000e0000 */
[----:B--2---:R-:W-:Y:S01]  /*0240*/  @UP0 ULEA UR6, UR7, UR6, 0x18 ;  /* 0x0000000607060291 */ /* 0x004fe2000f8ec03f */
[----:B---3--:R-:W-:-:S11]  /*0250*/  ISETP.NE.AND P1, PT, R4, RZ, PT ;  /* 0x000000ff0400720c */ /* 0x008fd60003f25270 */
[----:B------:R-:W-:Y:S01]  /*0260*/  UISETP.NE.AND UP0, UPT, UR8, URZ, UPT ;  /* 0x0000003f0800728c */ /* 0x000fe2000bf05270 */
[----:B------:R-:W1:Y:S02]  /*0270*/  FENCE.VIEW.ASYNC.S ;  /* 0x00000000000073c6 */ /* 0x000e640000000000 */
[----:B-1----:R1:W2:Y:S01]  /*0280*/  @UP1 SYNCS.EXCH.64 URZ, [UR6+0x19c00], UR4 ;  /* 0x019c0004063f15b2 */ /* 0x0022a20008000100 */
[----:B------:R1:W3:Y:S01]  /*0290*/  @UP2 SYNCS.EXCH.64 URZ, [UR6+0x19c20], UR4 ;  /* 0x019c2004063f25b2 */ /* 0x0002e20008000100 */
[----:B------:R-:W-:Y:S06]  /*02a0*/  @P1 BRA `(.L_x_2) ;  /* 0x0000000000481947 */ /* 0x000fec0003800000 */
[----:B-1----:R-:W1:Y:S01]  /*02b0*/  S2UR UR5, SR_CgaCtaId ;  /* 0x00000000000579c3 */ /* 0x002e620000008800 */
[----:B------:R-:W-:Y:S01]  /*02c0*/  UMOV UR4, 0x400 ;  /* 0x0000040000047882 */ /* 0x000fe20000000000 */
[----:B------:R-:W-:Y:S01]  /*02d0*/  UMOV UR6, 0x1 ;  /* 0x0000000100067882 */ /* 0x000fe20000000000 */
[----:B------:R-:W-:Y:S01]  /*02e0*/  UMOV UR9, 0x3 ;  /* 0x0000000300097882 */ /* 0x000fe20000000000 */
[----:B------:R-:W-:-:S04]  /*02f0*/  UIADD3 UR6, -UR6, 0x100000, URZ ;  /* 0x0010000006067890 */ /* 0x000fc8000fffe13f */
[----:B------:R-:W-:Y:S02]  /*0300*/  USHF.L.U32 UR7, UR6, 0xb, URZ ;  /* 0x0000000b06077899 */ /* 0x000fe4000800063f */
[----:B------:R-:W-:Y:S01]  /*0310*/  USHF.L.U32 UR6, UR6, 0x1, URZ ;  /* 0x0000000106067899 */ /* 0x000fe2000800063f */
[----:B------:R-:W-:Y:S01]  /*0320*/  ELECT P0, URZ, PT ;  /* 0x00000000003f782f */ /* 0x000fe20003800000 */
[----:B-1----:R-:W-:Y:S02]  /*0330*/  ULEA UR8, UR5, UR4, 0x18 ;  /* 0x0000000405087291 */ /* 0x002fe4000f8ec03f */
[----:B------:R-:W-:-:S04]  /*0340*/  UIADD3 UR4, -UR9, 0x100000, URZ ;  /* 0x0010000009047890 */ /* 0x000fc8000fffe13f */
[----:B------:R-:W-:Y:S02]  /*0350*/  USHF.L.U32 UR5, UR4, 0xb, URZ ;  /* 0x0000000b04057899 */ /* 0x000fe4000800063f */
[----:B------:R-:W-:Y:S01]  /*0360*/  USHF.L.U32 UR4, UR4, 0x1, URZ ;  /* 0x0000000104047899 */ /* 0x000fe2000800063f */
[----:B------:R-:W1:Y:S03]  /*0370*/  FENCE.VIEW.ASYNC.S ;  /* 0x00000000000073c6 */ /* 0x000e660000000000 */
[----:B-1----:R4:W1:Y:S08]  /*0380*/  SYNCS.EXCH.64 URZ, [UR8+0x19c30], UR6 ;  /* 0x019c3006083f75b2 */ /* 0x0028700008000100 */
[----:B------:R4:W1:Y:S01]  /*0390*/  SYNCS.EXCH.64 URZ, [UR8+0x19c40], UR4 ;  /* 0x019c4004083f75b2 */ /* 0x0008620008000100 */
[----:B------:R4:W1:Y:S01]  /*03a0*/  SYNCS.EXCH.64 URZ, [UR8+0x19c38], UR6 ;  /* 0x019c3806083f75b2 */ /* 0x0008620008000100 */
[----:B------:R4:W1:Y:S02]  /*03b0*/  SYNCS.EXCH.64 URZ, [UR8+0x19c48], UR4 ;  /* 0x019c4804083f75b2 */ /* 0x0008640008000100 */
[----:B----4-:R-:W-:Y:S01]  /*03c0*/  NOP ;  /* 0x0000000000007918 */ /* 0x010fe20000000000 */
.L_x_2:
[----:B------:R-:W4:Y:S01]  /*03d0*/  SHFL.IDX PT, R3, R0, RZ, 0x1f ;  /* 0x00001fff00037589 */ /* 0x000f2200000e0000 */
[----:B------:R-:W-:Y:S01]  /*03e0*/  NOP ;  /* 0x0000000000007918 */ /* 0x000fe20000000000 */
[----:B----4-:R-:W-:-:S13]  /*03f0*/  ISETP.NE.AND P0, PT, R3, RZ, PT ;  /* 0x000000ff0300720c */ /* 0x010fda0003f05270 */
[----:B------:R-:W-:Y:S05]  /*0400*/  @P0 BRA `(.L_x_3) ;  /* 0x0000000000480947 */ /* 0x000fea0003800000 */
[----:B-1----:R-:W1:Y:S01]  /*0410*/  S2UR UR5, SR_CgaCtaId ;  /* 0x00000000000579c3 */ /* 0x002e620000008800 */
[----:B------:R-:W-:Y:S01]  /*0420*/  UMOV UR4, 0x400 ;  /* 0x0000040000047882 */ /* 0x000fe20000000000 */
[----:B------:R-:W-:Y:S01]  /*0430*/  UMOV UR6, 0x80 ;  /* 0x0000008000067882 */ /* 0x000fe20000000000 */
[----:B------:R-:W-:Y:S01]  /*0440*/  UMOV UR7, 0x180 ;  /* 0x0000018000077882 */ /* 0x000fe20000000000 */
[----:B------:R-:W-:Y:S01]  /*0450*/  ELECT P0, URZ, PT ;  /* 0x00000000003f782f */ /* 0x000fe20003800000 */
[----:B-1----:R-:W-:Y:S02]  /*0460*/  ULEA UR8, UR5, UR4, 0x18 ;  /* 0x0000000405087291 */ /* 0x002fe4000f8ec03f */
[----:B------:R-:W-:-:S04]  /*0470*/  UIADD3 UR4, -UR6, 0x100000, URZ ;  /* 0x0010000006047890 */ /* 0x000fc8000fffe13f */
[----:B------:R-:W-:Y:S02]  /*0480*/  USHF.L.U32 UR5, UR4, 0xb, URZ ;  /* 0x0000000b04057899 */ /* 0x000fe4000800063f */
[----:B------:R-:W-:Y:S02]  /*0490*/  USHF.L.U32 UR4, UR4, 0x1, URZ ;  /* 0x0000000104047899 */ /* 0x000fe4000800063f */
        /* <DEDUP_REMOVED lines=9> */
.L_x_3:
[----:B------:R-:W4:Y:S01]  /*0530*/  SHFL.IDX PT, R3, R0, RZ, 0x1f ;  /* 0x00001fff00037589 */ /* 0x000f2200000e0000 */
[----:B------:R-:W-:Y:S01]  /*0540*/  NOP ;  /* 0x0000000000007918 */ /* 0x000fe20000000000 */
[----:B----4-:R-:W-:-:S13]  /*0550*/  ISETP.NE.AND P0, PT, R3, RZ, PT ;  /* 0x000000ff0300720c */ /* 0x010fda0003f05270 */
[----:B------:R-:W-:Y:S05]  /*0560*/  @P0 BRA `(.L_x_4) ;  /* 0x0000000000380947 */ /* 0x000fea0003800000 */
[----:B-1----:R-:W1:Y:S01]  /*0570*/  S2UR UR5, SR_CgaCtaId ;  /* 0x00000000000579c3 */ /* 0x002e620000008800 */
[----:B------:R-:W-:Y:S01]  /*0580*/  UMOV UR4, 0x400 ;  /* 0x0000040000047882 */ /* 0x000fe20000000000 */
[----:B------:R-:W-:Y:S01]  /*0590*/  UMOV UR7, 0x1 ;  /* 0x0000000100077882 */ /* 0x000fe20000000000 */
[----:B------:R-:W-:Y:S01]  /*05a0*/  ELECT P0, URZ, PT ;  /* 0x00000000003f782f */ /* 0x000fe20003800000 */
[----:B-1----:R-:W-:Y:S02]  /*05b0*/  ULEA UR6, UR5, UR4, 0x18 ;  /* 0x0000000405067291 */ /* 0x002fe4000f8ec03f */
[----:B------:R-:W-:-:S04]  /*05c0*/  UIADD3 UR4, -UR7, 0x100000, URZ ;  /* 0x0010000007047890 */ /* 0x000fc8000fffe13f */
[----:B------:R-:W-:Y:S02]  /*05d0*/  USHF.L.U32 UR5, UR4, 0xb, URZ ;  /* 0x0000000b04057899 */ /* 0x000fe4000800063f */
[----:B------:R-:W-:Y:S01]  /*05e0*/  USHF.L.U32 UR4, UR4, 0x1, URZ ;  /* 0x0000000104047899 */ /* 0x000fe2000800063f */
[----:B------:R-:W1:Y:S11]  /*05f0*/  FENCE.VIEW.ASYNC.S ;  /* 0x00000000000073c6 */ /* 0x000e760000000000 */
[----:B-1----:R4:W1:Y:S01]  /*0600*/  SYNCS.EXCH.64 URZ, [UR6+0x19c70], UR4 ;  /* 0x019c7004063f75b2 */ /* 0x0028620008000100 */
[----:B------:R4:W1:Y:S01]  /*0610*/  SYNCS.EXCH.64 URZ, [UR6+0x19c80], UR4 ;  /* 0x019c8004063f75b2 */ /* 0x0008620008000100 */
[----:B------:R4:W1:Y:S01]  /*0620*/  SYNCS.EXCH.64 URZ, [UR6+0x19c78], UR4 ;  /* 0x019c7804063f75b2 */ /* 0x0008620008000100 */
[----:B------:R4:W1:Y:S02]  /*0630*/  SYNCS.EXCH.64 URZ, [UR6+0x19c88], UR4 ;  /* 0x019c8804063f75b2 */ /* 0x0008640008000100 */
[----:B----4-:R-:W-:Y:S01]  /*0640*/  NOP ;  /* 0x0000000000007918 */ /* 0x010fe20000000000 */
.L_x_4:
        /* <DEDUP_REMOVED lines=22> */
.L_x_5:
        /* <DEDUP_REMOVED lines=22> */
.L_x_6:
[----:B------:R-:W-:Y:S01]  /*0910*/  PLOP3.LUT P0, PT, PT, PT, UP0, 0x80, 0x0 ;  /* 0x000000000000781c */ /* 0x000fe20003f0f008 */
[----:B------:R-:W-:Y:S01]  /*0920*/  UMOV UR46, 0x1 ;  /* 0x00000001002e7882 */ /* 0x000fe20000000000 */
[----:B------:R-:W-:Y:S01]  /*0930*/  NOP ;  /* 0x0000000000007918 */ /* 0x000fe20000000000 */
[----:B------:R-:W-:Y:S01]  /*0940*/  USEL UR46, UR46, 0x2, !UP0 ;  /* 0x000000022e2e7887 */ /* 0x000fe2000c000000 */
[----:B------:R-:W-:Y:S01]  /*0950*/  LOP3.LUT R23, R2, 0x7f, RZ, 0xc0, !PT ;  /* 0x0000007f02177812 */ /* 0x000fe200078ec0ff */
[----:B------:R-:W-:Y:S01]  /*0960*/  ULDC.64 UR50, c[0x0][0x208] ;  /* 0x0000820000327ab9 */ /* 0x000fe20000000a00 */
[----:B-123--:R-:W-:Y:S07]  /*0970*/  BAR.SYNC.DEFER_BLOCKING 0x0 ;  /* 0x0000000000007b1d */ /* 0x00efee0000010000 */
[----:B------:R-:W-:Y:S05]  /*0980*/  @!P0 BRA `(.L_x_7) ;  /* 0x0000006c00888947 */ /* 0x000fea0003800000 */
.L_x_8:
[----:B------:R-:W-:-:S08]  /*0990*/  NOP ;  /* 0x0000000000007918 */ /* 0x000fd00000000000 */
[----:B------:R-:W1:Y:S02]  /*09a0*/  USETMAXREG.TRY_ALLOC.CTAPOOL UP0, 0xa0 ;  /* 0x000000a0000079c8 */ /* 0x000e640008000600 */
[----:B-1----:R-:W-:-:S13]  /*09b0*/  PLOP3.LUT P0, PT, PT, PT, UP0, 0x80, 0x0 ;  /* 0x000000000000781c */ /* 0x002fda0003f0f008 */
[----:B------:R-:W-:Y:S05]  /*09c0*/  @!P0 BRA `(.L_x_8) ;  /* 0xfffffffc00f08947 */ /* 0x000fea000383ffff */
[----:B------:R-:W1:Y:S08]  /*09d0*/  S2UR UR39, SR_CTAID.X ;  /* 0x00000000002779c3 */ /* 0x000e700000002500 */
[----:B------:R-:W-:Y:S08]  /*09e0*/  BAR.ARV 0x8, 0x1a0 ;  /* 0x0206800000007b1d */ /* 0x000ff00000002000 */
[----:B------:R-:W1:Y:S02]  /*09f0*/  LDC R0, c[0x0][0xda4] ;  /* 0x00036900ff007b82 */ /* 0x000e640000000800 */
[----:B-1----:R-:W-:-:S13]  /*0a00*/  ISETP.LE.AND P0, PT, R0, UR39, PT ;  /* 0x0000002700007c0c */ /* 0x002fda000bf03270 */
[----:B------:R-:W-:Y:S05]  /*0a10*/  @P0 EXIT ;  /* 0x000000000000094d */ /* 0x000fea0003800000 */
[----:B------:R-:W-:Y:S01]  /*0a20*/  VIADD R0, R2, 0xffffff80 ;  /* 0xffffff8002007836 */ /* 0x000fe20000000000 */
[----:B------:R-:W1:Y:S01]  /*0a30*/  S2UR UR49, SR_CgaCtaId ;  /* 0x00000000003179c3 */ /* 0x000e620000008800 */
[----:B------:R-:W-:Y:S01]  /*0a40*/  UMOV UR48, 0x400 ;  /* 0x0000040000307882 */ /* 0x000fe20000000000 */
[----:B------:R-:W-:Y:S02]  /*0a50*/  ULOP3.LUT UR47, UR46, 0x1, URZ, 0xfc, !UPT ;  /* 0x000000012e2f7892 */ /* 0x000fe4000f8efc3f */
[----:B------:R-:W-:Y:S01]  /*0a60*/  SHF.R.S32.HI R3, RZ, 0x1f, R0 ;  /* 0x0000001fff037819 */ /* 0x000fe20000011400 */
[----:B------:R-:W-:Y:S01]  /*0a70*/  ULDC.64 UR52, c[0x0][0x198] ;  /* 0x0000660000347ab9 */ /* 0x000fe20000000a00 */
[----:B------:R-:W-:Y:S01]  /*0a80*/  UMOV UR38, URZ ;  /* 0x0000003f00267c82 */ /* 0x000fe20008000000 */
[----:B------:R-:W-:Y:S01]  /*0a90*/  UMOV UR37, URZ ;  /* 0x0000003f00257c82 */ /* 0x000fe20008000000 */
[CC--:B------:R-:W-:Y:S01]  /*0aa0*/  LEA.HI R22, R3.reuse, R0.reuse, RZ, 0x7 ;  /* 0x0000000003167211 */ /* 0x0c0fe200078f38ff */
[----:B------:R-:W2:Y:S01]  /*0ab0*/  S2UR UR6, SR_SWINHI ;  /* 0x00000000000679c3 */ /* 0x000ea20000002f00 */
[----:B------:R-:W-:Y:S01]  /*0ac0*/  LEA.HI R6, R3, R0, RZ, 0x4 ;  /* 0x0000000003067211 */ /* 0x000fe200078f20ff */
[----:B------:R-:W-:Y:S01]  /*0ad0*/  UMOV UR36, URZ ;  /* 0x0000003f00247c82 */ /* 0x000fe20008000000 */
[----:B------:R-:W-:-:S02]  /*0ae0*/  LOP3.LUT R19, R22, 0xffffff80, RZ, 0xc0, !PT ;  /* 0xffffff8016137812 */ /* 0x000fc400078ec0ff */
[----:B------:R-:W-:Y:S02]  /*0af0*/  SHF.R.S32.HI R7, RZ, 0x4, R6 ;  /* 0x00000004ff077819 */ /* 0x000fe40000011406 */
[----:B------:R-:W-:Y:S01]  /*0b00*/  LEA.HI R17, R3, R0, RZ, 0x5 ;  /* 0x0000000003117211 */ /* 0x000fe200078f28ff */
[----:B------:R-:W-:Y:S01]  /*0b10*/  IMAD.IADD R19, R0, 0x1, -R19 ;  /* 0x0000000100137824 */ /* 0x000fe200078e0a13 */
[C---:B------:R-:W-:Y:S02]  /*0b20*/  LEA.HI R8, R6.reuse, R7, RZ, 0x1 ;  /* 0x0000000706087211 */ /* 0x040fe400078f08ff */
[----:B------:R-:W-:Y:S02]  /*0b30*/  LOP3.LUT R3, R6, 0x7fffff0, RZ, 0xc0, !PT ;  /* 0x07fffff006037812 */ /* 0x000fe400078ec0ff */
[----:B------:R-:W-:Y:S02]  /*0b40*/  SHF.R.S32.HI R4, RZ, 0x1f, R19 ;  /* 0x0000001fff047819 */ /* 0x000fe40000011413 */
[----:B------:R-:W-:Y:S01]  /*0b50*/  SHF.R.S32.HI R17, RZ, 0x5, R17 ;  /* 0x00000005ff117819 */ /* 0x000fe20000011411 */
[----:B------:R-:W-:Y:S01]  /*0b60*/  IMAD.IADD R0, R0, 0x1, -R3 ;  /* 0x0000000100007824 */ /* 0x000fe200078e0a03 */
[----:B------:R-:W-:Y:S01]  /*0b70*/  LEA.HI R5, R4, R19, RZ, 0x2 ;  /* 0x0000001304057211 */ /* 0x000fe200078f10ff */
[----:B-1----:R-:W-:Y:S01]  /*0b80*/  ULEA UR48, UR49, UR48, 0x18 ;  /* 0x0000003031307291 */ /* 0x002fe2000f8ec03f */
[----:B------:R-:W-:Y:S01]  /*0b90*/  LOP3.LUT R8, R8, 0x1ffffffe, RZ, 0xc0, !PT ;  /* 0x1ffffffe08087812 */ /* 0x000fe200078ec0ff */
[----:B------:R-:W-:Y:S01]  /*0ba0*/  IMAD R3, R17, 0x10, R0 ;  /* 0x0000001011037824 */ /* 0x000fe200078e0200 */
[----:B------:R-:W-:-:S02]  /*0bb0*/  SHF.R.S32.HI R6, RZ, 0x2, R5 ;  /* 0x00000002ff067819 */ /* 0x000fc40000011405 */
[----:B------:R-:W-:Y:S01]  /*0bc0*/  SHF.R.S32.HI R9, RZ, 0x1f, R5 ;  /* 0x0000001fff097819 */ /* 0x000fe20000011405 */
[----:B------:R-:W-:Y:S01]  /*0bd0*/  IMAD.IADD R8, R7, 0x1, -R8 ;  /* 0x0000000107087824 */ /* 0x000fe200078e0a08 */
[----:B------:R-:W-:Y:S01]  /*0be0*/  SHF.R.S32.HI R22, RZ, 0x7, R22 ;  /* 0x00000007ff167819 */ /* 0x000fe20000011416 */
[----:B------:R-:W-:Y:S01]  /*0bf0*/  UMOV UR4, UR48 ;  /* 0x0000003000047c82 */ /* 0x000fe20008000000 */
[----:B--2---:R-:W-:Y:S01]  /*0c00*/  UMOV UR5, UR6 ;  /* 0x0000000600057c82 */ /* 0x004fe20008000000 */
[----:B------:R-:W-:Y:S01]  /*0c10*/  LEA.HI R9, R9, R6, RZ, 0x3 ;  /* 0x0000000609097211 */ /* 0x000fe200078f18ff */
[----:B------:R-:W-:Y:S02]  /*0c20*/  IMAD R8, R3, 0x4, R8 ;  /* 0x0000000403087824 */ /* 0x000fe400078e0208 */
[----:B------:R-:W-:Y:S01]  /*0c30*/  IMAD.HI R0, R22, 0x55555556, RZ ;  /* 0x5555555616007827 */ /* 0x000fe200078e02ff */
[----:B------:R-:W-:-:S03]  /*0c40*/  LOP3.LUT R9, R9, 0xfffffff8, RZ, 0xc0, !PT ;  /* 0xfffffff809097812 */ /* 0x000fc600078ec0ff */
[----:B------:R-:W-:Y:S01]  /*0c50*/  IMAD.MOV.U32 R7, RZ, RZ, -0x2 ;  /* 0xfffffffeff077424 */ /* 0x000fe200078e00ff */
[----:B------:R-:W-:Y:S01]  /*0c60*/  LEA.HI R3, R0, R0, RZ, 0x1 ;  /* 0x0000000000037211 */ /* 0x000fe200078f08ff */
[----:B------:R-:W-:Y:S01]  /*0c70*/  IMAD.IADD R9, R6, 0x1, -R9 ;  /* 0x0000000106097824 */ /* 0x000fe200078e0a09 */
[----:B------:R-:W-:Y:S01]  /*0c80*/  LEA.HI R6, R4, R19, RZ, 0x5 ;  /* 0x0000001304067211 */ /* 0x000fe200078f28ff */
[----:B------:R-:W-:Y:S01]  /*0c90*/  IMAD.U32 R152, RZ, RZ, UR4 ;  /* 0x00000004ff987e24 */ /* 0x000fe2000f8e00ff */
[----:B------:R-:W-:Y:S01]  /*0ca0*/  LOP3.LUT R4, R5, 0x7ffffffc, RZ, 0xc0, !PT ;  /* 0x7ffffffc05047812 */ /* 0x000fe200078ec0ff */
[----:B------:R-:W-:Y:S01]  /*0cb0*/  IMAD.U32 R153, RZ, RZ, UR5 ;  /* 0x00000005ff997e24 */ /* 0x000fe2000f8e00ff */
[----:B------:R-:W-:Y:S01]  /*0cc0*/  SHF.R.S32.HI R6, RZ, 0x5, R6 ;  /* 0x00000005ff067819 */ /* 0x000fe20000011406 */
[----:B------:R-:W-:Y:S02]  /*0cd0*/  IMAD.SHL.U32 R5, R8, 0x8, RZ ;  /* 0x0000000808057824 */ /* 0x000fe400078e00ff */
[----:B------:R-:W-:-:S02]  /*0ce0*/  IMAD.IADD R4, R19, 0x1, -R4 ;  /* 0x0000000113047824 */ /* 0x000fc400078e0a04 */
[----:B------:R-:W-:Y:S02]  /*0cf0*/  IMAD R3, R3, -0x3, R22 ;  /* 0xfffffffd03037824 */ /* 0x000fe400078e0216 */
[----:B------:R-:W-:Y:S02]  /*0d00*/  IMAD R6, R6, 0x10, R9 ;  /* 0x0000001006067824 */ /* 0x000fe400078e0209 */
[----:B------:R-:W-:Y:S02]  /*0d10*/  IMAD R18, R4, R7, 0x80 ;  /* 0x0000008004127424 */ /* 0x000fe400078e0207 */
[----:B------:R-:W-:-:S04]  /*0d20*/  IMAD.WIDE R152, R5, 0x2, R152 ;  /* 0x0000000205987825 */ /* 0x000fc800078e0298 */
[----:B------:R-:W-:-:S07]  /*0d30*/  IMAD R16, R3, 0x40, R6 ;  /* 0x0000004003107824 */ /* 0x000fce00078e0206 */
.L_x_33:
[----:B------:R-:W1:Y:S01]  /*0d40*/  SHFL.IDX PT, R0, R22, RZ, 0x1f ;  /* 0x00001fff16007589 */ /* 0x000e6200000e0000 */
[----:B------:R-:W-:Y:S01]  /*0d50*/  ULDC.64 UR4, c[0x0][0x3f8] ;  /* 0x0000fe0000047ab9 */ /* 0x000fe20000000a00 */
[----:B------:R-:W-:Y:S01]  /*0d60*/  ULDC UR43, c[0x0][0xdb4] ;  /* 0x00036d00002b7ab9 */ /* 0x000fe20000000800 */
[----:B------:R-:W-:Y:S02]  /*0d70*/  UISETP.NE.U32.AND UP0, UPT, UR4, URZ, UPT ;  /* 0x0000003f0400728c */ /* 0x000fe4000bf05070 */
[----:B------:R-:W-:Y:S01]  /*0d80*/  UISETP.NE.AND UP2, UPT, UR43, 0x1, UPT ;  /* 0x000000012b00788c */ /* 0x000fe2000bf45270 */
[----:B------:R-:W-:Y:S01]  /*0d90*/  ULDC UR4, c[0x0][0xda8] ;  /* 0x00036a0000047ab9 */ /* 0x000fe20000000800 */
[----:B------:R-:W-:Y:S02]  /*0da0*/  UISETP.NE.AND.EX UP0, UPT, UR5, URZ, UPT, UP0 ;  /* 0x0000003f0500728c */ /* 0x000fe4000bf05300 */
[----:B------:R-:W-:Y:S01]  /*0db0*/  UISETP.NE.AND UP1, UPT, UR4, 0x1, UPT ;  /* 0x000000010400788c */ /* 0x000fe2000bf25270 */
[----:B------:R-:W-:-:S02]  /*0dc0*/  UMOV UR41, UR39 ;  /* 0x0000002700297c82 */ /* 0x000fc40008000000 */
[----:B------:R-:W-:Y:S01]  /*0dd0*/  ULDC UR4, c[0x0][0x428] ;  /* 0x00010a0000047ab9 */ /* 0x000fe20000000800 */
[----:B------:R-:W-:Y:S01]  /*0de0*/  ULDC UR45, c[0x0][0x404] ;  /* 0x00010100002d7ab9 */ /* 0x000fe20000000800 */
[----:B------:R-:W-:Y:S02]  /*0df0*/  UISETP.NE.AND UP3, UPT, UR4, 0x1, UPT ;  /* 0x000000010400788c */ /* 0x000fe4000bf65270 */
[----:B------:R-:W-:Y:S01]  /*0e00*/  UIADD3 UR9, UR48, 0xf000, URZ ;  /* 0x0000f00030097890 */ /* 0x000fe2000fffe03f */
[----:B------:R-:W-:Y:S01]  /*0e10*/  @UP2 ULDC.64 UR10, c[0x0][0xdb8] ;  /* 0x00036e00000a2ab9 */ /* 0x000fe20000000a00 */
[----:B------:R-:W-:Y:S02]  /*0e20*/  USEL UR45, UR45, 0x1, UP0 ;  /* 0x000000012d2d7887 */ /* 0x000fe40008000000 */
[----:B------:R-:W-:Y:S01]  /*0e30*/  @UP1 ULDC UR4, c[0x0][0xdac] ;  /* 0x00036b0000041ab9 */ /* 0x000fe20000000800 */
[----:B------:R-:W-:Y:S01]  /*0e40*/  @UP1 ULDC UR14, c[0x0][0xdb0] ;  /* 0x00036c00000e1ab9 */ /* 0x000fe20000000800 */
[----:B-1----:R-:W-:Y:S01]  /*0e50*/  R2UR UR8, R0 ;  /* 0x00000000000872ca */ /* 0x002fe200000e0000 */
[----:B------:R-:W-:Y:S01]  /*0e60*/  UIMAD.WIDE.U32 UR4, UR39, UR4, URZ ;  /* 0x00000004270472a5 */ /* 0x000fe2000f8e003f */
[----:B------:R-:W-:Y:S01]  /*0e70*/  ULDC UR12, c[0x0][0x2e0] ;  /* 0x0000b800000c7ab9 */ /* 0x000fe20000000800 */
[----:B------:R-:W-:-:S02]  /*0e80*/  ULOP3.LUT UP4, URZ, UR9, 0x3ff, URZ, 0xc0, !UPT ;  /* 0x000003ff093f7892 */ /* 0x000fc4000f88c03f */
[----:B------:R-:W-:Y:S02]  /*0e90*/  @UP1 USHF.R.U32.HI UR41, URZ, UR14, UR5 ;  /* 0x0000000e3f291299 */ /* 0x000fe40008011605 */
[----:B------:R-:W-:Y:S02]  /*0ea0*/  UIMAD UR45, UR45, UR12, URZ ;  /* 0x0000000c2d2d72a4 */ /* 0x000fe4000f8e023f */
[----:B------:R-:W-:Y:S01]  /*0eb0*/  UIMAD.WIDE.U32 UR4, UR41, UR10, URZ ;  /* 0x0000000a290472a5 */ /* 0x000fe2000f8e003f */
[----:B------:R-:W-:Y:S01]  /*0ec0*/  PLOP3.LUT P0, PT, PT, PT, UP4, 0x80, 0x0 ;  /* 0x000000000000781c */ /* 0x000fe20003f0f048 */
[----:B------:R-:W-:Y:S02]  /*0ed0*/  UIADD3 UR4, UR45, 0x7f, URZ ;  /* 0x0000007f2d047890 */ /* 0x000fe4000fffe03f */
[----:B------:R-:W-:Y:S01]  /*0ee0*/  UIMAD.WIDE UR6, UR8, 0x55555556, URZ ;  /* 0x55555556080678a5 */ /* 0x000fe2000f8e023f */
[----:B------:R-:W-:Y:S01]  /*0ef0*/  UMOV UR44, UR41 ;  /* 0x00000029002c7c82 */ /* 0x000fe20008000000 */
[----:B------:R-:W-:-:S02]  /*0f00*/  @UP2 USHF.R.U32.HI UR44, URZ, UR11, UR5 ;  /* 0x0000000b3f2c2299 */ /* 0x000fc40008011605 */
[----:B------:R-:W-:Y:S02]  /*0f10*/  ULEA.HI UR7, UR7, UR7, URZ, 0x1 ;  /* 0x0000000707077291 */ /* 0x000fe4000f8f083f */
[----:B------:R-:W-:Y:S02]  /*0f20*/  UIADD3 UR6, -UR44, URZ, URZ ;  /* 0x0000003f2c067290 */ /* 0x000fe4000fffe13f */
[----:B------:R-:W-:Y:S02]  /*0f30*/  UIMAD UR7, UR7, -0x3, UR8 ;  /* 0xfffffffd070778a4 */ /* 0x000fe4000f8e0208 */
[----:B------:R-:W-:Y:S02]  /*0f40*/  USHF.R.S32.HI UR5, URZ, 0x1f, UR4 ;  /* 0x0000001f3f057899 */ /* 0x000fe40008011404 */
[----:B------:R-:W-:Y:S02]  /*0f50*/  ULEA UR7, UR7, UR9, 0xb ;  /* 0x0000000907077291 */ /* 0x000fe4000f8e583f */
[----:B------:R-:W-:Y:S01]  /*0f60*/  UIMAD UR43, UR43, UR6, UR41 ;  /* 0x000000062b2b72a4 */ /* 0x000fe2000f8e0229 */
[----:B------:R-:W-:Y:S01]  /*0f70*/  @UP3 ULDC UR13, c[0x0][0x42c] ;  /* 0x00010b00000d3ab9 */ /* 0x000fe20000000800 */
[----:B------:R-:W-:-:S02]  /*0f80*/  ULEA.HI UR42, UR5, UR4, URZ, 0x7 ;  /* 0x00000004052a7291 */ /* 0x000fc4000f8f383f */
[----:B------:R-:W-:Y:S02]  /*0f90*/  USHF.R.U32.HI UR7, URZ, 0x4, UR7 ;  /* 0x000000043f077899 */ /* 0x000fe40008011607 */
[----:B------:R-:W-:Y:S01]  /*0fa0*/  UIMAD.WIDE.U32 UR4, UR43, UR13, URZ ;  /* 0x0000000d2b0472a5 */ /* 0x000fe2000f8e003f */
[----:B------:R-:W-:Y:S01]  /*0fb0*/  @UP3 ULDC UR15, c[0x0][0x430] ;  /* 0x00010c00000f3ab9 */ /* 0x000fe20000000800 */
[----:B------:R-:W-:Y:S01]  /*0fc0*/  UMOV UR40, UR43 ;  /* 0x0000002b00287c82 */ /* 0x000fe20008000000 */
[----:B------:R-:W-:Y:S02]  /*0fd0*/  USHF.R.S32.HI UR42, URZ, 0x7, UR42 ;  /* 0x000000073f2a7899 */ /* 0x000fe4000801142a */
[----:B------:R-:W-:Y:S02]  /*0fe0*/  ULOP3.LUT UR54, UR7, 0x3fff, URZ, 0xc0, !UPT ;  /* 0x00003fff07367892 */ /* 0x000fe4000f8ec03f */
[----:B------:R-:W-:Y:S01]  /*0ff0*/  @UP3 USHF.R.U32.HI UR40, URZ, UR15, UR5 ;  /* 0x0000000f3f283299 */ /* 0x000fe20008011605 */
[----:B------:R-:W-:Y:S11]  /*1000*/  @!P0 BRA `(.L_x_9) ;  /* 0x0000000000408947 */ /* 0x000ff60003800000 */
[----:B------:R-:W-:Y:S01]  /*1010*/  MOV R0, 0x0 ;  /* 0x0000000000007802 */ /* 0x000fe20000000f00 */
[----:B------:R-:W-:Y:S01]  /*1020*/  ULDC.64 UR4, c[0x4][0x98] ;  /* 0x0100260000047ab9 */ /* 0x000fe20000000a00 */
[----:B------:R-:W-:Y:S01]  /*1030*/  ULDC.64 UR6, c[0x4][0x28] ;  /* 0x01000a0000067ab9 */ /* 0x000fe20000000a00 */
[----:B------:R-:W-:Y:S01]  /*1040*/  IMAD.U32 R4, RZ, RZ, UR4 ;  /* 0x00000004ff047e24 */ /* 0x000fe2000f8e00ff */
[----:B------:R1:W2:Y:S01]  /*1050*/  LDC.64 R14, c[0x4][R0] ;  /* 0x01000000000e7b82 */ /* 0x0002a20000000a00 */
[----:B------:R-:W-:Y:S01]  /*1060*/  IMAD.U32 R5, RZ, RZ, UR5 ;  /* 0x00000005ff057e24 */ /* 0x000fe2000f8e00ff */
[----:B------:R-:W-:Y:S01]  /*1070*/  ULDC.64 UR4, c[0x4][0xa0] ;  /* 0x0100280000047ab9 */ /* 0x000fe20000000a00 */
[----:B------:R-:W-:Y:S01]  /*1080*/  MOV R10, UR6 ;  /* 0x00000006000a7c02 */ /* 0x000fe20008000f00 */
[----:B------:R-:W-:Y:S02]  /*1090*/  IMAD.U32 R6, RZ, RZ, UR4 ;  /* 0x00000004ff067e24 */ /* 0x000fe4000f8e00ff */
[----:B------:R-:W-:-:S02]  /*10a0*/  IMAD.U32 R7, RZ, RZ, UR5 ;  /* 0x00000005ff077e24 */ /* 0x000fc4000f8e00ff */
[----:B------:R-:W-:Y:S02]  /*10b0*/  IMAD.U32 R11, RZ, RZ, UR7 ;  /* 0x00000007ff0b7e24 */ /* 0x000fe4000f8e00ff */
[----:B------:R-:W-:Y:S02]  /*10c0*/  IMAD.MOV.U32 R8, RZ, RZ, 0x70 ;  /* 0x00000070ff087424 */ /* 0x000fe400078e00ff */
[----:B------:R-:W-:Y:S02]  /*10d0*/  IMAD.MOV.U32 R12, RZ, RZ, 0x1 ;  /* 0x00000001ff0c7424 */ /* 0x000fe400078e00ff */
[----:B-1----:R-:W-:-:S07]  /*10e0*/  IMAD.MOV.U32 R13, RZ, RZ, RZ ;  /* 0x000000ffff0d7224 */ /* 0x002fce00078e00ff */
[----:B------:R-:W-:-:S07]  /*10f0*/  LEPC R20, `(.L_x_9) ;  /* 0x000000001014794e */ /* 0x000fce0000000000 */
[----:B--2---:R-:W-:Y:S05]  /*1100*/  CALL.ABS.NOINC R14 ;  /* 0x000000000e007343 */ /* 0x004fea0003c00000 */
.L_x_9:
[----:B------:R-:W-:Y:S01]  /*1110*/  ULDC.64 UR6, c[0x0][0x990] ;  /* 0x0002640000067ab9 */ /* 0x000fe20000000a00 */
[----:B------:R-:W-:Y:S01]  /*1120*/  ULDC.64 UR4, c[0x0][0x998] ;  /* 0x0002660000047ab9 */ /* 0x000fe20000000a00 */
[----:B------:R-:W-:Y:S01]  /*1130*/  UISETP.NE.U32.AND UP0, UPT, UR6, URZ, UPT ;  /* 0x0000003f0600728c */ /* 0x000fe2000bf05070 */
[----:B------:R-:W-:Y:S01]  /*1140*/  IMAD.MOV.U32 R3, RZ, RZ, 0x3f800000 ;  /* 0x3f800000ff037424 */ /* 0x000fe200078e00ff */
[----:B------:R-:W-:Y:S01]  /*1150*/  UISETP.NE.U32.AND UP1, UPT, UR4, URZ, UPT ;  /* 0x0000003f0400728c */ /* 0x000fe2000bf25070 */
[----:B------:R-:W-:Y:S01]  /*1160*/  IMAD.MOV.U32 R0, RZ, RZ, 0x3f800000 ;  /* 0x3f800000ff007424 */ /* 0x000fe200078e00ff */
[----:B------:R-:W-:Y:S02]  /*1170*/  UISETP.NE.AND.EX UP0, UPT, UR7, URZ, UPT, UP0 ;  /* 0x0000003f0700728c */ /* 0x000fe4000bf05300 */
[----:B------:R-:W-:-:S04]  /*1180*/  UISETP.NE.AND.EX UP1, UPT, UR5, URZ, UPT, UP1 ;  /* 0x0000003f0500728c */ /* 0x000fc8000bf25310 */
[----:B------:R-:W-:Y:S02]  /*1190*/  PLOP3.LUT P0, PT, PT, PT, UP0, 0x80, 0x0 ;  /* 0x000000000000781c */ /* 0x000fe40003f0f008 */
[----:B------:R-:W-:-:S03]  /*11a0*/  PLOP3.LUT P1, PT, PT, PT, UP1, 0x80, 0x0 ;  /* 0x000000000000781c */ /* 0x000fc60003f2f018 */
[----:B------:R-:W-:Y:S02]  /*11b0*/  @UP0 USHF.R.S32.HI UR8, URZ, 0x1f, UR44 ;  /* 0x0000001f3f080899 */ /* 0x000fe4000801142c */
[----:B------:R-:W-:Y:S01]  /*11c0*/  @UP1 USHF.R.S32.HI UR9, URZ, 0x1f, UR44 ;  /* 0x0000001f3f091899 */ /* 0x000fe2000801142c */
[----:B------:R-:W-:Y:S01]  /*11d0*/  @UP0 ULDC.64 UR16, c[0x0][0x9a8] ;  /* 0x00026a0000100ab9 */ /* 0x000fe20000000a00 */
[----:B------:R-:W-:Y:S01]  /*11e0*/  @UP1 ULDC.64 UR12, c[0x0][0x9b8] ;  /* 0x00026e00000c1ab9 */ /* 0x000fe20000000a00 */
[----:B------:R-:W-:Y:S02]  /*11f0*/  @UP0 UIMAD UR8, UR8, UR16, URZ ;  /* 0x00000010080802a4 */ /* 0x000fe4000f8e023f */
[----:B------:R-:W-:Y:S02]  /*1200*/  @UP1 UIMAD UR9, UR9, UR12, URZ ;  /* 0x0000000c090912a4 */ /* 0x000fe4000f8e023f */
[----:B------:R-:W-:Y:S02]  /*1210*/  @UP0 UIMAD.WIDE.U32 UR14, UR44, UR16, URZ ;  /* 0x000000102c0e02a5 */ /* 0x000fe4000f8e003f */
[----:B------:R-:W-:-:S02]  /*1220*/  @UP0 UIMAD UR17, UR44, UR17, UR8 ;  /* 0x000000112c1102a4 */ /* 0x000fc4000f8e0208 */
[----:B------:R-:W-:Y:S02]  /*1230*/  @UP0 USHF.R.S32.HI UR16, URZ, 0x1f, UR40 ;  /* 0x0000001f3f100899 */ /* 0x000fe40008011428 */
[----:B------:R-:W-:Y:S02]  /*1240*/  @UP1 USHF.R.S32.HI UR19, URZ, 0x1f, UR40 ;  /* 0x0000001f3f131899 */ /* 0x000fe40008011428 */
[----:B------:R-:W-:Y:S02]  /*1250*/  @UP1 UIMAD.WIDE.U32 UR10, UR44, UR12, URZ ;  /* 0x0000000c2c0a12a5 */ /* 0x000fe4000f8e003f */
[----:B------:R-:W-:Y:S02]  /*1260*/  @UP1 UIMAD UR18, UR44, UR13, UR9 ;  /* 0x0000000d2c1212a4 */ /* 0x000fe4000f8e0209 */
[----:B------:R-:W-:Y:S01]  /*1270*/  @UP0 UIADD3 UR15, UR15, UR17, URZ ;  /* 0x000000110f0f0290 */ /* 0x000fe2000fffe03f */
[----:B------:R-:W-:Y:S01]  /*1280*/  @UP0 ULDC.64 UR12, c[0x0][0x9b0] ;  /* 0x00026c00000c0ab9 */ /* 0x000fe20000000a00 */
[----:B------:R-:W-:Y:S01]  /*1290*/  @UP1 ULDC.64 UR8, c[0x0][0x9c0] ;  /* 0x0002700000081ab9 */ /* 0x000fe20000000a00 */
[----:B------:R-:W-:-:S02]  /*12a0*/  @UP0 UIMAD UR16, UR16, UR12, URZ ;  /* 0x0000000c101002a4 */ /* 0x000fc4000f8e023f */
[----:B------:R-:W-:Y:S02]  /*12b0*/  @UP1 UIMAD UR17, UR19, UR8, URZ ;  /* 0x00000008131112a4 */ /* 0x000fe4000f8e023f */
[----:B------:R-:W-:Y:S02]  /*12c0*/  @UP1 UIADD3 UR11, UR11, UR18, URZ ;  /* 0x000000120b0b1290 */ /* 0x000fe4000fffe03f */
[----:B------:R-:W-:Y:S02]  /*12d0*/  @UP0 UIMAD UR16, UR40, UR13, UR16 ;  /* 0x0000000d281002a4 */ /* 0x000fe4000f8e0210 */
[----:B------:R-:W-:Y:S02]  /*12e0*/  @UP1 UIMAD UR17, UR40, UR9, UR17 ;  /* 0x00000009281112a4 */ /* 0x000fe4000f8e0211 */
[----:B------:R-:W-:Y:S02]  /*12f0*/  @UP0 UIMAD.WIDE.U32 UR12, UR40, UR12, UR14 ;  /* 0x0000000c280c02a5 */ /* 0x000fe4000f8e000e */
[----:B------:R-:W-:-:S02]  /*1300*/  @UP1 UIMAD.WIDE.U32 UR8, UR40, UR8, UR10 ;  /* 0x00000008280812a5 */ /* 0x000fc4000f8e000a */
[----:B------:R-:W-:Y:S02]  /*1310*/  @UP0 UIADD3 UR10, UR13, UR16, URZ ;  /* 0x000000100d0a0290 */ /* 0x000fe4000fffe03f */
[----:B------:R-:W-:Y:S02]  /*1320*/  @UP0 ULEA UR6, UP2, UR12, UR6, 0x2 ;  /* 0x000000060c060291 */ /* 0x000fe4000f84103f */
[----:B------:R-:W-:Y:S02]  /*1330*/  @UP1 UIADD3 UR9, UR9, UR17, URZ ;  /* 0x0000001109091290 */ /* 0x000fe4000fffe03f */
[----:B------:R-:W-:Y:S02]  /*1340*/  @UP1 ULEA UR4, UP3, UR8, UR4, 0x2 ;  /* 0x0000000408041291 */ /* 0x000fe4000f86103f */
[----:B------:R-:W-:Y:S01]  /*1350*/  @UP0 ULEA.HI.X UR7, UR12, UR7, UR10, 0x2, UP2 ;  /* 0x000000070c070291 */ /* 0x000fe200090f140a */
[----:B------:R-:W-:Y:S01]  /*1360*/  IMAD.U32 R4, RZ, RZ, UR6 ;  /* 0x00000006ff047e24 */ /* 0x000fe2000f8e00ff */
[----:B------:R-:W-:-:S02]  /*1370*/  @UP1 ULEA.HI.X UR5, UR8, UR5, UR9, 0x2, UP3 ;  /* 0x0000000508051291 */ /* 0x000fc400098f1409 */
[----:B------:R-:W-:Y:S02]  /*1380*/  IMAD.U32 R6, RZ, RZ, UR4 ;  /* 0x00000004ff067e24 */ /* 0x000fe4000f8e00ff */
[----:B------:R-:W-:Y:S02]  /*1390*/  IMAD.U32 R5, RZ, RZ, UR7 ;  /* 0x00000007ff057e24 */ /* 0x000fe4000f8e00ff */
[----:B------:R-:W-:-:S03]  /*13a0*/  IMAD.U32 R7, RZ, RZ, UR5 ;  /* 0x00000005ff077e24 */ /* 0x000fc6000f8e00ff */
[----:B------:R-:W2:Y:S04]  /*13b0*/  @P0 LDG.E R3, desc[UR50][R4.64] ;  /* 0x0000003204030981 */ /* 0x000ea8000c1e1900 */
[----:B------:R-:W2:Y:S01]  /*13c0*/  @P1 LDG.E R0, desc[UR50][R6.64] ;  /* 0x0000003206001981 */ /* 0x000ea2000c1e1900 */
[----:B------:R-:W-:Y:S01]  /*13d0*/  ULOP3.LUT UR4, UR38, 0x1, URZ, 0xc0, !UPT ;  /* 0x0000000126047892 */ /* 0x000fe2000f8ec03f */
[----:B------:R-:W-:-:S05]  /*13e0*/  IMAD.U32 R9, RZ, RZ, UR47 ;  /* 0x0000002fff097e24 */ /* 0x000fca000f8e00ff */
[----:B------:R-:W-:Y:S01]  /*13f0*/  IMAD.U32 R8, RZ, RZ, UR4 ;  /* 0x00000004ff087e24 */ /* 0x000fe2000f8e00ff */
[----:B------:R-:W-:Y:S01]  /*1400*/  ULDC UR4, c[0x0][0x9d8] ;  /* 0x0002760000047ab9 */ /* 0x000fe20000000800 */
[----:B------:R-:W-:-:S03]  /*1410*/  ISETP.NE.AND P0, PT, R9, 0x3, PT ;  /* 0x000000030900780c */ /* 0x000fc60003f05270 */
[----:B------:R-:W-:-:S04]  /*1420*/  SHF.L.U32 R8, R8, 0x1f, RZ ;  /* 0x0000001f08087819 */ /* 0x000fc800000006ff */
[----:B------:R-:W1:Y:S01]  /*1430*/  SYNCS.PHASECHK.TRANS64.TRYWAIT P1, [UR48+0x19c00], R8 ;  /* 0x019c0008ff0075a7 */ /* 0x000e620008020170 */
[----:B--2---:R-:W-:-:S04]  /*1440*/  FMUL.FTZ R0, R3, R0 ;  /* 0x0000000003007220 */ /* 0x004fc80000410000 */
[----:B------:R-:W-:Y:S01]  /*1450*/  FMUL.FTZ R0, R0, UR4 ;  /* 0x0000000400007c20 */ /* 0x000fe20008410000 */
[----:B-1----:R-:W-:Y:S06]  /*1460*/  @!P1 BRA `(.L_x_10) ;  /* 0x0000008c00e09947 */ /* 0x002fec0003800000 */
.L_x_94:
[----:B------:R-:W-:Y:S05]  /*1470*/  @!P0 BRA `(.L_x_11) ;  /* 0x0000000000048947 */ /* 0x000fea0003800000 */
[----:B------:R-:W-:Y:S01]  /*1480*/  BPT.TRAP 0x1 ;  /* 0x000000040000795c */ /* 0x000fe20000300000 */
.L_x_11:
[----:B------:R-:W-:Y:S02]  /*1490*/  IMAD.U32 R4, RZ, RZ, UR36 ;  /* 0x00000024ff047e24 */ /* 0x000fe4000f8e00ff */
[----:B-1----:R-:W-:-:S03]  /*14a0*/  IMAD.U32 R3, RZ, RZ, UR37 ;  /* 0x00000025ff037e24 */ /* 0x002fc6000f8e00ff */
[----:B------:R-:W-:Y:S02]  /*14b0*/  LEA R4, R4, UR48, 0x3 ;  /* 0x0000003004047c11 */ /* 0x000fe4000f8e18ff */
[----:B------:R-:W-:-:S04]  /*14c0*/  SHF.L.U32 R3, R3, 0x1f, RZ ;  /* 0x0000001f03037819 */ /* 0x000fc800000006ff */
[----:B------:R1:W2:Y:S01]  /*14d0*/  SYNCS.PHASECHK.TRANS64.TRYWAIT P1, [R4+URZ+0x19c30], R3 ;  /* 0x019c3003040075a7 */ /* 0x0002a2000802017f */
[----:B------:R-:W-:Y:S05]  /*14e0*/  @!P0 BRA `(.L_x_12) ;  /* 0x0000000000048947 */ /* 0x000fea0003800000 */
[----:B------:R-:W-:Y:S01]  /*14f0*/  BPT.TRAP 0x1 ;  /* 0x000000040000795c */ /* 0x000fe20000300000 */
.L_x_12:
[----:B------:R-:W-:Y:S01]  /*1500*/  LOP3.LUT P2, RZ, R2, 0x7f, RZ, 0xc0, !PT ;  /* 0x0000007f02ff7812 */ /* 0x000fe2000784c0ff */
[----:B------:R-:W-:-:S03]  /*1510*/  IMAD.MOV.U32 R135, RZ, RZ, RZ ;  /* 0x000000ffff877224 */ /* 0x000fc600078e00ff */
[----:B------:R-:W-:Y:S01]  /*1520*/  P2R R5, PR, RZ, 0x4 ;  /* 0x00000004ff057803 */ /* 0x000fe20000000000 */
[----:B--2---:R-:W-:Y:S08]  /*1530*/  @P1 BRA `(.L_x_13) ;  /* 0x0000000000081947 */ /* 0x004ff00003800000 */
[----:B------:R-:W2:Y:S02]  /*1540*/  SYNCS.PHASECHK.TRANS64.TRYWAIT P1, [R4+URZ+0x19c30], R3 ;  /* 0x019c3003040075a7 */ /* 0x000ea4000802017f */
[----:B--2---:R-:W-:Y:S05]  /*1550*/  @!P1 BRA `(.L_x_14) ;  /* 0x0000008c00bc9947 */ /* 0x004fea0003800000 */
.L_x_13:
[----:B------:R-:W-:Y:S05]  /*1560*/  WARPSYNC.ALL ;  /* 0x0000000000007948 */ /* 0x000fea0003800000 */
[----:B------:R-:W-:Y:S01]  /*1570*/  UIADD3 UR4, UR48, 0x13800, URZ ;  /* 0x0001380030047890 */ /* 0x000fe2000fffe03f */
[----:B------:R-:W-:Y:S01]  /*1580*/  WARPGROUP.ARRIVE ;  /* 0x00000000000079c5 */ /* 0x000fe20000000000 */
[----:B------:R-:W-:Y:S01]  /*1590*/  ULOP3.LUT UR12, UR54, 0x10000, URZ, 0xfc, !UPT ;  /* 0x00010000360c7892 */ /* 0x000fe2000f8efc3f */
[--C-:B------:R-:W-:Y:S01]  /*15a0*/  IMAD.MOV.U32 R134, RZ, RZ, R135.reuse ;  /* 0x000000ffff867224 */ /* 0x100fe200078e0087 */
[----:B------:R-:W-:Y:S01]  /*15b0*/  USHF.R.U32.HI UR4, URZ, 0x4, UR4 ;  /* 0x000000043f047899 */ /* 0x000fe20008011604 */
[--C-:B------:R-:W-:Y:S01]  /*15c0*/  IMAD.MOV.U32 R133, RZ, RZ, R135.reuse ;  /* 0x000000ffff857224 */ /* 0x100fe200078e0087 */
[----:B------:R-:W-:Y:S01]  /*15d0*/  UMOV UR13, 0xc0000010 ;  /* 0xc0000010000d7882 */ /* 0x000fe20000000000 */
[----:B------:R-:W-:Y:S01]  /*15e0*/  UMOV UR15, 0xc0000010 ;  /* 0xc0000010000f7882 */ /* 0x000fe20000000000 */
[----:B------:R-:W-:Y:S01]  /*15f0*/  ULOP3.LUT UR4, UR4, 0x3fff, URZ, 0xc0, !UPT ;  /* 0x00003fff04047892 */ /* 0x000fe2000f8ec03f */
[--C-:B------:R-:W-:Y:S01]  /*1600*/  IMAD.MOV.U32 R132, RZ, RZ, R135.reuse ;  /* 0x000000ffff847224 */ /* 0x100fe200078e0087 */
[----:B------:R-:W-:Y:S01]  /*1610*/  UMOV UR5, 0xc0000010 ;  /* 0xc000001000057882 */ /* 0x000fe20000000000 */
[----:B------:R-:W-:Y:S01]  /*1620*/  UMOV UR7, 0xc0000010 ;  /* 0xc000001000077882 */ /* 0x000fe20000000000 */
[----:B------:R-:W-:Y:S01]  /*1630*/  ULOP3.LUT UR16, UR4, 0x10000, URZ, 0xfc, !UPT ;  /* 0x0001000004107892 */ /* 0x000fe2000f8efc3f */
[--C-:B------:R-:W-:Y:S01]  /*1640*/  IMAD.MOV.U32 R131, RZ, RZ, R135.reuse ;  /* 0x000000ffff837224 */ /* 0x100fe200078e0087 */
[----:B------:R-:W-:Y:S01]  /*1650*/  UIADD3 UR4, UR12, 0x180, URZ ;  /* 0x000001800c047890 */ /* 0x000fe2000fffe03f */
[--C-:B------:R-:W-:Y:S01]  /*1660*/  IMAD.MOV.U32 R130, RZ, RZ, R135.reuse ;  /* 0x000000ffff827224 */ /* 0x100fe200078e0087 */
[----:B------:R-:W-:Y:S01]  /*1670*/  UIMAD UR14, UR36, 0x300, UR16 ;  /* 0x00000300240e78a4 */ /* 0x000fe2000f8e0210 */
[--C-:B------:R-:W-:Y:S01]  /*1680*/  IMAD.MOV.U32 R129, RZ, RZ, R135.reuse ;  /* 0x000000ffff817224 */ /* 0x100fe200078e0087 */
[----:B------:R-:W-:Y:S01]  /*1690*/  UIADD3 UR8, UR12, 0x300, URZ ;  /* 0x000003000c087890 */ /* 0x000fe2000fffe03f */
[--C-:B------:R-:W-:Y:S01]  /*16a0*/  IMAD.MOV.U32 R128, RZ, RZ, R135.reuse ;  /* 0x000000ffff807224 */ /* 0x100fe200078e0087 */
[----:B------:R-:W-:Y:S01]  /*16b0*/  UIADD3 UR6, UR14, 0x100, URZ ;  /* 0x000001000e067890 */ /* 0x000fe2000fffe03f */
[--C-:B------:R-:W-:Y:S01]  /*16c0*/  IMAD.MOV.U32 R127, RZ, RZ, R135.reuse ;  /* 0x000000ffff7f7224 */ /* 0x100fe200078e0087 */
[----:B------:R-:W-:Y:S01]  /*16d0*/  UIADD3 UR10, UR14, 0x200, URZ ;  /* 0x000002000e0a7890 */ /* 0x000fe2000fffe03f */
[--C-:B------:R-:W-:Y:S01]  /*16e0*/  IMAD.MOV.U32 R126, RZ, RZ, R135.reuse ;  /* 0x000000ffff7e7224 */ /* 0x100fe200078e0087 */
[----:B------:R-:W-:Y:S01]  /*16f0*/  UMOV UR9, 0xc0000010 ;  /* 0xc000001000097882 */ /* 0x000fe20000000000 */
[----:B------:R-:W-:Y:S01]  /*1700*/  QGMMA.64x128x32.F32.E4M3.E4M3 R24, gdesc[UR12], RZ, !UPT, gsb0 ;  /* 0x01e000000c1879f3 */ /* 0x000fe2000c0008ff */
[----:B------:R-:W-:Y:S01]  /*1710*/  UMOV UR11, 0xc0000010 ;  /* 0xc0000010000b7882 */ /* 0x000fe20000000000 */
[----:B------:R-:W-:Y:S01]  /*1720*/  UISETP.GE.AND UP0, UPT, UR45, 0x81, UPT ;  /* 0x000000812d00788c */ /* 0x000fe2000bf06270 */
[--C-:B------:R-:W-:Y:S01]  /*1730*/  IMAD.MOV.U32 R125, RZ, RZ, R135.reuse ;  /* 0x000000ffff7d7224 */ /* 0x100fe200078e0087 */
[-C--:B------:R-:W-:Y:S01]  /*1740*/  MOV R121, R135.reuse ;  /* 0x0000008700797202 */ /* 0x080fe20000000f00 */
[--C-:B------:R-:W-:Y:S01]  /*1750*/  IMAD.MOV.U32 R124, RZ, RZ, R135.reuse ;  /* 0x000000ffff7c7224 */ /* 0x100fe200078e0087 */
[----:B------:R-:W-:Y:S01]  /*1760*/  MOV R104, R135 ;  /* 0x0000008700687202 */ /* 0x000fe20000000f00 */
[----:B------:R-:W-:-:S02]  /*1770*/  IMAD.MOV.U32 R123, RZ, RZ, R135 ;  /* 0x000000ffff7b7224 */ /* 0x000fc400078e0087 */
[--C-:B------:R-:W-:Y:S02]  /*1780*/  IMAD.MOV.U32 R122, RZ, RZ, R135.reuse ;  /* 0x000000ffff7a7224 */ /* 0x100fe400078e0087 */
[--C-:B------:R-:W-:Y:S02]  /*1790*/  IMAD.MOV.U32 R120, RZ, RZ, R135.reuse ;  /* 0x000000ffff787224 */ /* 0x100fe400078e0087 */
[--C-:B------:R-:W-:Y:S02]  /*17a0*/  IMAD.MOV.U32 R119, RZ, RZ, R135.reuse ;  /* 0x000000ffff777224 */ /* 0x100fe400078e0087 */
[--C-:B------:R-:W-:Y:S02]  /*17b0*/  IMAD.MOV.U32 R118, RZ, RZ, R135.reuse ;  /* 0x000000ffff767224 */ /* 0x100fe400078e0087 */
[--C-:B------:R-:W-:Y:S02]  /*17c0*/  IMAD.MOV.U32 R117, RZ, RZ, R135.reuse ;  /* 0x000000ffff757224 */ /* 0x100fe400078e0087 */
        /* <DEDUP_REMOVED lines=25> */
[----:B------:R-:W-:Y:S01]  /*1960*/  IMAD.MOV.U32 R90, RZ, RZ, R135 ;  /* 0x000000ffff5a7224 */ /* 0x000fe200078e0087 */
[----:B------:R-:W-:Y:S02]  /*1970*/  WARPGROUP.DEPBAR.LE gsb0, 0x0 ;  /* 0x00008000000079c5 */ /* 0x000fe40000010000 */
[----:B------:R-:W-:-:S06]  /*1980*/  WARPGROUP.ARRIVE ;  /* 0x00000000000079c5 */ /* 0x000fcc0000000000 */
[----:B------:R-:W-:Y:S03]  /*1990*/  QGMMA.64x128x32.F32.E4M3.E4M3 R24, gdesc[UR4], R24, gsb0 ;  /* 0x01e00000041879f3 */ /* 0x000fe60008000818 */
[----:B------:R-:W-:Y:S02]  /*19a0*/  WARPGROUP.DEPBAR.LE gsb0, 0x0 ;  /* 0x00008000000079c5 */ /* 0x000fe40000010000 */
[----:B------:R-:W-:-:S07]  /*19b0*/  WARPGROUP.ARRIVE ;  /* 0x00000000000079c5 */ /* 0x000fce0000000000 */
[----:B------:R-:W-:Y:S01]  /*19c0*/  QGMMA.64x128x32.F32.E4M3.E4M3 R24, gdesc[UR8], R24, gsb0 ;  /* 0x01e00000081879f3 */ /* 0x000fe20008000818 */
[----:B------:R-:W-:Y:S02]  /*19d0*/  ULDC UR10, c[0x0][0x988] ;  /* 0x00026200000a7ab9 */ /* 0x000fe40000000800 */
[----:B------:R-:W-:Y:S02]  /*19e0*/  WARPGROUP.DEPBAR.LE gsb0, 0x0 ;  /* 0x00008000000079c5 */ /* 0x000fe40000010000 */
[C---:B------:R-:W-:Y:S01]  /*19f0*/  FMUL.FTZ R7, R0.reuse, R26 ;  /* 0x0000001a00077220 */ /* 0x040fe20000410000 */
[C---:B-12---:R-:W-:Y:S01]  /*1a00*/  FMUL.FTZ R3, R0.reuse, R27 ;  /* 0x0000001b00037220 */ /* 0x046fe20000410000 */
[C---:B------:R-:W-:Y:S01]  /*1a10*/  FMUL.FTZ R20, R0.reuse, R34 ;  /* 0x0000002200147220 */ /* 0x040fe20000410000 */
[C---:B------:R-:W-:Y:S01]  /*1a20*/  FMUL.FTZ R11, R0.reuse, R30 ;  /* 0x0000001e000b7220 */ /* 0x040fe20000410000 */
[C---:B------:R-:W-:Y:S01]  /*1a30*/  FMUL.FTZ R5, R0.reuse, R24 ;  /* 0x0000001800057220 */ /* 0x040fe20000410000 */
[C---:B------:R-:W-:Y:S01]  /*1a40*/  FMUL.FTZ R8, R0.reuse, R29 ;  /* 0x0000001d00087220 */ /* 0x040fe20000410000 */
[----:B------:R-:W1:Y:S01]  /*1a50*/  MUFU.TANH R7, R7 ;  /* 0x0000000700077308 */ /* 0x000e620000002400 */
[C---:B------:R-:W-:Y:S01]  /*1a60*/  FMUL.FTZ R10, R0.reuse, R31 ;  /* 0x0000001f000a7220 */ /* 0x040fe20000410000 */
[----:B------:R-:W-:Y:S01]  /*1a70*/  FMUL.FTZ R13, R0, R32 ;  /* 0x00000020000d7220 */ /* 0x000fe20000410000 */
[----:B------:R-:W-:Y:S01]  /*1a80*/  MOV R29, UR42 ;  /* 0x0000002a001d7c02 */ /* 0x000fe20008000f00 */
[----:B------:R-:W-:-:S02]  /*1a90*/  VIADD R32, R18, UR45 ;  /* 0x0000002d12207c36 */ /* 0x000fc40008000000 */
[C---:B------:R-:W-:Y:S01]  /*1aa0*/  FMUL.FTZ R15, R0.reuse, R35 ;  /* 0x00000023000f7220 */ /* 0x040fe20000410000 */
[C---:B------:R-:W-:Y:S01]  /*1ab0*/  FMUL.FTZ R6, R0.reuse, R25 ;  /* 0x0000001900067220 */ /* 0x040fe20000410000 */
[C---:B------:R-:W-:Y:S01]  /*1ac0*/  FMUL.FTZ R9, R0.reuse, R28 ;  /* 0x0000001c00097220 */ /* 0x040fe20000410000 */
[----:B------:R-:W2:Y:S01]  /*1ad0*/  MUFU.TANH R3, R3 ;  /* 0x0000000300037308 */ /* 0x000ea20000002400 */
[----:B------:R-:W-:Y:S02]  /*1ae0*/  IMAD R32, R29, -0x80, R32 ;  /* 0xffffff801d207824 */ /* 0x000fe400078e0220 */
[C---:B------:R-:W-:Y:S01]  /*1af0*/  FMUL.FTZ R89, R0.reuse, R38 ;  /* 0x0000002600597220 */ /* 0x040fe20000410000 */
[C---:B------:R-:W-:Y:S01]  /*1b00*/  FMUL.FTZ R21, R0.reuse, R36 ;  /* 0x0000002400157220 */ /* 0x040fe20000410000 */
[C---:B------:R-:W-:Y:S01]  /*1b10*/  FMUL.FTZ R24, R0.reuse, R39 ;  /* 0x0000002700187220 */ /* 0x040fe20000410000 */
[----:B------:R-:W-:Y:S01]  /*1b20*/  FMUL.FTZ R23, R0, R41 ;  /* 0x0000002900177220 */ /* 0x000fe20000410000 */
[----:B------:R-:W-:Y:S01]  /*1b30*/  ISETP.GT.AND P4, PT, R32, RZ, PT ;  /* 0x000000ff2000720c */ /* 0x000fe20003f84270 */
[----:B------:R-:W-:Y:S01]  /*1b40*/  FMUL.FTZ R41, R0, R42 ;  /* 0x0000002a00297220 */ /* 0x000fe20000410000 */
[----:B------:R-:W3:Y:S01]  /*1b50*/  MUFU.TANH R20, R20 ;  /* 0x0000001400147308 */ /* 0x000ee20000002400 */
[----:B------:R-:W-:Y:S01]  /*1b60*/  ISETP.GT.AND P5, PT, R32, 0x1, PT ;  /* 0x000000012000780c */ /* 0x000fe20003fa4270 */
[----:B------:R-:W-:Y:S01]  /*1b70*/  FMUL.FTZ R12, R0, R33 ;  /* 0x00000021000c7220 */ /* 0x000fe20000410000 */
[----:B------:R-:W-:Y:S01]  /*1b80*/  ISETP.GT.AND P3, PT, R32, 0x10, PT ;  /* 0x000000102000780c */ /* 0x000fe20003f64270 */
[----:B------:R-:W-:Y:S01]  /*1b90*/  FMUL.FTZ R28, R0, R43 ;  /* 0x0000002b001c7220 */ /* 0x000fe20000410000 */
[----:B------:R-:W-:Y:S01]  /*1ba0*/  ISETP.GT.AND P1, PT, R32, 0x8, PT ;  /* 0x000000082000780c */ /* 0x000fe20003f24270 */
[C---:B------:R-:W-:Y:S01]  /*1bb0*/  FMUL.FTZ R14, R0.reuse, R37 ;  /* 0x00000025000e7220 */ /* 0x040fe20000410000 */
[----:B-1----:R-:W-:Y:S01]  /*1bc0*/  FSEL R29, R7, -INF , P4 ;  /* 0xff800000071d7808 */ /* 0x002fe20002000000 */
[----:B------:R-:W1:Y:S01]  /*1bd0*/  MUFU.TANH R11, R11 ;  /* 0x0000000b000b7308 */ /* 0x000e620000002400 */
[----:B--2---:R-:W-:Y:S01]  /*1be0*/  FSEL R30, R3, -INF , P5 ;  /* 0xff800000031e7808 */ /* 0x004fe20002800000 */
[----:B------:R-:W-:Y:S01]  /*1bf0*/  FMUL.FTZ R25, R0, R40 ;  /* 0x0000002800197220 */ /* 0x000fe20000410000 */
[----:B------:R-:W-:Y:S01]  /*1c00*/  ISETP.GT.AND P2, PT, R32, 0x9, PT ;  /* 0x000000092000780c */ /* 0x000fe20003f44270 */
[C---:B------:R-:W-:Y:S01]  /*1c10*/  FMUL.FTZ R42, R0.reuse, R46 ;  /* 0x0000002e002a7220 */ /* 0x040fe20000410000 */
[C---:B------:R-:W-:Y:S01]  /*1c20*/  FMUL.FTZ R26, R0.reuse, R45 ;  /* 0x0000002d001a7220 */ /* 0x040fe20000410000 */
[C---:B------:R-:W-:Y:S01]  /*1c30*/  FMUL.FTZ R34, R0.reuse, R47 ;  /* 0x0000002f00227220 */ /* 0x040fe20000410000 */
[----:B------:R-:W-:Y:S01]  /*1c40*/  FMUL.FTZ R31, R0, R49 ;  /* 0x00000031001f7220 */ /* 0x000fe20000410000 */
[----:B------:R-:W2:Y:S01]  /*1c50*/  MUFU.TANH R5, R5 ;  /* 0x0000000500057308 */ /* 0x000ea20000002400 */
[----:B---3--:R-:W-:Y:S01]  /*1c60*/  FSEL R36, R20, -INF , P3 ;  /* 0xff80000014247808 */ /* 0x008fe20001800000 */
[C---:B------:R-:W-:Y:S01]  /*1c70*/  FMUL.FTZ R49, R0.reuse, R50 ;  /* 0x0000003200317220 */ /* 0x040fe20000410000 */
[----:B------:R-:W-:Y:S01]  /*1c80*/  FMNMX.FTZ R20, R29, R30, !PT ;  /* 0x0000001e1d147209 */ /* 0x000fe20007810000 */
[C---:B------:R-:W-:Y:S01]  /*1c90*/  FMUL.FTZ R45, R0.reuse, R51 ;  /* 0x00000033002d7220 */ /* 0x040fe20000410000 */
[C---:B------:R-:W-:Y:S01]  /*1ca0*/  FMUL.FTZ R27, R0.reuse, R44 ;  /* 0x0000002c001b7220 */ /* 0x040fe20000410000 */
[C---:B------:R-:W-:Y:S01]  /*1cb0*/  FMUL.FTZ R38, R0.reuse, R53 ;  /* 0x0000003500267220 */ /* 0x040fe20000410000 */
[C---:B------:R-:W-:Y:S01]  /*1cc0*/  FMUL.FTZ R53, R0.reuse, R54 ;  /* 0x0000003600357220 */ /* 0x040fe20000410000 */
[----:B------:R-:W3:Y:S01]  /*1cd0*/  MUFU.TANH R10, R10 ;  /* 0x0000000a000a7308 */ /* 0x000ee20000002400 */
[----:B-1----:R-:W-:Y:S01]  /*1ce0*/  FSEL R3, R11, -INF , P1 ;  /* 0xff8000000b037808 */ /* 0x002fe20000800000 */
[C---:B------:R-:W-:Y:S01]  /*1cf0*/  FMUL.FTZ R51, R0.reuse, R55 ;  /* 0x0000003700337220 */ /* 0x040fe20000410000 */
[C---:B------:R-:W-:Y:S01]  /*1d00*/  FMUL.FTZ R35, R0.reuse, R48 ;  /* 0x0000003000237220 */ /* 0x040fe20000410000 */
[C---:B------:R-:W-:Y:S01]  /*1d10*/  FMUL.FTZ R88, R0.reuse, R58 ;  /* 0x0000003a00587220 */ /* 0x040fe20000410000 */
[----:B------:R-:W-:Y:S01]  /*1d20*/  FMNMX.FTZ R20, R3, R20, !PT ;  /* 0x0000001403147209 */ /* 0x000fe20007810000 */
[C---:B------:R-:W-:Y:S01]  /*1d30*/  FMUL.FTZ R54, R0.reuse, R59 ;  /* 0x0000003b00367220 */ /* 0x040fe20000410000 */
[C---:B------:R-:W-:Y:S01]  /*1d40*/  FMUL.FTZ R46, R0.reuse, R52 ;  /* 0x00000034002e7220 */ /* 0x040fe20000410000 */
        /* <DEDUP_REMOVED lines=11> */
[C---:B------:R-:W-:Y:S01]  /*1e00*/  FMUL.FTZ R61, R0.reuse, R64 ;  /* 0x00000040003d7220 */ /* 0x040fe20000410000 */
[C---:B------:R-:W-:Y:S01]  /*1e10*/  FMUL.FTZ R64, R0.reuse, R66 ;  /* 0x0000004200407220 */ /* 0x040fe20000410000 */
[C---:B------:R-:W-:Y:S01]  /*1e20*/  FMUL.FTZ R63, R0.reuse, R67 ;  /* 0x00000043003f7220 */ /* 0x040fe20000410000 */
[C---:B------:R-:W-:Y:S01]  /*1e30*/  FMUL.FTZ R70, R0.reuse, R70 ;  /* 0x0000004600467220 */ /* 0x040fe20000410000 */
[C---:B------:R-:W-:Y:S01]  /*1e40*/  FMUL.FTZ R71, R0.reuse, R71 ;  /* 0x0000004700477220 */ /* 0x040fe20000410000 */
[----:B------:R-:W3:Y:S01]  /*1e50*/  MUFU.TANH R9, R9 ;  /* 0x0000000900097308 */ /* 0x000ee20000002400 */
[----:B-1----:R-:W-:Y:S01]  /*1e60*/  FSEL R37, R15, -INF , P4 ;  /* 0xff8000000f257808 */ /* 0x002fe20002000000 */
[C---:B------:R-:W-:Y:S01]  /*1e70*/  FMUL.FTZ R74, R0.reuse, R74 ;  /* 0x0000004a004a7220 */ /* 0x040fe20000410000 */
[----:B------:R-:W-:Y:S01]  /*1e80*/  FMNMX.FTZ R15, R33, R20, !PT ;  /* 0x00000014210f7209 */ /* 0x000fe20007810000 */
[C---:B------:R-:W-:Y:S01]  /*1e90*/  FMUL.FTZ R58, R0.reuse, R65 ;  /* 0x00000041003a7220 */ /* 0x040fe20000410000 */
[C---:B------:R-:W-:Y:S01]  /*1ea0*/  FMUL.FTZ R75, R0.reuse, R75 ;  /* 0x0000004b004b7220 */ /* 0x040fe20000410000 */
[----:B------:R-:W-:Y:S01]  /*1eb0*/  FMUL.FTZ R59, R0, R68 ;  /* 0x00000044003b7220 */ /* 0x000fe20000410000 */
[----:B------:R-:W-:Y:S01]  /*1ec0*/  FMNMX.FTZ R20, R36, R15, !PT ;  /* 0x0000000f24147209 */ /* 0x000fe20007810000 */
[----:B------:R-:W1:Y:S01]  /*1ed0*/  MUFU.TANH R89, R89 ;  /* 0x0000005900597308 */ /* 0x000e620000002400 */
[----:B--2---:R-:W-:Y:S01]  /*1ee0*/  FSEL R6, R6, -INF , P5 ;  /* 0xff80000006067808 */ /* 0x004fe20002800000 */
[----:B------:R-:W-:Y:S01]  /*1ef0*/  FMUL.FTZ R56, R0, R69 ;  /* 0x0000004500387220 */ /* 0x000fe20000410000 */
[----:B------:R-:W-:Y:S01]  /*1f00*/  ISETP.GT.AND P5, PT, R32, 0x18, PT ;  /* 0x000000182000780c */ /* 0x000fe20003fa4270 */
[C---:B------:R-:W-:Y:S01]  /*1f10*/  FMUL.FTZ R78, R0.reuse, R78 ;  /* 0x0000004e004e7220 */ /* 0x040fe20000410000 */
[----:B------:R-:W-:Y:S01]  /*1f20*/  FMNMX.FTZ R20, R37, R20, !PT ;  /* 0x0000001425147209 */ /* 0x000fe20007810000 */
[C---:B------:R-:W-:Y:S01]  /*1f30*/  FMUL.FTZ R79, R0.reuse, R79 ;  /* 0x0000004f004f7220 */ /* 0x040fe20000410000 */
[C---:B------:R-:W-:Y:S01]  /*1f40*/  FMUL.FTZ R65, R0.reuse, R72 ;  /* 0x0000004800417220 */ /* 0x040fe20000410000 */
[----:B------:R-:W2:Y:S01]  /*1f50*/  MUFU.TANH R8, R8 ;  /* 0x0000000800087308 */ /* 0x000ea20000002400 */
[----:B---3--:R-:W-:Y:S01]  /*1f60*/  FSEL R7, R9, -INF , P1 ;  /* 0xff80000009077808 */ /* 0x008fe20000800000 */
[----:B------:R-:W-:Y:S01]  /*1f70*/  FMUL.FTZ R82, R0, R82 ;  /* 0x0000005200527220 */ /* 0x000fe20000410000 */
[----:B------:R-:W-:Y:S01]  /*1f80*/  ISETP.GT.AND P1, PT, R32, 0x19, PT ;  /* 0x000000192000780c */ /* 0x000fe20003f24270 */
        /* <DEDUP_REMOVED lines=9> */
[C---:B------:R-:W-:Y:S01]  /*2020*/  FMUL.FTZ R81, R0.reuse, R81 ;  /* 0x0000005100517220 */ /* 0x040fe20000410000 */
[C---:B------:R-:W-:Y:S01]  /*2030*/  FMUL.FTZ R84, R0.reuse, R84 ;  /* 0x0000005400547220 */ /* 0x040fe20000410000 */
[----:B------:R-:W-:Y:S01]  /*2040*/  FMUL.FTZ R85, R0, R85 ;  /* 0x0000005500557220 */ /* 0x000fe20000410000 */
[----:B------:R-:W1:Y:S01]  /*2050*/  MUFU.TANH R24, R24 ;  /* 0x0000001800187308 */ /* 0x000e620000002400 */
[----:B--2---:R-:W-:Y:S01]  /*2060*/  FSEL R8, R8, -INF , P2 ;  /* 0xff80000008087808 */ /* 0x004fe20001000000 */
[----:B------:R-:W-:Y:S01]  /*2070*/  IMAD.MOV.U32 R89, RZ, RZ, R135 ;  /* 0x000000ffff597224 */ /* 0x000fe200078e0087 */
[----:B------:R-:W-:-:S05]  /*2080*/  ISETP.GT.AND P2, PT, R32, 0x20, PT ;  /* 0x000000202000780c */ /* 0x000fca0003f44270 */
[----:B------:R-:W2:Y:S01]  /*2090*/  MUFU.TANH R13, R13 ;  /* 0x0000000d000d7308 */ /* 0x000ea20000002400 */
[----:B---3--:R-:W-:Y:S02]  /*20a0*/  FSEL R11, R21, -INF , P5 ;  /* 0xff800000150b7808 */ /* 0x008fe40002800000 */
[----:B------:R-:W-:Y:S02]  /*20b0*/  FMNMX.FTZ R21, R39, R20, !PT ;  /* 0x0000001427157209 */ /* 0x000fe40007810000 */
[----:B------:R-:W-:-:S03]  /*20c0*/  ISETP.GT.AND P5, PT, R32, 0x29, PT ;  /* 0x000000292000780c */ /* 0x000fc60003fa4270 */
[----:B------:R-:W3:Y:S01]  /*20d0*/  MUFU.TANH R41, R41 ;  /* 0x0000002900297308 */ /* 0x000ee20000002400 */
[----:B-1----:R-:W-:-:S04]  /*20e0*/  FSEL R40, R24, -INF , P1 ;  /* 0xff80000018287808 */ /* 0x002fc80000800000 */
[----:B------:R-:W-:-:S03]  /*20f0*/  FMNMX.FTZ R24, R40, R21, !PT ;  /* 0x0000001528187209 */ /* 0x000fc60007810000 */
[----:B------:R-:W1:Y:S01]  /*2100*/  MUFU.TANH R12, R12 ;  /* 0x0000000c000c7308 */ /* 0x000e620000002400 */
[----:B--2---:R-:W-:Y:S02]  /*2110*/  FSEL R9, R13, -INF , P3 ;  /* 0xff8000000d097808 */ /* 0x004fe40001800000 */
[----:B------:R-:W-:-:S05]  /*2120*/  ISETP.GT.AND P3, PT, R32, 0x21, PT ;  /* 0x000000212000780c */ /* 0x000fca0003f64270 */
[----:B------:R-:W2:Y:S01]  /*2130*/  MUFU.TANH R28, R28 ;  /* 0x0000001c001c7308 */ /* 0x000ea20000002400 */
[----:B---3--:R-:W-:-:S04]  /*2140*/  FSEL R41, R41, -INF , P2 ;  /* 0xff80000029297808 */ /* 0x008fc80001000000 */
[----:B------:R-:W-:-:S03]  /*2150*/  FMNMX.FTZ R24, R41, R24, !PT ;  /* 0x0000001829187209 */ /* 0x000fc60007810000 */
[----:B------:R-:W3:Y:S01]  /*2160*/  MUFU.TANH R25, R25 ;  /* 0x0000001900197308 */ /* 0x000ee20000002400 */
[----:B-1----:R-:W-:Y:S02]  /*2170*/  FSEL R10, R12, -INF , P4 ;  /* 0xff8000000c0a7808 */ /* 0x002fe40002000000 */
[----:B------:R-:W-:-:S05]  /*2180*/  ISETP.GT.AND P4, PT, R32, 0x28, PT ;  /* 0x000000282000780c */ /* 0x000fca0003f84270 */
[----:B------:R-:W1:Y:S01]  /*2190*/  MUFU.TANH R42, R42 ;  /* 0x0000002a002a7308 */ /* 0x000e620000002400 */
[----:B--2---:R-:W-:-:S07]  /*21a0*/  FSEL R43, R28, -INF , P3 ;  /* 0xff8000001c2b7808 */ /* 0x004fce0001800000 */
[----:B------:R-:W2:Y:S01]  /*21b0*/  MUFU.TANH R14, R14 ;  /* 0x0000000e000e7308 */ /* 0x000ea20000002400 */
[----:B---3--:R-:W-:Y:S02]  /*21c0*/  FSEL R13, R25, -INF , P2 ;  /* 0xff800000190d7808 */ /* 0x008fe40001000000 */
[----:B------:R-:W-:Y:S02]  /*21d0*/  FMNMX.FTZ R25, R43, R24, !PT ;  /* 0x000000182b197209 */ /* 0x000fe40007810000 */
[----:B------:R-:W-:-:S03]  /*21e0*/  ISETP.GT.AND P2, PT, R32, 0x31, PT ;  /* 0x000000312000780c */ /* 0x000fc60003f44270 */
[----:B------:R-:W3:Y:S01]  /*21f0*/  MUFU.TANH R26, R26 ;  /* 0x0000001a001a7308 */ /* 0x000ee20000002400 */
[----:B-1----:R-:W-:-:S07]  /*2200*/  FSEL R44, R42, -INF , P4 ;  /* 0xff8000002a2c7808 */ /* 0x002fce0002000000 */
[----:B------:R-:W1:Y:S01]  /*2210*/  MUFU.TANH R34, R34 ;  /* 0x0000002200227308 */ /* 0x000e620000002400 */
[----:B--2---:R-:W-:Y:S02]  /*2220*/  FSEL R12, R14, -INF , P1 ;  /* 0xff8000000e0c7808 */ /* 0x004fe40000800000 */
[----:B------:R-:W-:-:S05]  /*2230*/  ISETP.GT.AND P1, PT, R32, 0x30, PT ;  /* 0x000000302000780c */ /* 0x000fca0003f24270 */
[----:B------:R-:W2:Y:S01]  /*2240*/  MUFU.TANH R49, R49 ;  /* 0x0000003100317308 */ /* 0x000ea20000002400 */
[----:B---3--:R-:W-:Y:S02]  /*2250*/  FSEL R20, R26, -INF , P5 ;  /* 0xff8000001a147808 */ /* 0x008fe40002800000 */
[----:B------:R-:W-:-:S05]  /*2260*/  FMNMX.FTZ R26, R44, R25, !PT ;  /* 0x000000192c1a7209 */ /* 0x000fca0007810000 */
[----:B------:R-:W3:Y:S01]  /*2270*/  MUFU.TANH R23, R23 ;  /* 0x0000001700177308 */ /* 0x000ee20000002400 */
[----:B-1----:R-:W-:Y:S02]  /*2280*/  FSEL R47, R34, -INF , P5 ;  /* 0xff800000222f7808 */ /* 0x002fe40002800000 */
[----:B------:R-:W-:Y:S02]  /*2290*/  ISETP.GT.AND P5, PT, R32, 0x40, PT ;  /* 0x000000402000780c */ /* 0x000fe40003fa4270 */
[----:B------:R-:W-:-:S03]  /*22a0*/  FMNMX.FTZ R26, R47, R26, !PT ;  /* 0x0000001a2f1a7209 */ /* 0x000fc60007810000 */
[----:B------:R-:W1:Y:S01]  /*22b0*/  MUFU.TANH R45, R45 ;  /* 0x0000002d002d7308 */ /* 0x000e620000002400 */
[----:B--2---:R-:W-:-:S04]  /*22c0*/  FSEL R49, R49, -INF , P1 ;  /* 0xff80000031317808 */ /* 0x004fc80000800000 */
[----:B------:R-:W-:-:S03]  /*22d0*/  FMNMX.FTZ R26, R49, R26, !PT ;  /* 0x0000001a311a7209 */ /* 0x000fc60007810000 */
[----:B------:R-:W2:Y:S01]  /*22e0*/  MUFU.TANH R27, R27 ;  /* 0x0000001b001b7308 */ /* 0x000ea20000002400 */
[----:B---3--:R-:W-:Y:S02]  /*22f0*/  FSEL R14, R23, -INF , P3 ;  /* 0xff800000170e7808 */ /* 0x008fe40001800000 */
[----:B------:R-:W-:-:S05]  /*2300*/  ISETP.GT.AND P3, PT, R32, 0x38, PT ;  /* 0x000000382000780c */ /* 0x000fca0003f64270 */
        /* <DEDUP_REMOVED lines=10> */
[----:B-1----:R-:W-:-:S07]  /*23b0*/  FSEL R51, R51, -INF , P4 ;  /* 0xff80000033337808 */ /* 0x002fce0002000000 */
[----:B------:R-:W1:Y:S01]  /*23c0*/  MUFU.TANH R88, R88 ;  /* 0x0000005800587308 */ /* 0x000e620000002400 */
[----:B--2---:R-:W-:Y:S02]  /*23d0*/  FSEL R21, R35, -INF , P1 ;  /* 0xff80000023157808 */ /* 0x004fe40000800000 */
        /* <DEDUP_REMOVED lines=39> */
[----:B---3--:R-:W-:Y:S02]  /*2650*/  FSEL R50, R70, -INF , P1 ;  /* 0xff80000046327808 */ /* 0x008fe40000800000 */
[----:B------:R-:W-:Y:S02]  /*2660*/  FMNMX.FTZ R70, R5, R6, !PT ;  /* 0x0000000605467209 */ /* 0x000fe40007810000 */
[----:B------:R-:W-:-:S03]  /*2670*/  FMNMX.FTZ R45, R50, R45, !PT ;  /* 0x0000002d322d7209 */ /* 0x000fc60007810000 */
[----:B------:R-:W3:Y:S01]  /*2680*/  MUFU.TANH R61, R61 ;  /* 0x0000003d003d7308 */ /* 0x000ee20000002400 */
[----:B-1----:R-:W-:Y:S02]  /*2690*/  FSEL R31, R52, -INF , P3 ;  /* 0xff800000341f7808 */ /* 0x002fe40001800000 */
[----:B------:R-:W-:-:S05]  /*26a0*/  ISETP.GT.AND P3, PT, R32, 0x60, PT ;  /* 0x000000602000780c */ /* 0x000fca0003f64270 */
[----:B------:R-:W1:Y:S01]  /*26b0*/  MUFU.TANH R74, R74 ;  /* 0x0000004a004a7308 */ /* 0x000e620000002400 */
[----:B--2---:R-:W-:Y:S01]  /*26c0*/  FSEL R52, R71, -INF , P2 ;  /* 0xff80000047347808 */ /* 0x004fe20001000000 */
[----:B------:R-:W-:-:S03]  /*26d0*/  IMAD.U32 R71, RZ, RZ, UR10 ;  /* 0x0000000aff477e24 */ /* 0x000fc6000f8e00ff */
        /* <DEDUP_REMOVED lines=17> */
[----:B--2---:R-:W-:Y:S02]  /*27f0*/  FSEL R42, R56, -INF , P2 ;  /* 0xff800000382a7808 */ /* 0x004fe40001000000 */
[----:B------:R-:W-:-:S05]  /*2800*/  ISETP.GT.AND P2, PT, R32, 0x70, PT ;  /* 0x000000702000780c */ /* 0x000fca0003f44270 */
[----:B------:R-:W2:Y:S01]  /*2810*/  MUFU.TANH R65, R65 ;  /* 0x0000004100417308 */ /* 0x000ea20000002400 */
[----:B---3--:R-:W-:-:S04]  /*2820*/  FSEL R56, R78, -INF , P5 ;  /* 0xff8000004e387808 */ /* 0x008fc80002800000 */
[----:B------:R-:W-:-:S03]  /*2830*/  FMNMX.FTZ R46, R56, R45, !PT ;  /* 0x0000002d382e7209 */ /* 0x000fc60007810000 */
        /* <DEDUP_REMOVED lines=18> */
[----:B------:R-:W-:Y:S01]  /*2960*/  MUFU.TANH R77, R77 ;  /* 0x0000004d004d7308 */ /* 0x000fe20000002400 */
[----:B-1----:R-:W-:-:S04]  /*2970*/  FSEL R66, R66, -INF , P4 ;  /* 0xff80000042427808 */ /* 0x002fc80002000000 */
[----:B------:R-:W-:-:S03]  /*2980*/  FMNMX.FTZ R32, R66, R69, !PT ;  /* 0x0000004542207209 */ /* 0x000fc60007810000 */
[----:B------:R-:W-:Y:S01]  /*2990*/  MUFU.TANH R80, R80 ;  /* 0x0000005000507308 */ /* 0x000fe20000002400 */
[----:B--2---:R-:W-:-:S04]  /*29a0*/  FSEL R67, R67, -INF , P5 ;  /* 0xff80000043437808 */ /* 0x004fc80002800000 */
[----:B------:R-:W-:-:S03]  /*29b0*/  FMNMX.FTZ R32, R67, R32, !PT ;  /* 0x0000002043207209 */ /* 0x000fc60007810000 */
[----:B------:R-:W-:Y:S02]  /*29c0*/  MUFU.TANH R81, R81 ;  /* 0x0000005100517308 */ /* 0x000fe40000002400 */
[----:B------:R-:W1:Y:S06]  /*29d0*/  SHFL.BFLY PT, R69, R32, 0x2, 0x1f ;  /* 0x0c401f0020457f89 */ /* 0x000e6c00000e0000 */
[----:B------:R-:W2:Y:S02]  /*29e0*/  MUFU.TANH R73, R85 ;  /* 0x0000005500497308 */ /* 0x000ea40000002400 */
[----:B--2---:R-:W-:-:S02]  /*29f0*/  FSEL R73, R73, -INF , P5 ;  /* 0xff80000049497808 */ /* 0x004fc40002800000 */
[----:B-1----:R-:W-:-:S05]  /*2a00*/  FMNMX.FTZ R69, R32, R69, !PT ;  /* 0x0000004520457209 */ /* 0x002fca0007810000 */
[----:B------:R-:W1:Y:S02]  /*2a10*/  SHFL.BFLY PT, R74, R69, 0x1, 0x1f ;  /* 0x0c201f00454a7f89 */ /* 0x000e6400000e0000 */
[----:B-1----:R-:W-:-:S04]  /*2a20*/  FMNMX.FTZ R74, R69, R74, !PT ;  /* 0x0000004a454a7209 */ /* 0x002fc80007810000 */
[C---:B------:R-:W-:Y:S01]  /*2a30*/  FSETP.NEU.FTZ.AND P6, PT, R74.reuse, -INF , PT ;  /* 0xff8000004a00780b */ /* 0x040fe20003fdd000 */
[----:B------:R-:W-:-:S02]  /*2a40*/  FFMA.FTZ R68, R74, R71, -8 ;  /* 0xc10000004a447423 */ /* 0x000fc40000010047 */
[----:B------:R-:W1:Y:S03]  /*2a50*/  MUFU.TANH R71, R84 ;  /* 0x0000005400477308 */ /* 0x000e660000002400 */
[----:B------:R-:W-:Y:S02]  /*2a60*/  FSEL R68, R68, RZ, P6 ;  /* 0x000000ff44447208 */ /* 0x000fe40003000000 */
[----:B------:R-:W-:-:S03]  /*2a70*/  LOP3.LUT P6, RZ, R2, 0x7f, RZ, 0xc0, !PT ;  /* 0x0000007f02ff7812 */ /* 0x000fc600078cc0ff */
[--C-:B------:R-:W-:Y:S01]  /*2a80*/  FFMA.FTZ R32, R3, UR10, -R68.reuse ;  /* 0x0000000a03207c23 */ /* 0x100fe20008010844 */
[----:B------:R-:W-:Y:S01]  /*2a90*/  FMNMX.FTZ R3, R7, R70, !PT ;  /* 0x0000004607037209 */ /* 0x000fe20007810000 */
[--C-:B------:R-:W-:Y:S01]  /*2aa0*/  FFMA.FTZ R75, R60, UR10, -R68.reuse ;  /* 0x0000000a3c4b7c23 */ /* 0x100fe20008010844 */
[----:B------:R-:W-:-:S01]  /*2ab0*/  FFMA.FTZ R60, R64, UR10, -R68 ;  /* 0x0000000a403c7c23 */ /* 0x000fc20008010844 */
[--C-:B------:R-:W-:Y:S01]  /*2ac0*/  FFMA.FTZ R29, R29, UR10, -R68.reuse ;  /* 0x0000000a1d1d7c23 */ /* 0x100fe20008010844 */
[----:B------:R-:W-:Y:S01]  /*2ad0*/  FMNMX.FTZ R70, R8, R3, !PT ;  /* 0x0000000308467209 */ /* 0x000fe20007810000 */
[--C-:B------:R-:W-:Y:S01]  /*2ae0*/  FFMA.FTZ R30, R30, UR10, -R68.reuse ;  /* 0x0000000a1e1e7c23 */ /* 0x100fe20008010844 */
[----:B------:R-:W-:-:S01]  /*2af0*/  FFMA.FTZ R33, R33, UR10, -R68 ;  /* 0x0000000a21217c23 */ /* 0x000fc20008010844 */
[--C-:B------:R-:W-:Y:S01]  /*2b00*/  FFMA.FTZ R36, R36, UR10, -R68.reuse ;  /* 0x0000000a24247c23 */ /* 0x100fe20008010844 */
[----:B------:R-:W-:Y:S01]  /*2b10*/  FMNMX.FTZ R3, R9, R70, !PT ;  /* 0x0000004609037209 */ /* 0x000fe20007810000 */
[----:B------:R-:W-:Y:S01]  /*2b20*/  MUFU.EX2 R29, R29 ;  /* 0x0000001d001d7308 */ /* 0x000fe20000000800 */
[----:B-1----:R-:W-:Y:S01]  /*2b30*/  FSEL R71, R71, -INF , P4 ;  /* 0xff80000047477808 */ /* 0x002fe20002000000 */
[--C-:B------:R-:W-:Y:S01]  /*2b40*/  FFMA.FTZ R37, R37, UR10, -R68.reuse ;  /* 0x0000000a25257c23 */ /* 0x100fe20008010844 */
[----:B------:R-:W-:Y:S01]  /*2b50*/  FMNMX.FTZ R70, R10, R3, !PT ;  /* 0x000000030a467209 */ /* 0x000fe20007810000 */
[--C-:B------:R-:W-:Y:S01]  /*2b60*/  FFMA.FTZ R39, R39, UR10, -R68.reuse ;  /* 0x0000000a27277c23 */ /* 0x100fe20008010844 */
[----:B------:R-:W-:-:S01]  /*2b70*/  FFMA.FTZ R40, R40, UR10, -R68 ;  /* 0x0000000a28287c23 */ /* 0x000fc20008010844 */
[--C-:B------:R-:W-:Y:S01]  /*2b80*/  FFMA.FTZ R41, R41, UR10, -R68.reuse ;  /* 0x0000000a29297c23 */ /* 0x100fe20008010844 */
[----:B------:R-:W-:Y:S01]  /*2b90*/  FMNMX.FTZ R3, R11, R70, !PT ;  /* 0x000000460b037209 */ /* 0x000fe20007810000 */
[----:B------:R-:W-:Y:S01]  /*2ba0*/  MUFU.EX2 R30, R30 ;  /* 0x0000001e001e7308 */ /* 0x000fe20000000800 */
[----:B------:R-:W-:-:S01]  /*2bb0*/  FFMA.FTZ R69, R88, UR10, -R68 ;  /* 0x0000000a58457c23 */ /* 0x000fc20008010844 */
        /* <DEDUP_REMOVED lines=8> */
[----:B------:R-:W-:Y:S01]  /*2c40*/  MUFU.EX2 R32, R32 ;  /* 0x0000002000207308 */ /* 0x000fe20000000800 */
[----:B------:R-:W-:Y:S01]  /*2c50*/  FMNMX.FTZ R70, R14, R3, !PT ;  /* 0x000000030e467209 */ /* 0x000fe20007810000 */
[----:B------:R-:W-:-:S03]  /*2c60*/  IMAD.MOV.U32 R88, RZ, RZ, R135 ;  /* 0x000000ffff587224 */ /* 0x000fc600078e0087 */
[----:B------:R-:W-:-:S03]  /*2c70*/  FMNMX.FTZ R3, R15, R70, !PT ;  /* 0x000000460f037209 */ /* 0x000fc60007810000 */
[----:B------:R-:W1:Y:S01]  /*2c80*/  MUFU.EX2 R33, R33 ;  /* 0x0000002100217308 */ /* 0x000e620000000800 */
[----:B------:R-:W-:-:S04]  /*2c90*/  FMNMX.FTZ R70, R20, R3, !PT ;  /* 0x0000000314467209 */ /* 0x000fc80007810000 */
[----:B------:R-:W-:-:S03]  /*2ca0*/  FMNMX.FTZ R70, R21, R70, !PT ;  /* 0x0000004615467209 */ /* 0x000fc60007810000 */
[----:B------:R-:W-:Y:S01]  /*2cb0*/  MUFU.EX2 R36, R36 ;  /* 0x0000002400247308 */ /* 0x000fe20000000800 */
[----:B------:R-:W-:Y:S01]  /*2cc0*/  FMNMX.FTZ R3, R23, R70, !PT ;  /* 0x0000004617037209 */ /* 0x000fe20007810000 */
[--C-:B------:R-:W-:Y:S01]  /*2cd0*/  FFMA.FTZ R70, R43, UR10, -R68.reuse ;  /* 0x0000000a2b467c23 */ /* 0x100fe20008010844 */
[----:B------:R-:W-:-:S02]  /*2ce0*/  FFMA.FTZ R43, R44, UR10, -R68 ;  /* 0x0000000a2c2b7c23 */ /* 0x000fc40008010844 */
[----:B------:R-:W-:-:S03]  /*2cf0*/  FMNMX.FTZ R72, R24, R3, !PT ;  /* 0x0000000318487209 */ /* 0x000fc60007810000 */
[----:B------:R-:W-:Y:S01]  /*2d00*/  MUFU.EX2 R37, R37 ;  /* 0x0000002500257308 */ /* 0x000fe20000000800 */
[----:B------:R-:W-:Y:S02]  /*2d10*/  FMNMX.FTZ R3, R25, R72, !PT ;  /* 0x0000004819037209 */ /* 0x000fe40007810000 */
[----:B-1----:R-:W-:Y:S02]  /*2d20*/  F2FP.SATFINITE.E4M3.F32.PACK_AB_MERGE_C R137, R33, R32, RZ ;  /* 0x000000202189723e */ /* 0x002fe400048070ff */
[----:B------:R-:W-:Y:S02]  /*2d30*/  FMNMX.FTZ R44, R26, R3, !PT ;  /* 0x000000031a2c7209 */ /* 0x000fe40007810000 */
[----:B------:R-:W-:Y:S01]  /*2d40*/  F2FP.SATFINITE.E4M3.F32.PACK_AB_MERGE_C R137, R30, R29, R137 ;  /* 0x0000001d1e89723e */ /* 0x000fe20004807089 */
[----:B------:R-:W-:Y:S01]  /*2d50*/  MUFU.EX2 R39, R39 ;  /* 0x0000002700277308 */ /* 0x000fe20000000800 */
[----:B------:R-:W-:Y:S01]  /*2d60*/  FMNMX.FTZ R3, R27, R44, !PT ;  /* 0x0000002c1b037209 */ /* 0x000fe20007810000 */
[--C-:B------:R-:W-:Y:S01]  /*2d70*/  FFMA.FTZ R44, R47, UR10, -R68.reuse ;  /* 0x0000000a2f2c7c23 */ /* 0x100fe20008010844 */
[----:B------:R-:W-:-:S01]  /*2d80*/  FFMA.FTZ R47, R49, UR10, -R68 ;  /* 0x0000000a312f7c23 */ /* 0x000fc20008010844 */
[----:B------:R-:W-:Y:S01]  /*2d90*/  FFMA.FTZ R49, R53, UR10, -R68 ;  /* 0x0000000a35317c23 */ /* 0x000fe20008010844 */
[----:B------:R-:W-:-:S02]  /*2da0*/  FMNMX.FTZ R72, R28, R3, !PT ;  /* 0x000000031c487209 */ /* 0x000fc40007810000 */
[----:B------:R-:W-:Y:S01]  /*2db0*/  FSEL R53, R77, -INF , P1 ;  /* 0xff8000004d357808 */ /* 0x000fe20000800000 */
[----:B------:R-:W-:-:S01]  /*2dc0*/  FFMA.FTZ R77, R52, UR10, -R68 ;  /* 0x0000000a344d7c23 */ /* 0x000fc20008010844 */
[----:B------:R-:W-:Y:S01]  /*2dd0*/  FMNMX.FTZ R3, R31, R72, !PT ;  /* 0x000000481f037209 */ /* 0x000fe20007810000 */
[----:B------:R-:W-:-:S01]  /*2de0*/  FFMA.FTZ R52, R55, UR10, -R68 ;  /* 0x0000000a37347c23 */ /* 0x000fc20008010844 */
[--C-:B------:R-:W-:Y:S01]  /*2df0*/  FFMA.FTZ R55, R58, UR10, -R68.reuse ;  /* 0x0000000a3a377c23 */ /* 0x100fe20008010844 */
[----:B------:R-:W-:-:S01]  /*2e00*/  FFMA.FTZ R58, R61, UR10, -R68 ;  /* 0x0000000a3d3a7c23 */ /* 0x000fc20008010844 */
[----:B------:R-:W-:Y:S01]  /*2e10*/  FMNMX.FTZ R72, R34, R3, !PT ;  /* 0x0000000322487209 */ /* 0x000fe20007810000 */
[----:B------:R-:W-:-:S01]  /*2e20*/  FFMA.FTZ R61, R65, UR10, -R68 ;  /* 0x0000000a413d7c23 */ /* 0x000fc20008010844 */
[--C-:B------:R-:W-:Y:S01]  /*2e30*/  FFMA.FTZ R65, R67, UR10, -R68.reuse ;  /* 0x0000000a43417c23 */ /* 0x100fe20008010844 */
[----:B------:R-:W1:Y:S01]  /*2e40*/  MUFU.EX2 R40, R40 ;  /* 0x0000002800287308 */ /* 0x000e620000000800 */
[----:B------:R-:W-:Y:S01]  /*2e50*/  FMNMX.FTZ R3, R35, R72, !PT ;  /* 0x0000004823037209 */ /* 0x000fe20007810000 */
[----:B------:R-:W-:Y:S01]  /*2e60*/  FFMA.FTZ R72, R57, UR10, -R68 ;  /* 0x0000000a39487c23 */ /* 0x000fe20008010844 */
[----:B------:R-:W-:-:S02]  /*2e70*/  FSEL R57, R81, -INF , P3 ;  /* 0xff80000051397808 */ /* 0x000fc40001800000 */
[----:B------:R-:W-:-:S03]  /*2e80*/  FMNMX.FTZ R3, R38, R3, !PT ;  /* 0x0000000326037209 */ /* 0x000fc60007810000 */
[----:B------:R-:W-:Y:S01]  /*2e90*/  MUFU.EX2 R41, R41 ;  /* 0x0000002900297308 */ /* 0x000fe20000000800 */
[----:B------:R-:W-:-:S04]  /*2ea0*/  FMNMX.FTZ R76, R42, R3, !PT ;  /* 0x000000032a4c7209 */ /* 0x000fc80007810000 */
[----:B------:R-:W-:Y:S01]  /*2eb0*/  FMNMX.FTZ R3, R45, R76, !PT ;  /* 0x0000004c2d037209 */ /* 0x000fe20007810000 */
[----:B------:R-:W-:-:S01]  /*2ec0*/  FFMA.FTZ R76, R51, UR10, -R68 ;  /* 0x0000000a334c7c23 */ /* 0x000fc20008010844 */
[----:B------:R-:W-:Y:S01]  /*2ed0*/  FSEL R51, R80, -INF , P2 ;  /* 0xff80000050337808 */ /* 0x000fe20001000000 */
[----:B------:R-:W-:Y:S01]  /*2ee0*/  MUFU.EX2 R70, R70 ;  /* 0x0000004600467308 */ /* 0x000fe20000000800 */
[----:B------:R-:W-:Y:S02]  /*2ef0*/  FMNMX.FTZ R3, R46, R3, !PT ;  /* 0x000000032e037209 */ /* 0x000fe40007810000 */
[----:B-1----:R-:W-:Y:S02]  /*2f00*/  F2FP.SATFINITE.E4M3.F32.PACK_AB_MERGE_C R139, R40, R39, RZ ;  /* 0x00000027288b723e */ /* 0x002fe400048070ff */
[----:B------:R-:W-:Y:S02]  /*2f10*/  FMNMX.FTZ R78, R48, R3, !PT ;  /* 0x00000003304e7209 */ /* 0x000fe40007810000 */
[----:B------:R-:W-:Y:S01]  /*2f20*/  F2FP.SATFINITE.E4M3.F32.PACK_AB_MERGE_C R139, R37, R36, R139 ;  /* 0x00000024258b723e */ /* 0x000fe2000480708b */
[----:B------:R-:W-:Y:S01]  /*2f30*/  MUFU.EX2 R43, R43 ;  /* 0x0000002b002b7308 */ /* 0x000fe20000000800 */
[----:B------:R-:W-:-:S04]  /*2f40*/  FMNMX.FTZ R78, R53, R78, !PT ;  /* 0x0000004e354e7209 */ /* 0x000fc80007810000 */
[----:B------:R-:W-:-:S03]  /*2f50*/  FMNMX.FTZ R78, R51, R78, !PT ;  /* 0x0000004e334e7209 */ /* 0x000fc60007810000 */
[----:B------:R-:W-:Y:S01]  /*2f60*/  MUFU.EX2 R44, R44 ;  /* 0x0000002c002c7308 */ /* 0x000fe20000000800 */
[----:B------:R-:W-:-:S04]  /*2f70*/  FMNMX.FTZ R78, R57, R78, !PT ;  /* 0x0000004e394e7209 */ /* 0x000fc80007810000 */
[----:B------:R-:W-:-:S03]  /*2f80*/  FMNMX.FTZ R78, R71, R78, !PT ;  /* 0x0000004e474e7209 */ /* 0x000fc60007810000 */
[----:B------:R-:W-:Y:S01]  /*2f90*/  MUFU.EX2 R47, R47 ;  /* 0x0000002f002f7308 */ /* 0x000fe20000000800 */
[----:B------:R-:W-:-:S05]  /*2fa0*/  FMNMX.FTZ R78, R73, R78, !PT ;  /* 0x0000004e494e7209 */ /* 0x000fca0007810000 */
[----:B------:R-:W1:Y:S02]  /*2fb0*/  SHFL.BFLY PT, R3, R78, 0x2, 0x1f ;  /* 0x0c401f004e037f89 */ /* 0x000e6400000e0000 */
[----:B------:R-:W-:Y:S08]  /*2fc0*/  MUFU.EX2 R72, R72 ;  /* 0x0000004800487308 */ /* 0x000ff00000000800 */
[----:B------:R-:W-:Y:S08]  /*2fd0*/  MUFU.EX2 R49, R49 ;  /* 0x0000003100317308 */ /* 0x000ff00000000800 */
[----:B------:R-:W-:Y:S01]  /*2fe0*/  MUFU.EX2 R76, R76 ;  /* 0x0000004c004c7308 */ /* 0x000fe20000000800 */
[----:B-1----:R-:W-:Y:S01]  /*2ff0*/  FMNMX.FTZ R64, R78, R3, !PT ;  /* 0x000000034e407209 */ /* 0x002fe20007810000 */
[----:B------:R-:W-:-:S06]  /*3000*/  IMAD.U32 R78, RZ, RZ, UR10 ;  /* 0x0000000aff4e7e24 */ /* 0x000fcc000f8e00ff */
[----:B------:R-:W-:Y:S01]  /*3010*/  MUFU.EX2 R69, R69 ;  /* 0x0000004500457308 */ /* 0x000fe20000000800 */
[----:B------:R-:W1:Y:S07]  /*3020*/  SHFL.BFLY PT, R3, R64, 0x1, 0x1f ;  /* 0x0c201f0040037f89 */ /* 0x000e6e00000e0000 */
[----:B------:R-:W-:Y:S08]  /*3030*/  MUFU.EX2 R54, R54 ;  /* 0x0000003600367308 */ /* 0x000ff00000000800 */
[----:B------:R-:W-:Y:S08]  /*3040*/  MUFU.EX2 R62, R62 ;  /* 0x0000003e003e7308 */ /* 0x000ff00000000800 */
[----:B------:R-:W-:Y:S01]  /*3050*/  MUFU.EX2 R75, R75 ;  /* 0x0000004b004b7308 */ /* 0x000fe20000000800 */
[----:B-1----:R-:W-:Y:S01]  /*3060*/  FMNMX.FTZ R3, R64, R3, !PT ;  /* 0x0000000340037209 */ /* 0x002fe20007810000 */
[----:B------:R-:W-:-:S03]  /*3070*/  FFMA.FTZ R64, R66, UR10, -R68 ;  /* 0x0000000a42407c23 */ /* 0x000fc60008010844 */
[C---:B------:R-:W-:Y:S01]  /*3080*/  FSETP.NEU.FTZ.AND P1, PT, R3.reuse, -INF , PT ;  /* 0xff8000000300780b */ /* 0x040fe20003f3d000 */
[----:B------:R-:W-:-:S02]  /*3090*/  FFMA.FTZ R66, R3, R78, -8 ;  /* 0xc100000003427423 */ /* 0x000fc4000001004e */
[----:B------:R-:W-:Y:S03]  /*30a0*/  MUFU.EX2 R60, R60 ;  /* 0x0000003c003c7308 */ /* 0x000fe60000000800 */
[----:B------:R-:W-:Y:S02]  /*30b0*/  FSEL R66, R66, RZ, P1 ;  /* 0x000000ff42427208 */ /* 0x000fe40000800000 */
[----:B------:R-:W-:-:S03]  /*30c0*/  PLOP3.LUT P1, PT, PT, PT, UP0, 0x80, 0x0 ;  /* 0x000000000000781c */ /* 0x000fc60003f2f008 */
[----:B------:R-:W-:Y:S01]  /*30d0*/  MUFU.EX2 R63, R63 ;  /* 0x0000003f003f7308 */ /* 0x000fe20000000800 */
[----:B------:R-:W-:-:S01]  /*30e0*/  FFMA.FTZ R5, R5, UR10, -R66 ;  /* 0x0000000a05057c23 */ /* 0x000fc20008010842 */
[--C-:B------:R-:W-:Y:S01]  /*30f0*/  FFMA.FTZ R6, R6, UR10, -R66.reuse ;  /* 0x0000000a06067c23 */ /* 0x100fe20008010842 */
[----:B------:R-:W-:-:S01]  /*3100*/  FFMA.FTZ R67, R7, UR10, -R66 ;  /* 0x0000000a07437c23 */ /* 0x000fc20008010842 */
[--C-:B------:R-:W-:Y:S01]  /*3110*/  FFMA.FTZ R68, R8, UR10, -R66.reuse ;  /* 0x0000000a08447c23 */ /* 0x100fe20008010842 */
[----:B------:R-:W-:-:S01]  /*3120*/  FFMA.FTZ R7, R9, UR10, -R66 ;  /* 0x0000000a09077c23 */ /* 0x000fc20008010842 */
[--C-:B------:R-:W-:Y:S01]  /*3130*/  FFMA.FTZ R8, R10, UR10, -R66.reuse ;  /* 0x0000000a0a087c23 */ /* 0x100fe20008010842 */
[----:B------:R-:W-:-:S01]  /*3140*/  FFMA.FTZ R15, R15, UR10, -R66 ;  /* 0x0000000a0f0f7c23 */ /* 0x000fc20008010842 */
        /* <DEDUP_REMOVED lines=8> */
[----:B------:R-:W1:Y:S01]  /*31d0*/  MUFU.EX2 R6, R6 ;  /* 0x0000000600067308 */ /* 0x000e620000000800 */
[----:B------:R-:W-:-:S01]  /*31e0*/  FFMA.FTZ R10, R14, UR10, -R66 ;  /* 0x0000000a0e0a7c23 */ /* 0x000fc20008010842 */
[--C-:B------:R-:W-:Y:S01]  /*31f0*/  FFMA.FTZ R24, R24, UR10, -R66.reuse ;  /* 0x0000000a18187c23 */ /* 0x100fe20008010842 */
[----:B------:R-:W-:-:S01]  /*3200*/  FFMA.FTZ R25, R25, UR10, -R66 ;  /* 0x0000000a19197c23 */ /* 0x000fc20008010842 */
[--C-:B------:R-:W-:Y:S01]  /*3210*/  FFMA.FTZ R14, R27, UR10, -R66.reuse ;  /* 0x0000000a1b0e7c23 */ /* 0x100fe20008010842 */
[----:B------:R-:W-:-:S01]  /*3220*/  FFMA.FTZ R28, R28, UR10, -R66 ;  /* 0x0000000a1c1c7c23 */ /* 0x000fc20008010842 */
[--C-:B------:R-:W-:Y:S01]  /*3230*/  FFMA.FTZ R31, R31, UR10, -R66.reuse ;  /* 0x0000000a1f1f7c23 */ /* 0x100fe20008010842 */
[----:B------:R-:W-:-:S01]  /*3240*/  FFMA.FTZ R34, R34, UR10, -R66 ;  /* 0x0000000a22227c23 */ /* 0x000fc20008010842 */
[----:B------:R-:W2:Y:S01]  /*3250*/  MUFU.EX2 R67, R67 ;  /* 0x0000004300437308 */ /* 0x000ea20000000800 */
[----:B------:R-:W-:-:S01]  /*3260*/  FFMA.FTZ R35, R35, UR10, -R66 ;  /* 0x0000000a23237c23 */ /* 0x000fc20008010842 */
[--C-:B------:R-:W-:Y:S01]  /*3270*/  FFMA.FTZ R38, R38, UR10, -R66.reuse ;  /* 0x0000000a26267c23 */ /* 0x100fe20008010842 */
[----:B------:R-:W-:-:S01]  /*3280*/  FFMA.FTZ R42, R42, UR10, -R66 ;  /* 0x0000000a2a2a7c23 */ /* 0x000fc20008010842 */
[--C-:B------:R-:W-:Y:S01]  /*3290*/  FFMA.FTZ R45, R45, UR10, -R66.reuse ;  /* 0x0000000a2d2d7c23 */ /* 0x100fe20008010842 */
[----:B------:R-:W-:-:S01]  /*32a0*/  FFMA.FTZ R46, R46, UR10, -R66 ;  /* 0x0000000a2e2e7c23 */ /* 0x000fc20008010842 */
[--C-:B------:R-:W-:Y:S01]  /*32b0*/  FFMA.FTZ R48, R48, UR10, -R66.reuse ;  /* 0x0000000a30307c23 */ /* 0x100fe20008010842 */
[----:B------:R-:W-:-:S01]  /*32c0*/  FFMA.FTZ R53, R53, UR10, -R66 ;  /* 0x0000000a35357c23 */ /* 0x000fc20008010842 */
[----:B------:R-:W3:Y:S01]  /*32d0*/  MUFU.EX2 R68, R68 ;  /* 0x0000004400447308 */ /* 0x000ee20000000800 */
[----:B------:R-:W-:-:S01]  /*32e0*/  FFMA.FTZ R51, R51, UR10, -R66 ;  /* 0x0000000a33337c23 */ /* 0x000fc20008010842 */
[--C-:B------:R-:W-:Y:S01]  /*32f0*/  FFMA.FTZ R57, R57, UR10, -R66.reuse ;  /* 0x0000000a39397c23 */ /* 0x100fe20008010842 */
[----:B------:R-:W-:-:S01]  /*3300*/  FFMA.FTZ R71, R71, UR10, -R66 ;  /* 0x0000000a47477c23 */ /* 0x000fc20008010842 */
[----:B------:R-:W-:-:S04]  /*3310*/  FFMA.FTZ R66, R73, UR10, -R66 ;  /* 0x0000000a49427c23 */ /* 0x000fc80008010842 */
[----:B------:R-:W4:Y:S08]  /*3320*/  MUFU.EX2 R7, R7 ;  /* 0x0000000700077308 */ /* 0x000f300000000800 */
[----:B------:R5:W-:Y:S08]  /*3330*/  MUFU.EX2 R80, R15 ;  /* 0x0000000f00507308 */ /* 0x000bf00000000800 */
[----:B------:R-:W4:Y:S01]  /*3340*/  MUFU.EX2 R8, R8 ;  /* 0x0000000800087308 */ /* 0x000f220000000800 */
[----:B-----5:R-:W-:-:S04]  /*3350*/  FADD.FTZ R15, R29, R30 ;  /* 0x0000001e1d0f7221 */ /* 0x020fc80000010000 */
[----:B------:R-:W-:Y:S01]  /*3360*/  FADD.FTZ R26, R32, R15 ;  /* 0x0000000f201a7221 */ /* 0x000fe20000010000 */
[----:B------:R-:W-:Y:S02]  /*3370*/  @!P6 VIADD R15, R4, 0x19c40 ;  /* 0x00019c40040fe836 */ /* 0x000fe40000000000 */
[----:B------:R1:W-:Y:S01]  /*3380*/  MUFU.EX2 R81, R20 ;  /* 0x0000001400517308 */ /* 0x0003e20000000800 */
[----:B------:R-:W-:-:S02]  /*3390*/  FADD.FTZ R23, R33, R26 ;  /* 0x0000001a21177221 */ /* 0x000fc40000010000 */
[----:B------:R-:W-:Y:S02]  /*33a0*/  @!P6 PRMT R15, RZ, 0x654, R15 ;  /* 0x00000654ff0fe816 */ /* 0x000fe4000000000f */
[----:B------:R-:W-:-:S02]  /*33b0*/  FADD.FTZ R26, R36, R23 ;  /* 0x00000017241a7221 */ /* 0x000fc40000010000 */
[----:B------:R5:W-:Y:S01]  /*33c0*/  @!P6 SYNCS.ARRIVE.TRANS64.RED.A1T0 RZ, [R15+URZ], RZ ;  /* 0x000000ff0fffe9a7 */ /* 0x000be2000810043f */
[----:B------:R-:W5:Y:S01]  /*33d0*/  MUFU.EX2 R78, R78 ;  /* 0x0000004e004e7308 */ /* 0x000f620000000800 */
[----:B-1----:R-:W-:-:S01]  /*33e0*/  FADD.FTZ R20, R5, R6 ;  /* 0x0000000605147221 */ /* 0x002fc20000010000 */
[----:B------:R-:W-:-:S03]  /*33f0*/  FADD.FTZ R26, R37, R26 ;  /* 0x0000001a251a7221 */ /* 0x000fc60000010000 */
[----:B--2---:R-:W-:Y:S01]  /*3400*/  FADD.FTZ R21, R67, R20 ;  /* 0x0000001443157221 */ /* 0x004fe20000010000 */
[----:B------:R-:W-:-:S01]  /*3410*/  FADD.FTZ R23, R39, R26 ;  /* 0x0000001a27177221 */ /* 0x000fc20000010000 */
[C---:B---3--:R-:W-:Y:S01]  /*3420*/  F2FP.SATFINITE.E4M3.F32.PACK_AB_MERGE_C R67, R68.reuse, R67, RZ ;  /* 0x000000434443723e */ /* 0x048fe200048070ff */
[----:B------:R-:W1:Y:S01]  /*3430*/  MUFU.EX2 R79, R79 ;  /* 0x0000004f004f7308 */ /* 0x000e620000000800 */
[----:B------:R-:W-:-:S01]  /*3440*/  FADD.FTZ R20, R68, R21 ;  /* 0x0000001544147221 */ /* 0x000fc20000010000 */
[----:B------:R-:W-:Y:S01]  /*3450*/  FADD.FTZ R26, R40, R23 ;  /* 0x00000017281a7221 */ /* 0x000fe20000010000 */
[----:B------:R-:W-:Y:S02]  /*3460*/  F2FP.SATFINITE.E4M3.F32.PACK_AB_MERGE_C R136, R6, R5, R67 ;  /* 0x000000050688723e */ /* 0x000fe40004807043 */
[----:B----4-:R-:W-:Y:S01]  /*3470*/  FADD.FTZ R21, R7, R20 ;  /* 0x0000001407157221 */ /* 0x010fe20000010000 */
[----:B------:R-:W-:-:S02]  /*3480*/  FADD.FTZ R23, R41, R26 ;  /* 0x0000001a29177221 */ /* 0x000fc40000010000 */
[----:B------:R-:W2:Y:S01]  /*3490*/  MUFU.EX2 R9, R9 ;  /* 0x0000000900097308 */ /* 0x000ea20000000800 */
[----:B------:R-:W-:-:S04]  /*34a0*/  FADD.FTZ R21, R8, R21 ;  /* 0x0000001508157221 */ /* 0x000fc80000010000 */
[----:B-----5:R-:W-:-:S03]  /*34b0*/  FADD.FTZ R20, R78, R21 ;  /* 0x000000154e147221 */ /* 0x020fc60000010000 */
[----:B------:R-:W3:Y:S01]  /*34c0*/  MUFU.EX2 R10, R10 ;  /* 0x0000000a000a7308 */ /* 0x000ee20000000800 */
[----:B-1----:R-:W-:-:S01]  /*34d0*/  FADD.FTZ R20, R79, R20 ;  /* 0x000000144f147221 */ /* 0x002fc20000010000 */
[----:B------:R-:W-:-:S04]  /*34e0*/  F2FP.SATFINITE.E4M3.F32.PACK_AB_MERGE_C R78, R79, R78, RZ ;  /* 0x0000004e4f4e723e */ /* 0x000fc800048070ff */
[----:B------:R-:W-:Y:S02]  /*34f0*/  F2FP.SATFINITE.E4M3.F32.PACK_AB_MERGE_C R138, R8, R7, R78 ;  /* 0x00000007088a723e */ /* 0x000fe4000480704e */
[----:B------:R-:W1:Y:S01]  /*3500*/  MUFU.EX2 R11, R11 ;  /* 0x0000000b000b7308 */ /* 0x000e620000000800 */
[----:B--2---:R-:W-:-:S01]  /*3510*/  FADD.FTZ R21, R9, R20 ;  /* 0x0000001409157221 */ /* 0x004fc20000010000 */
[----:B------:R-:W-:-:S04]  /*3520*/  FADD.FTZ R20, R70, R23 ;  /* 0x0000001746147221 */ /* 0x000fc80000010000 */
[----:B------:R-:W-:Y:S01]  /*3530*/  FADD.FTZ R27, R43, R20 ;  /* 0x000000142b1b7221 */ /* 0x000fe20000010000 */
[----:B------:R-:W-:Y:S01]  /*3540*/  F2FP.SATFINITE.E4M3.F32.PACK_AB_MERGE_C R43, R44, R43, RZ ;  /* 0x0000002b2c2b723e */ /* 0x000fe200048070ff */
[----:B------:R-:W2:Y:S01]  /*3550*/  MUFU.EX2 R12, R12 ;  /* 0x0000000c000c7308 */ /* 0x000ea20000000800 */
[----:B---3--:R-:W-:-:S01]  /*3560*/  FADD.FTZ R23, R10, R21 ;  /* 0x000000150a177221 */ /* 0x008fc20000010000 */
[----:B------:R-:W-:Y:S01]  /*3570*/  FADD.FTZ R26, R44, R27 ;  /* 0x0000001b2c1a7221 */ /* 0x000fe20000010000 */
[----:B------:R-:W-:Y:S02]  /*3580*/  F2FP.SATFINITE.E4M3.F32.PACK_AB_MERGE_C R141, R70, R41, R43 ;  /* 0x00000029468d723e */ /* 0x000fe4000480702b */
[----:B------:R-:W-:Y:S01]  /*3590*/  FADD.FTZ R20, R80, R23 ;  /* 0x0000001750147221 */ /* 0x000fe20000010000 */
[----:B------:R-:W-:-:S01]  /*35a0*/  FADD.FTZ R27, R47, R26 ;  /* 0x0000001a2f1b7221 */ /* 0x000fc20000010000 */
[C---:B------:R-:W-:Y:S01]  /*35b0*/  F2FP.SATFINITE.E4M3.F32.PACK_AB_MERGE_C R80, R81.reuse, R80, RZ ;  /* 0x000000505150723e */ /* 0x040fe200048070ff */
[----:B------:R-:W3:Y:S01]  /*35c0*/  MUFU.EX2 R24, R24 ;  /* 0x0000001800187308 */ /* 0x000ee20000000800 */
[----:B------:R-:W-:-:S02]  /*35d0*/  FADD.FTZ R20, R81, R20 ;  /* 0x0000001451147221 */ /* 0x000fc40000010000 */
[----:B------:R-:W-:Y:S02]  /*35e0*/  F2FP.SATFINITE.E4M3.F32.PACK_AB_MERGE_C R140, R10, R9, R80 ;  /* 0x000000090a8c723e */ /* 0x000fe40004807050 */
[----:B-1----:R-:W-:-:S01]  /*35f0*/  FADD.FTZ R23, R11, R20 ;  /* 0x000000140b177221 */ /* 0x002fc20000010000 */
[----:B------:R-:W-:Y:S02]  /*3600*/  FADD.FTZ R20, R72, R27 ;  /* 0x0000001b48147221 */ /* 0x000fe40000010000 */
[----:B------:R-:W1:Y:S01]  /*3610*/  MUFU.EX2 R25, R25 ;  /* 0x0000001900197308 */ /* 0x000e620000000800 */
[----:B--2---:R-:W-:-:S01]  /*3620*/  FADD.FTZ R23, R12, R23 ;  /* 0x000000170c177221 */ /* 0x004fc20000010000 */
[----:B------:R-:W-:Y:S01]  /*3630*/  FADD.FTZ R27, R49, R20 ;  /* 0x00000014311b7221 */ /* 0x000fe20000010000 */
[----:B------:R-:W-:-:S03]  /*3640*/  F2FP.SATFINITE.E4M3.F32.PACK_AB_MERGE_C R49, R76, R49, RZ ;  /* 0x000000314c31723e */ /* 0x000fc600048070ff */
[----:B------:R-:W-:Y:S01]  /*3650*/  FADD.FTZ R76, R76, R27 ;  /* 0x0000001b4c4c7221 */ /* 0x000fe20000010000 */
[----:B------:R-:W-:Y:S01]  /*3660*/  F2FP.SATFINITE.E4M3.F32.PACK_AB_MERGE_C R143, R72, R47, R49 ;  /* 0x0000002f488f723e */ /* 0x000fe20004807031 */
[----:B------:R-:W2:Y:S01]  /*3670*/  MUFU.EX2 R13, R13 ;  /* 0x0000000d000d7308 */ /* 0x000ea20000000800 */
[----:B---3--:R-:W-:-:S01]  /*3680*/  FADD.FTZ R20, R24, R23 ;  /* 0x0000001718147221 */ /* 0x008fc20000010000 */
[----:B------:R-:W-:-:S04]  /*3690*/  FADD.FTZ R27, R69, R76 ;  /* 0x0000004c451b7221 */ /* 0x000fc80000010000 */
[----:B------:R-:W-:Y:S02]  /*36a0*/  FADD.FTZ R27, R54, R27 ;  /* 0x0000001b361b7221 */ /* 0x000fe40000010000 */
[----:B------:R-:W3:Y:S01]  /*36b0*/  MUFU.EX2 R14, R14 ;  /* 0x0000000e000e7308 */ /* 0x000ee20000000800 */
[----:B-1----:R-:W-:-:S01]  /*36c0*/  FADD.FTZ R20, R25, R20 ;  /* 0x0000001419147221 */ /* 0x002fc20000010000 */
[----:B------:R-:W-:Y:S01]  /*36d0*/  F2FP.SATFINITE.E4M3.F32.PACK_AB_MERGE_C R32, R25, R24, RZ ;  /* 0x000000181920723e */ /* 0x000fe200048070ff */
[----:B------:R-:W-:-:S01]  /*36e0*/  FADD.FTZ R24, R62, R27 ;  /* 0x0000001b3e187221 */ /* 0x000fc20000010000 */
[C---:B------:R-:W-:Y:S02]  /*36f0*/  F2FP.SATFINITE.E4M3.F32.PACK_AB_MERGE_C R62, R75.reuse, R62, RZ ;  /* 0x0000003e4b3e723e */ /* 0x040fe400048070ff */
[----:B------:R-:W-:Y:S01]  /*3700*/  F2FP.SATFINITE.E4M3.F32.PACK_AB_MERGE_C R142, R12, R11, R32 ;  /* 0x0000000b0c8e723e */ /* 0x000fe20004807020 */
[----:B------:R-:W-:Y:S01]  /*3710*/  FADD.FTZ R75, R75, R24 ;  /* 0x000000184b4b7221 */ /* 0x000fe20000010000 */
[----:B------:R-:W1:Y:S01]  /*3720*/  MUFU.EX2 R28, R28 ;  /* 0x0000001c001c7308 */ /* 0x000e620000000800 */
[----:B--2---:R-:W-:-:S01]  /*3730*/  FADD.FTZ R23, R13, R20 ;  /* 0x000000140d177221 */ /* 0x004fc20000010000 */
[----:B------:R-:W-:Y:S01]  /*3740*/  F2FP.SATFINITE.E4M3.F32.PACK_AB_MERGE_C R145, R54, R69, R62 ;  /* 0x000000453691723e */ /* 0x000fe2000480703e */
[----:B------:R-:W-:-:S04]  /*3750*/  FADD.FTZ R24, R60, R75 ;  /* 0x0000004b3c187221 */ /* 0x000fc80000010000 */
[----:B------:R-:W-:Y:S01]  /*3760*/  FADD.FTZ R25, R63, R24 ;  /* 0x000000183f197221 */ /* 0x000fe20000010000 */
[----:B------:R-:W2:Y:S01]  /*3770*/  MUFU.EX2 R31, R31 ;  /* 0x0000001f001f7308 */ /* 0x000ea20000000800 */
[----:B---3--:R-:W-:-:S07]  /*3780*/  FADD.FTZ R23, R14, R23 ;  /* 0x000000170e177221 */ /* 0x008fce0000010000 */
[----:B------:R-:W3:Y:S01]  /*3790*/  MUFU.EX2 R4, R34 ;  /* 0x0000002200047308 */ /* 0x000ee20000000800 */
[----:B-1----:R-:W-:-:S07]  /*37a0*/  FADD.FTZ R20, R28, R23 ;  /* 0x000000171c147221 */ /* 0x002fce0000010000 */
[----:B------:R-:W1:Y:S01]  /*37b0*/  MUFU.EX2 R15, R35 ;  /* 0x00000023000f7308 */ /* 0x000e620000000800 */
[C---:B--2---:R-:W-:Y:S01]  /*37c0*/  F2FP.SATFINITE.E4M3.F32.PACK_AB_MERGE_C R28, R31.reuse, R28, RZ ;  /* 0x0000001c1f1c723e */ /* 0x044fe200048070ff */
[----:B------:R-:W-:-:S03]  /*37d0*/  FADD.FTZ R31, R31, R20 ;  /* 0x000000141f1f7221 */ /* 0x000fc60000010000 */
[----:B------:R-:W-:-:S03]  /*37e0*/  F2FP.SATFINITE.E4M3.F32.PACK_AB_MERGE_C R144, R14, R13, R28 ;  /* 0x0000000d0e90723e */ /* 0x000fc6000480701c */
[----:B------:R-:W2:Y:S01]  /*37f0*/  MUFU.EX2 R50, R50 ;  /* 0x0000003200327308 */ /* 0x000ea20000000800 */
[----:B---3--:R-:W-:-:S07]  /*3800*/  FADD.FTZ R20, R4, R31 ;  /* 0x0000001f04147221 */ /* 0x008fce0000010000 */
[----:B------:R-:W3:Y:S01]  /*3810*/  MUFU.EX2 R38, R38 ;  /* 0x0000002600267308 */ /* 0x000ee20000000800 */
[----:B-1----:R-:W-:-:S07]  /*3820*/  FADD.FTZ R23, R15, R20 ;  /* 0x000000140f177221 */ /* 0x002fce0000010000 */
[----:B------:R-:W1:Y:S01]  /*3830*/  MUFU.EX2 R77, R77 ;  /* 0x0000004d004d7308 */ /* 0x000e620000000800 */
[----:B--2---:R-:W-:-:S07]  /*3840*/  FADD.FTZ R26, R50, R25 ;  /* 0x00000019321a7221 */ /* 0x004fce0000010000 */
[----:B------:R-:W2:Y:S01]  /*3850*/  MUFU.EX2 R21, R42 ;  /* 0x0000002a00157308 */ /* 0x000ea20000000800 */
[----:B---3--:R-:W-:-:S07]  /*3860*/  FADD.FTZ R24, R38, R23 ;  /* 0x0000001726187221 */ /* 0x008fce0000010000 */
[----:B------:R-:W-:Y:S01]  /*3870*/  MUFU.EX2 R56, R56 ;  /* 0x0000003800387308 */ /* 0x000fe20000000800 */
[C---:B-1----:R-:W-:Y:S01]  /*3880*/  F2FP.SATFINITE.E4M3.F32.PACK_AB_MERGE_C R50, R77.reuse, R50, RZ ;  /* 0x000000324d32723e */ /* 0x042fe200048070ff */
[----:B------:R-:W-:-:S03]  /*3890*/  FADD.FTZ R77, R77, R26 ;  /* 0x0000001a4d4d7221 */ /* 0x000fc60000010000 */
[----:B------:R-:W-:-:S03]  /*38a0*/  F2FP.SATFINITE.E4M3.F32.PACK_AB_MERGE_C R147, R63, R60, R50 ;  /* 0x0000003c3f93723e */ /* 0x000fc60004807032 */
[----:B------:R-:W1:Y:S01]  /*38b0*/  MUFU.EX2 R59, R59 ;  /* 0x0000003b003b7308 */ /* 0x000e620000000800 */
[----:B--2---:R-:W-:-:S01]  /*38c0*/  FADD.FTZ R24, R21, R24 ;  /* 0x0000001815187221 */ /* 0x004fc20000010000 */
[----:B------:R-:W-:-:S04]  /*38d0*/  F2FP.SATFINITE.E4M3.F32.PACK_AB_MERGE_C R38, R21, R38, RZ ;  /* 0x000000261526723e */ /* 0x000fc800048070ff */
[----:B------:R-:W-:Y:S02]  /*38e0*/  F2FP.SATFINITE.E4M3.F32.PACK_AB_MERGE_C R146, R15, R4, R38 ;  /* 0x000000040f92723e */ /* 0x000fe40004807026 */
[----:B------:R-:W2:Y:S08]  /*38f0*/  MUFU.EX2 R52, R52 ;  /* 0x0000003400347308 */ /* 0x000eb00000000800 */
[----:B------:R-:W3:Y:S01]  /*3900*/  MUFU.EX2 R45, R45 ;  /* 0x0000002d002d7308 */ /* 0x000ee20000000800 */
[----:B-1----:R-:W-:-:S07]  /*3910*/  F2FP.SATFINITE.E4M3.F32.PACK_AB_MERGE_C R23, R59, R56, RZ ;  /* 0x000000383b17723e */ /* 0x002fce00048070ff */
[----:B------:R-:W1:Y:S01]  /*3920*/  MUFU.EX2 R55, R55 ;  /* 0x0000003700377308 */ /* 0x000e620000000800 */
[----:B--2---:R-:W-:-:S07]  /*3930*/  FADD.FTZ R26, R52, R77 ;  /* 0x0000004d341a7221 */ /* 0x004fce0000010000 */
[----:B------:R-:W2:Y:S01]  /*3940*/  MUFU.EX2 R46, R46 ;  /* 0x0000002e002e7308 */ /* 0x000ea20000000800 */
[----:B---3--:R-:W-:-:S07]  /*3950*/  FADD.FTZ R21, R45, R24 ;  /* 0x000000182d157221 */ /* 0x008fce0000010000 */
[----:B------:R-:W3:Y:S01]  /*3960*/  MUFU.EX2 R48, R48 ;  /* 0x0000003000307308 */ /* 0x000ee20000000800 */
[C---:B-1----:R-:W-:Y:S01]  /*3970*/  F2FP.SATFINITE.E4M3.F32.PACK_AB_MERGE_C R149, R55.reuse, R52, R23 ;  /* 0x000000343795723e */ /* 0x042fe20004807017 */
[----:B------:R-:W-:-:S04]  /*3980*/  FADD.FTZ R55, R55, R26 ;  /* 0x0000001a37377221 */ /* 0x000fc80000010000 */
[----:B------:R-:W-:Y:S02]  /*3990*/  FADD.FTZ R56, R56, R55 ;  /* 0x0000003738387221 */ /* 0x000fe40000010000 */
[----:B------:R-:W1:Y:S01]  /*39a0*/  MUFU.EX2 R53, R53 ;  /* 0x0000003500357308 */ /* 0x000e620000000800 */
[----:B--2---:R-:W-:-:S01]  /*39b0*/  FADD.FTZ R21, R46, R21 ;  /* 0x000000152e157221 */ /* 0x004fc20000010000 */
[----:B------:R-:W-:-:S06]  /*39c0*/  FADD.FTZ R59, R59, R56 ;  /* 0x000000383b3b7221 */ /* 0x000fcc0000010000 */
[----:B------:R-:W-:Y:S01]  /*39d0*/  MUFU.EX2 R64, R64 ;  /* 0x0000004000407308 */ /* 0x000fe20000000800 */
[----:B---3--:R-:W-:-:S07]  /*39e0*/  FADD.FTZ R6, R48, R21 ;  /* 0x0000001530067221 */ /* 0x008fce0000010000 */
[----:B------:R-:W2:Y:S01]  /*39f0*/  MUFU.EX2 R65, R65 ;  /* 0x0000004100417308 */ /* 0x000ea20000000800 */
[----:B-1----:R-:W-:-:S01]  /*3a00*/  FADD.FTZ R6, R53, R6 ;  /* 0x0000000635067221 */ /* 0x002fc20000010000 */
[----:B------:R-:W-:-:S04]  /*3a10*/  F2FP.SATFINITE.E4M3.F32.PACK_AB_MERGE_C R48, R53, R48, RZ ;  /* 0x000000303530723e */ /* 0x000fc800048070ff */
[----:B------:R-:W-:Y:S02]  /*3a20*/  F2FP.SATFINITE.E4M3.F32.PACK_AB_MERGE_C R148, R46, R45, R48 ;  /* 0x0000002d2e94723e */ /* 0x000fe40004807030 */
[----:B------:R-:W1:Y:S08]  /*3a30*/  MUFU.EX2 R58, R58 ;  /* 0x0000003a003a7308 */ /* 0x000e700000000800 */
[----:B------:R-:W3:Y:S01]  /*3a40*/  MUFU.EX2 R51, R51 ;  /* 0x0000003300337308 */ /* 0x000ee20000000800 */
[----:B--2---:R-:W-:-:S07]  /*3a50*/  F2FP.SATFINITE.E4M3.F32.PACK_AB_MERGE_C R7, R65, R64, RZ ;  /* 0x000000404107723e */ /* 0x004fce00048070ff */
[----:B------:R-:W2:Y:S01]  /*3a60*/  MUFU.EX2 R61, R61 ;  /* 0x0000003d003d7308 */ /* 0x000ea20000000800 */
[----:B-1----:R-:W-:-:S07]  /*3a70*/  FADD.FTZ R8, R58, R59 ;  /* 0x0000003b3a087221 */ /* 0x002fce0000010000 */
[----:B------:R-:W1:Y:S01]  /*3a80*/  MUFU.EX2 R20, R57 ;  /* 0x0000003900147308 */ /* 0x000e620000000800 */
[----:B---3--:R-:W-:-:S07]  /*3a90*/  FADD.FTZ R5, R51, R6 ;  /* 0x0000000633057221 */ /* 0x008fce0000010000 */
[----:B------:R-:W-:Y:S01]  /*3aa0*/  MUFU.EX2 R71, R71 ;  /* 0x0000004700477308 */ /* 0x000fe20000000800 */
[C---:B--2---:R-:W-:Y:S01]  /*3ab0*/  F2FP.SATFINITE.E4M3.F32.PACK_AB_MERGE_C R151, R61.reuse, R58, R7 ;  /* 0x0000003a3d97723e */ /* 0x044fe20004807007 */
[----:B------:R-:W-:-:S04]  /*3ac0*/  FADD.FTZ R61, R61, R8 ;  /* 0x000000083d3d7221 */ /* 0x000fc80000010000 */
[----:B------:R-:W-:Y:S02]  /*3ad0*/  FADD.FTZ R64, R64, R61 ;  /* 0x0000003d40407221 */ /* 0x000fe40000010000 */
[----:B------:R-:W2:Y:S01]  /*3ae0*/  MUFU.EX2 R66, R66 ;  /* 0x0000004200427308 */ /* 0x000ea20000000800 */
[----:B-1----:R-:W-:-:S01]  /*3af0*/  FADD.FTZ R6, R20, R5 ;  /* 0x0000000514067221 */ /* 0x002fc20000010000 */
[----:B------:R-:W-:Y:S01]  /*3b00*/  FADD.FTZ R7, R65, R64 ;  /* 0x0000004041077221 */ /* 0x000fe20000010000 */
[----:B--2---:R-:W-:Y:S02]  /*3b10*/  F2FP.SATFINITE.E4M3.F32.PACK_AB_MERGE_C R4, R66, R71, RZ ;  /* 0x000000474204723e */ /* 0x004fe400048070ff */
[----:B------:R-:W-:Y:S02]  /*3b20*/  FADD.FTZ R71, R71, R6 ;  /* 0x0000000647477221 */ /* 0x000fe40000010000 */
[----:B------:R-:W-:Y:S02]  /*3b30*/  F2FP.SATFINITE.E4M3.F32.PACK_AB_MERGE_C R150, R20, R51, R4 ;  /* 0x000000331496723e */ /* 0x000fe40004807004 */
[----:B------:R-:W-:Y:S01]  /*3b40*/  FADD.FTZ R6, R66, R71 ;  /* 0x0000004742067221 */ /* 0x000fe20000010000 */
[----:B------:R-:W-:Y:S06]  /*3b50*/  @!P1 BRA `(.L_x_15) ;  /* 0x00000024005c9947 */ /* 0x000fec0003800000 */
[----:B------:R-:W-:Y:S01]  /*3b60*/  MOV R5, R74 ;  /* 0x0000004a00057202 */ /* 0x000fe20000000f00 */
[----:B------:R-:W-:Y:S01]  /*3b70*/  IMAD.MOV.U32 R4, RZ, RZ, R3 ;  /* 0x000000ffff047224 */ /* 0x000fe200078e0003 */
[----:B------:R-:W-:Y:S02]  /*3b80*/  CS2R R134, SRZ ;  /* 0x0000000000867805 */ /* 0x000fe4000001ff00 */
[----:B------:R-:W-:Y:S02]  /*3b90*/  CS2R R132, SRZ ;  /* 0x0000000000847805 */ /* 0x000fe4000001ff00 */
[----:B------:R-:W-:Y:S02]  /*3ba0*/  CS2R R130, SRZ ;  /* 0x0000000000827805 */ /* 0x000fe4000001ff00 */
[----:B------:R-:W-:Y:S02]  /*3bb0*/  CS2R R128, SRZ ;  /* 0x0000000000807805 */ /* 0x000fe4000001ff00 */
[----:B------:R-:W-:-:S02]  /*3bc0*/  CS2R R126, SRZ ;  /* 0x00000000007e7805 */ /* 0x000fc4000001ff00 */
[----:B------:R-:W-:Y:S02]  /*3bd0*/  CS2R R124, SRZ ;  /* 0x00000000007c7805 */ /* 0x000fe4000001ff00 */
        /* <DEDUP_REMOVED lines=17> */
[----:B------:R-:W-:Y:S01]  /*3cf0*/  CS2R R88, SRZ ;  /* 0x0000000000587805 */ /* 0x000fe2000001ff00 */
[----:B------:R-:W-:Y:S01]  /*3d00*/  UIADD3 UR42, UR42, -0x2, URZ ;  /* 0xfffffffe2a2a7890 */ /* 0x000fe2000fffe03f */
[----:B------:R-:W-:Y:S01]  /*3d10*/  UMOV UR18, UR37 ;  /* 0x0000002500127c82 */ /* 0x000fe20008000000 */
[----:B------:R-:W-:Y:S01]  /*3d20*/  UMOV UR19, UR36 ;  /* 0x0000002400137c82 */ /* 0x000fe20008000000 */
[----:B------:R-:W-:-:S09]  /*3d30*/  ULDC UR17, c[0x0][0x988] ;  /* 0x0002620000117ab9 */ /* 0x000fd20000000800 */
.L_x_25:
[----:B------:R-:W-:-:S04]  /*3d40*/  UISETP.NE.AND UP0, UPT, UR19, 0x1, UPT ;  /* 0x000000011300788c */ /* 0x000fc8000bf05270 */
[----:B------:R-:W-:-:S04]  /*3d50*/  USEL UR37, URZ, 0x1, UP0 ;  /* 0x000000013f257887 */ /* 0x000fc80008000000 */
[----:B------:R-:W-:Y:S01]  /*3d60*/  ULOP3.LUT UR37, UR18, UR37, URZ, 0x3c, !UPT ;  /* 0x0000002512257292 */ /* 0x000fe2000f8e3c3f */
[----:B------:R-:W-:Y:S11]  /*3d70*/  @!P0 BRA `(.L_x_16) ;  /* 0x0000000000048947 */ /* 0x000ff60003800000 */
[----:B------:R-:W-:Y:S01]  /*3d80*/  BPT.TRAP 0x1 ;  /* 0x000000040000795c */ /* 0x000fe20000300000 */
.L_x_16:
[----:B------:R-:W-:Y:S01]  /*3d90*/  UIADD3 UR36, UR19, 0x1, URZ ;  /* 0x0000000113247890 */ /* 0x000fe2000fffe03f */
[----:B------:R-:W-:-:S03]  /*3da0*/  IMAD.U32 R3, RZ, RZ, UR37 ;  /* 0x00000025ff037e24 */ /* 0x000fc6000f8e00ff */
[----:B------:R-:W-:Y:S02]  /*3db0*/  UISETP.NE.AND UP0, UPT, UR36, 0x2, UPT ;  /* 0x000000022400788c */ /* 0x000fe4000bf05270 */
[----:B------:R-:W-:Y:S02]  /*3dc0*/  SHF.L.U32 R3, R3, 0x1f, RZ ;  /* 0x0000001f03037819 */ /* 0x000fe400000006ff */
[----:B------:R-:W-:-:S04]  /*3dd0*/  USEL UR36, UR36, URZ, UP0 ;  /* 0x0000003f24247287 */ /* 0x000fc80008000000 */
[----:B------:R-:W-:-:S09]  /*3de0*/  ULEA UR20, UR36, UR48, 0x3 ;  /* 0x0000003024147291 */ /* 0x000fd2000f8e183f */
[----:B------:R1:W2:Y:S01]  /*3df0*/  SYNCS.PHASECHK.TRANS64.TRYWAIT P1, [UR20+0x19c30], R3 ;  /* 0x019c3003ff0075a7 */ /* 0x0002a20008020154 */
[----:B------:R-:W-:Y:S05]  /*3e00*/  @!P0 BRA `(.L_x_17) ;  /* 0x0000000000048947 */ /* 0x000fea0003800000 */
[----:B------:R-:W-:Y:S01]  /*3e10*/  BPT.TRAP 0x1 ;  /* 0x000000040000795c */ /* 0x000fe20000300000 */
.L_x_17:
[----:B--2---:R-:W-:Y:S05]  /*3e20*/  @P1 BRA `(.L_x_18) ;  /* 0x0000000000081947 */ /* 0x004fea0003800000 */
[----:B------:R-:W2:Y:S02]  /*3e30*/  SYNCS.PHASECHK.TRANS64.TRYWAIT P1, [UR20+0x19c30], R3 ;  /* 0x019c3003ff0075a7 */ /* 0x000ea40008020154 */
[----:B--2---:R-:W-:Y:S05]  /*3e40*/  @!P1 BRA `(.L_x_19) ;  /* 0x0000006400949947 */ /* 0x004fea0003800000 */
.L_x_18:
[----:B------:R-:W-:Y:S01]  /*3e50*/  UIMAD UR14, UR36, 0x300, UR16 ;  /* 0x00000300240e78a4 */ /* 0x000fe2000f8e0210 */
[----:B------:R-:W-:Y:S01]  /*3e60*/  WARPGROUP.ARRIVE ;  /* 0x00000000000079c5 */ /* 0x000fe20000000000 */
[----:B------:R-:W-:Y:S01]  /*3e70*/  UMOV UR15, 0xc0000010 ;  /* 0xc0000010000f7882 */ /* 0x000fe20000000000 */
[----:B------:R-:W-:Y:S01]  /*3e80*/  UMOV UR7, 0xc0000010 ;  /* 0xc000001000077882 */ /* 0x000fe20000000000 */
[----:B------:R-:W-:Y:S02]  /*3e90*/  UIADD3 UR6, UR14, 0x100, URZ ;  /* 0x000001000e067890 */ /* 0x000fe4000fffe03f */
[----:B------:R-:W-:Y:S01]  /*3ea0*/  UIADD3 UR10, UR14, 0x200, URZ ;  /* 0x000002000e0a7890 */ /* 0x000fe2000fffe03f */
[----:B------:R-:W-:Y:S02]  /*3eb0*/  UMOV UR11, 0xc0000010 ;  /* 0xc0000010000b7882 */ /* 0x000fe40000000000 */
[----:B------:R-:W-:Y:S03]  /*3ec0*/  QGMMA.64x128x32.F32.E4M3.E4M3 R24, gdesc[UR12], RZ, !UPT, gsb0 ;  /* 0x01e000000c1879f3 */ /* 0x000fe6000c0008ff */
[----:B------:R-:W-:-:S02]  /*3ed0*/  WARPGROUP.DEPBAR.LE gsb0, 0x0 ;  /* 0x00008000000079c5 */ /* 0x000fc40000010000 */
[----:B------:R-:W-:-:S07]  /*3ee0*/  WARPGROUP.ARRIVE ;  /* 0x00000000000079c5 */ /* 0x000fce0000000000 */
[----:B------:R-:W-:Y:S03]  /*3ef0*/  QGMMA.64x128x32.F32.E4M3.E4M3 R24, gdesc[UR4], R24, gsb0 ;  /* 0x01e00000041879f3 */ /* 0x000fe60008000818 */
[----:B------:R-:W-:Y:S02]  /*3f00*/  WARPGROUP.DEPBAR.LE gsb0, 0x0 ;  /* 0x00008000000079c5 */ /* 0x000fe40000010000 */
[----:B------:R-:W-:-:S07]  /*3f10*/  WARPGROUP.ARRIVE ;  /* 0x00000000000079c5 */ /* 0x000fce0000000000 */
[----:B------:R-:W-:Y:S03]  /*3f20*/  QGMMA.64x128x32.F32.E4M3.E4M3 R24, gdesc[UR8], R24, gsb0 ;  /* 0x01e00000081879f3 */ /* 0x000fe60008000818 */
[----:B------:R-:W-:Y:S02]  /*3f30*/  WARPGROUP.DEPBAR.LE gsb0, 0x0 ;  /* 0x00008000000079c5 */ /* 0x000fe40000010000 */
[----:B------:R-:W-:Y:S05]  /*3f40*/  @!P0 BRA `(.L_x_20) ;  /* 0x0000000000048947 */ /* 0x000fea0003800000 */
[----:B------:R-:W-:Y:S01]  /*3f50*/  BPT.TRAP 0x1 ;  /* 0x000000040000795c */ /* 0x000fe20000300000 */
.L_x_20:
[----:B------:R-:W-:Y:S01]  /*3f60*/  ULEA UR14, UR19, UR48, 0x3 ;  /* 0x00000030130e7291 */ /* 0x000fe2000f8e183f */
[----:B-12---:R-:W-:-:S05]  /*3f70*/  IMAD.U32 R3, RZ, RZ, UR18 ;  /* 0x00000012ff037e24 */ /* 0x006fca000f8e00ff */
[----:B------:R-:W-:-:S04]  /*3f80*/  SHF.L.U32 R3, R3, 0x1f, RZ ;  /* 0x0000001f03037819 */ /* 0x000fc800000006ff */
[----:B------:R1:W2:Y:S01]  /*3f90*/  SYNCS.PHASECHK.TRANS64.TRYWAIT P1, [UR14+0x19c50], R3 ;  /* 0x019c5003ff0075a7 */ /* 0x0002a2000802014e */
[----:B------:R-:W-:Y:S05]  /*3fa0*/  @!P0 BRA `(.L_x_21) ;  /* 0x0000000000048947 */ /* 0x000fea0003800000 */
[----:B------:R-:W-:Y:S01]  /*3fb0*/  BPT.TRAP 0x1 ;  /* 0x000000040000795c */ /* 0x000fe20000300000 */
.L_x_21:
[C---:B------:R-:W-:Y:S01]  /*3fc0*/  FMUL.FTZ R9, R0.reuse, R24 ;  /* 0x0000001800097220 */ /* 0x040fe20000410000 */
[C---:B------:R-:W-:Y:S01]  /*3fd0*/  FMUL.FTZ R10, R0.reuse, R26 ;  /* 0x0000001a000a7220 */ /* 0x040fe20000410000 */
[C---:B------:R-:W-:Y:S01]  /*3fe0*/  FMUL.FTZ R8, R0.reuse, R25 ;  /* 0x0000001900087220 */ /* 0x040fe20000410000 */
[C---:B------:R-:W-:Y:S01]  /*3ff0*/  FMUL.FTZ R11, R0.reuse, R27 ;  /* 0x0000001b000b7220 */ /* 0x040fe20000410000 */
[C---:B------:R-:W-:Y:S01]  /*4000*/  FMUL.FTZ R12, R0.reuse, R28 ;  /* 0x0000001c000c7220 */ /* 0x040fe20000410000 */
[C---:B------:R-:W-:Y:S01]  /*4010*/  FMUL.FTZ R14, R0.reuse, R30 ;  /* 0x0000001e000e7220 */ /* 0x040fe20000410000 */
[----:B------:R-:W3:Y:S01]  /*4020*/  MUFU.TANH R9, R9 ;  /* 0x0000000900097308 */ /* 0x000ee20000002400 */
[C---:B------:R-:W-:Y:S01]  /*4030*/  FMUL.FTZ R13, R0.reuse, R29 ;  /* 0x0000001d000d7220 */ /* 0x040fe20000410000 */
[C---:B------:R-:W-:Y:S01]  /*4040*/  FMUL.FTZ R15, R0.reuse, R31 ;  /* 0x0000001f000f7220 */ /* 0x040fe20000410000 */
[C---:B------:R-:W-:Y:S01]  /*4050*/  FMUL.FTZ R20, R0.reuse, R32 ;  /* 0x0000002000147220 */ /* 0x040fe20000410000 */
[C---:B------:R-:W-:Y:S01]  /*4060*/  FMUL.FTZ R23, R0.reuse, R34 ;  /* 0x0000002200177220 */ /* 0x040fe20000410000 */
[C---:B------:R-:W-:Y:S01]  /*4070*/  FMUL.FTZ R21, R0.reuse, R33 ;  /* 0x0000002100157220 */ /* 0x040fe20000410000 */
[C---:B------:R-:W-:Y:S01]  /*4080*/  FMUL.FTZ R30, R0.reuse, R41 ;  /* 0x00000029001e7220 */ /* 0x040fe20000410000 */
[C---:B------:R-:W-:Y:S01]  /*4090*/  FMUL.FTZ R41, R0.reuse, R52 ;  /* 0x0000003400297220 */ /* 0x040fe20000410000 */
[----:B------:R-:W4:Y:S01]  /*40a0*/  MUFU.TANH R10, R10 ;  /* 0x0000000a000a7308 */ /* 0x000f220000002400 */
[C---:B------:R-:W-:Y:S01]  /*40b0*/  FMUL.FTZ R52, R0.reuse, R63 ;  /* 0x0000003f00347220 */ /* 0x040fe20000410000 */
[C---:B------:R-:W-:Y:S01]  /*40c0*/  FMUL.FTZ R24, R0.reuse, R35 ;  /* 0x0000002300187220 */ /* 0x040fe20000410000 */
[C---:B------:R-:W-:Y:S01]  /*40d0*/  FMUL.FTZ R31, R0.reuse, R42 ;  /* 0x0000002a001f7220 */ /* 0x040fe20000410000 */
[C---:B------:R-:W-:Y:S01]  /*40e0*/  FMUL.FTZ R25, R0.reuse, R36 ;  /* 0x0000002400197220 */ /* 0x040fe20000410000 */
[C---:B------:R-:W-:Y:S01]  /*40f0*/  FMUL.FTZ R32, R0.reuse, R43 ;  /* 0x0000002b00207220 */ /* 0x040fe20000410000 */
[C---:B------:R-:W-:Y:S01]  /*4100*/  FMUL.FTZ R42, R0.reuse, R53 ;  /* 0x00000035002a7220 */ /* 0x040fe20000410000 */
[C---:B------:R-:W-:Y:S01]  /*4110*/  FMUL.FTZ R43, R0.reuse, R54 ;  /* 0x00000036002b7220 */ /* 0x040fe20000410000 */
[----:B------:R-:W5:Y:S01]  /*4120*/  MUFU.TANH R8, R8 ;  /* 0x0000000800087308 */ /* 0x000f620000002400 */
[----:B---3--:R-:W-:Y:S01]  /*4130*/  FMNMX.FTZ R63, R9, R4, !PT ;  /* 0x00000004093f7209 */ /* 0x008fe20007810000 */
[C---:B------:R-:W-:Y:S01]  /*4140*/  FMUL.FTZ R53, R0.reuse, R64 ;  /* 0x0000004000357220 */ /* 0x040fe20000410000 */
[C---:B------:R-:W-:Y:S01]  /*4150*/  FMUL.FTZ R54, R0.reuse, R65 ;  /* 0x0000004100367220 */ /* 0x040fe20000410000 */
[C---:B------:R-:W-:Y:S01]  /*4160*/  FMUL.FTZ R27, R0.reuse, R38 ;  /* 0x00000026001b7220 */ /* 0x040fe20000410000 */
[C---:B------:R-:W-:Y:S01]  /*4170*/  FMUL.FTZ R34, R0.reuse, R45 ;  /* 0x0000002d00227220 */ /* 0x040fe20000410000 */
[C---:B------:R-:W-:Y:S01]  /*4180*/  FMUL.FTZ R26, R0.reuse, R37 ;  /* 0x00000025001a7220 */ /* 0x040fe20000410000 */
[----:B------:R-:W-:Y:S01]  /*4190*/  FMUL.FTZ R45, R0, R56 ;  /* 0x00000038002d7220 */ /* 0x000fe20000410000 */
[----:B------:R-:W3:Y:S01]  /*41a0*/  MUFU.TANH R11, R11 ;  /* 0x0000000b000b7308 */ /* 0x000ee20000002400 */
[----:B----4-:R-:W-:Y:S01]  /*41b0*/  FMNMX.FTZ R64, R10, R5, !PT ;  /* 0x000000050a407209 */ /* 0x010fe20007810000 */
[C---:B------:R-:W-:Y:S01]  /*41c0*/  FMUL.FTZ R56, R0.reuse, R67 ;  /* 0x0000004300387220 */ /* 0x040fe20000410000 */
[C---:B------:R-:W-:Y:S01]  /*41d0*/  FMUL.FTZ R28, R0.reuse, R39 ;  /* 0x00000027001c7220 */ /* 0x040fe20000410000 */
[C---:B------:R-:W-:Y:S01]  /*41e0*/  FMUL.FTZ R33, R0.reuse, R44 ;  /* 0x0000002c00217220 */ /* 0x040fe20000410000 */
[C---:B------:R-:W-:Y:S01]  /*41f0*/  FMUL.FTZ R29, R0.reuse, R40 ;  /* 0x00000028001d7220 */ /* 0x040fe20000410000 */
[C---:B------:R-:W-:Y:S01]  /*4200*/  FMUL.FTZ R44, R0.reuse, R55 ;  /* 0x00000037002c7220 */ /* 0x040fe20000410000 */
[----:B------:R-:W-:Y:S01]  /*4210*/  FMUL.FTZ R55, R0, R66 ;  /* 0x0000004200377220 */ /* 0x000fe20000410000 */
[----:B------:R-:W4:Y:S01]  /*4220*/  MUFU.TANH R12, R12 ;  /* 0x0000000c000c7308 */ /* 0x000f220000002400 */
[----:B-----5:R-:W-:Y:S01]  /*4230*/  FMNMX.FTZ R65, R8, R63, !PT ;  /* 0x0000003f08417209 */ /* 0x020fe20007810000 */
        /* <DEDUP_REMOVED lines=24> */
[----:B------:R-:W-:-:S06]  /*43c0*/  FMUL.FTZ R63, R0, R74 ;  /* 0x0000004a003f7220 */ /* 0x000fcc0000410000 */
[----:B------:R-:W5:Y:S01]  /*43d0*/  MUFU.TANH R20, R20 ;  /* 0x0000001400147308 */ /* 0x000f620000002400 */
[----:B---3--:R-:W-:Y:S01]  /*43e0*/  FMNMX.FTZ R65, R13, R64, !PT ;  /* 0x000000400d417209 */ /* 0x008fe20007810000 */
[----:B------:R-:W-:-:S06]  /*43f0*/  FMUL.FTZ R64, R0, R75 ;  /* 0x0000004b00407220 */ /* 0x000fcc0000410000 */
[----:B------:R-:W3:Y:S01]  /*4400*/  MUFU.TANH R23, R23 ;  /* 0x0000001700177308 */ /* 0x000ee20000002400 */
[----:B----4-:R-:W-:-:S07]  /*4410*/  FMNMX.FTZ R66, R15, R66, !PT ;  /* 0x000000420f427209 */ /* 0x010fce0007810000 */
[----:B------:R-:W4:Y:S01]  /*4420*/  MUFU.TANH R21, R21 ;  /* 0x0000001500157308 */ /* 0x000f220000002400 */
[----:B-----5:R-:W-:Y:S01]  /*4430*/  FMNMX.FTZ R68, R20, R65, !PT ;  /* 0x0000004114447209 */ /* 0x020fe20007810000 */
[----:B------:R-:W-:-:S06]  /*4440*/  FMUL.FTZ R65, R0, R76 ;  /* 0x0000004c00417220 */ /* 0x000fcc0000410000 */
[----:B------:R-:W5:Y:S01]  /*4450*/  MUFU.TANH R24, R24 ;  /* 0x0000001800187308 */ /* 0x000f620000002400 */
[----:B---3--:R-:W-:-:S07]  /*4460*/  FMNMX.FTZ R67, R23, R66, !PT ;  /* 0x0000004217437209 */ /* 0x008fce0007810000 */
[----:B------:R-:W3:Y:S01]  /*4470*/  MUFU.TANH R25, R25 ;  /* 0x0000001900197308 */ /* 0x000ee20000002400 */
[----:B----4-:R-:W-:-:S07]  /*4480*/  FMNMX.FTZ R68, R21, R68, !PT ;  /* 0x0000004415447209 */ /* 0x010fce0007810000 */
[----:B------:R-:W4:Y:S01]  /*4490*/  MUFU.TANH R27, R27 ;  /* 0x0000001b001b7308 */ /* 0x000f220000002400 */
[----:B-----5:R-:W-:-:S07]  /*44a0*/  FMNMX.FTZ R66, R24, R67, !PT ;  /* 0x0000004318427209 */ /* 0x020fce0007810000 */
[----:B------:R-:W5:Y:S01]  /*44b0*/  MUFU.TANH R26, R26 ;  /* 0x0000001a001a7308 */ /* 0x000f620000002400 */
[----:B---3--:R-:W-:-:S07]  /*44c0*/  FMNMX.FTZ R67, R25, R68, !PT ;  /* 0x0000004419437209 */ /* 0x008fce0007810000 */
[----:B------:R-:W3:Y:S01]  /*44d0*/  MUFU.TANH R28, R28 ;  /* 0x0000001c001c7308 */ /* 0x000ee20000002400 */
[----:B----4-:R-:W-:Y:S01]  /*44e0*/  FMNMX.FTZ R69, R27, R66, !PT ;  /* 0x000000421b457209 */ /* 0x010fe20007810000 */
[----:B------:R-:W-:-:S06]  /*44f0*/  FMUL.FTZ R66, R0, R77 ;  /* 0x0000004d00427220 */ /* 0x000fcc0000410000 */
[----:B------:R-:W4:Y:S01]  /*4500*/  MUFU.TANH R29, R29 ;  /* 0x0000001d001d7308 */ /* 0x000f220000002400 */
[----:B-----5:R-:W-:-:S07]  /*4510*/  FMNMX.FTZ R68, R26, R67, !PT ;  /* 0x000000431a447209 */ /* 0x020fce0007810000 */
[----:B------:R-:W5:Y:S01]  /*4520*/  MUFU.TANH R31, R31 ;  /* 0x0000001f001f7308 */ /* 0x000f620000002400 */
[----:B---3--:R-:W-:-:S07]  /*4530*/  FMNMX.FTZ R70, R28, R69, !PT ;  /* 0x000000451c467209 */ /* 0x008fce0007810000 */
[----:B------:R-:W3:Y:S01]  /*4540*/  MUFU.TANH R30, R30 ;  /* 0x0000001e001e7308 */ /* 0x000ee20000002400 */
[----:B----4-:R-:W-:-:S07]  /*4550*/  FMNMX.FTZ R67, R29, R68, !PT ;  /* 0x000000441d437209 */ /* 0x010fce0007810000 */
[----:B------:R-:W4:Y:S01]  /*4560*/  MUFU.TANH R32, R32 ;  /* 0x0000002000207308 */ /* 0x000f220000002400 */
[----:B-----5:R-:W-:-:S07]  /*4570*/  FMNMX.FTZ R69, R31, R70, !PT ;  /* 0x000000461f457209 */ /* 0x020fce0007810000 */
        /* <DEDUP_REMOVED lines=97> */
[----:B----4-:R-:W-:Y:S02]  /*4b90*/  FMNMX.FTZ R79, R75, R74, !PT ;  /* 0x0000004a4b4f7209 */ /* 0x010fe40007810000 */
[----:B-----5:R-:W-:Y:S01]  /*4ba0*/  FMNMX.FTZ R78, R76, R81, !PT ;  /* 0x000000514c4e7209 */ /* 0x020fe20007810000 */
[----:B--2---:R-:W-:Y:S06]  /*4bb0*/  @P1 BRA `(.L_x_22) ;  /* 0x0000000000081947 */ /* 0x004fec0003800000 */
[----:B------:R-:W2:Y:S02]  /*4bc0*/  SYNCS.PHASECHK.TRANS64.TRYWAIT P1, [UR14+0x19c50], R3 ;  /* 0x019c5003ff0075a7 */ /* 0x000ea4000802014e */
[----:B--2---:R-:W-:Y:S05]  /*4bd0*/  @!P1 BRA `(.L_x_23) ;  /* 0x0000005800489947 */ /* 0x004fea0003800000 */
.L_x_22:
[----:B------:R-:W-:Y:S01]  /*4be0*/  UIADD3 UR6, UR48, 0x3000, URZ ;  /* 0x0000300030067890 */ /* 0x000fe2000fffe03f */
[----:B------:R-:W-:Y:S01]  /*4bf0*/  WARPGROUP.ARRIVE ;  /* 0x00000000000079c5 */ /* 0x000fe20000000000 */
[----:B------:R-:W-:Y:S01]  /*4c00*/  UMOV UR7, 0x40000040 ;  /* 0x4000004000077882 */ /* 0x000fe20000000000 */
[----:B---3--:R-:W-:Y:S01]  /*4c10*/  FMNMX.FTZ R78, R77, R78, !PT ;  /* 0x0000004e4d4e7209 */ /* 0x008fe20007810000 */
[----:B------:R-:W-:Y:S01]  /*4c20*/  USHF.R.U32.HI UR6, URZ, 0x4, UR6 ;  /* 0x000000043f067899 */ /* 0x000fe20008011606 */
[----:B--2---:R-:W2:Y:S01]  /*4c30*/  SHFL.BFLY PT, R74, R79, 0x2, 0x1f ;  /* 0x0c401f004f4a7f89 */ /* 0x004ea200000e0000 */
[----:B------:R-:W-:Y:S01]  /*4c40*/  UMOV UR10, UR17 ;  /* 0x00000011000a7c82 */ /* 0x000fe20008000000 */
[----:B------:R-:W-:Y:S01]  /*4c50*/  LOP3.LUT P1, RZ, R2, 0x7f, RZ, 0xc0, !PT ;  /* 0x0000007f02ff7812 */ /* 0x000fe2000782c0ff */
[----:B------:R-:W-:Y:S01]  /*4c60*/  ULOP3.LUT UR6, UR6, 0x3fff, URZ, 0xc0, !UPT ;  /* 0x00003fff06067892 */ /* 0x000fe2000f8ec03f */
[----:B-1----:R-:W1:Y:S01]  /*4c70*/  SHFL.BFLY PT, R3, R78, 0x2, 0x1f ;  /* 0x0c401f004e037f89 */ /* 0x002e6200000e0000 */
[----:B------:R-:W-:-:S02]  /*4c80*/  IMAD.U32 R82, RZ, RZ, UR10 ;  /* 0x0000000aff527e24 */ /* 0x000fc4000f8e00ff */
[----:B------:R-:W-:-:S04]  /*4c90*/  ULOP3.LUT UR6, UR6, 0x10000, URZ, 0xfc, !UPT ;  /* 0x0001000006067892 */ /* 0x000fc8000f8efc3f */
[----:B------:R-:W-:-:S07]  /*4ca0*/  UIMAD UR11, UR19, 0x300, UR6 ;  /* 0x00000300130b78a4 */ /* 0x000fce000f8e0206 */
[----:B------:R-:W-:Y:S02]  /*4cb0*/  UMOV UR6, UR11 ;  /* 0x0000000b00067c82 */ /* 0x000fe40008000000 */
[----:B------:R-:W-:Y:S01]  /*4cc0*/  QGMMA.64x96x32.F32.E4M3.E4M3 R88, R136, gdesc[UR4], R88, gsb0 ;  /* 0x0160000488587df3 */ /* 0x000fe20008000858 */
[----:B------:R-:W-:Y:S01]  /*4cd0*/  UIADD3 UR6, UR11, 0x2, URZ ;  /* 0x000000020b067890 */ /* 0x000fe2000fffe03f */
[----:B------:R-:W-:Y:S01]  /*4ce0*/  UMOV UR7, 0x40000040 ;  /* 0x4000004000077882 */ /* 0x000fe20000000000 */
[----:B--2---:R-:W-:Y:S02]  /*4cf0*/  FMNMX.FTZ R80, R79, R74, !PT ;  /* 0x0000004a4f507209 */ /* 0x004fe40007810000 */
[----:B-1----:R-:W-:-:S03]  /*4d00*/  FMNMX.FTZ R81, R78, R3, !PT ;  /* 0x000000034e517209 */ /* 0x002fc60007810000 */
[----:B------:R-:W1:Y:S04]  /*4d10*/  SHFL.BFLY PT, R3, R80, 0x1, 0x1f ;  /* 0x0c201f0050037f89 */ /* 0x000e6800000e0000 */
[----:B------:R-:W2:Y:S01]  /*4d20*/  SHFL.BFLY PT, R74, R81, 0x1, 0x1f ;  /* 0x0c201f00514a7f89 */ /* 0x000ea200000e0000 */
[----:B-1----:R-:W-:Y:S02]  /*4d30*/  FMNMX.FTZ R3, R80, R3, !PT ;  /* 0x0000000350037209 */ /* 0x002fe40007810000 */
[----:B--2---:R-:W-:-:S03]  /*4d40*/  FMNMX.FTZ R74, R81, R74, !PT ;  /* 0x0000004a514a7209 */ /* 0x004fc60007810000 */
[C---:B------:R-:W-:Y:S01]  /*4d50*/  FFMA.FTZ R78, R3.reuse, R82, -8 ;  /* 0xc1000000034e7423 */ /* 0x040fe20000010052 */
[----:B------:R-:W-:-:S03]  /*4d60*/  FADD.FTZ R4, -R3, R4 ;  /* 0x0000000403047221 */ /* 0x000fc60000010100 */
[--C-:B------:R-:W-:Y:S01]  /*4d70*/  FFMA.FTZ R80, R9, UR10, -R78.reuse ;  /* 0x0000000a09507c23 */ /* 0x100fe2000801084e */
[----:B------:R-:W-:-:S01]  /*4d80*/  FFMA.FTZ R9, R8, UR10, -R78 ;  /* 0x0000000a08097c23 */ /* 0x000fc2000801084e */
        /* <DEDUP_REMOVED lines=19> */
[----:B------:R-:W-:Y:S01]  /*4ec0*/  FMUL.FTZ R79, R4, UR10 ;  /* 0x0000000a044f7c20 */ /* 0x000fe20008410000 */
[--C-:B------:R-:W-:Y:S01]  /*4ed0*/  FFMA.FTZ R57, R58, UR10, -R78.reuse ;  /* 0x0000000a3a397c23 */ /* 0x100fe2000801084e */
[----:B------:R-:W-:-:S01]  /*4ee0*/  FFMA.FTZ R58, R61, UR10, -R78 ;  /* 0x0000000a3d3a7c23 */ /* 0x000fc2000801084e */
[----:B------:R-:W-:Y:S01]  /*4ef0*/  FFMA.FTZ R61, R62, UR10, -R78 ;  /* 0x0000000a3e3d7c23 */ /* 0x000fe2000801084e */
[----:B------:R-:W-:-:S01]  /*4f00*/  FADD.FTZ R4, -R74, R5 ;  /* 0x000000054a047221 */ /* 0x000fc20000010100 */
[--C-:B------:R-:W-:Y:S01]  /*4f10*/  FFMA.FTZ R62, R65, UR10, -R78.reuse ;  /* 0x0000000a413e7c23 */ /* 0x100fe2000801084e */
[----:B------:R1:W-:Y:S01]  /*4f20*/  MUFU.EX2 R5, R79 ;  /* 0x0000004f00057308 */ /* 0x0003e20000000800 */
[----:B------:R-:W-:-:S01]  /*4f30*/  FFMA.FTZ R65, R66, UR10, -R78 ;  /* 0x0000000a42417c23 */ /* 0x000fc2000801084e */
[--C-:B------:R-:W-:Y:S01]  /*4f40*/  FFMA.FTZ R66, R69, UR10, -R78.reuse ;  /* 0x0000000a45427c23 */ /* 0x100fe2000801084e */
[----:B------:R-:W-:-:S01]  /*4f50*/  FFMA.FTZ R69, R70, UR10, -R78 ;  /* 0x0000000a46457c23 */ /* 0x000fc2000801084e */
[--C-:B------:R-:W-:Y:S01]  /*4f60*/  FFMA.FTZ R70, R73, UR10, -R78.reuse ;  /* 0x0000000a49467c23 */ /* 0x100fe2000801084e */
[----:B------:R-:W-:-:S01]  /*4f70*/  FFMA.FTZ R73, R75, UR10, -R78 ;  /* 0x0000000a4b497c23 */ /* 0x000fc2000801084e */
[----:B------:R-:W-:Y:S01]  /*4f80*/  FMUL.FTZ R4, R4, UR10 ;  /* 0x0000000a04047c20 */ /* 0x000fe20008410000 */
[----:B------:R-:W-:-:S01]  /*4f90*/  FFMA.FTZ R13, R13, UR10, -R78 ;  /* 0x0000000a0d0d7c23 */ /* 0x000fc2000801084e */
[----:B------:R-:W2:Y:S01]  /*4fa0*/  MUFU.EX2 R80, R80 ;  /* 0x0000005000507308 */ /* 0x000ea20000000800 */
[----:B-1----:R-:W-:-:S02]  /*4fb0*/  IMAD.U32 R79, RZ, RZ, UR10 ;  /* 0x0000000aff4f7e24 */ /* 0x002fc4000f8e00ff */
[----:B------:R-:W-:Y:S02]  /*4fc0*/  FFMA.FTZ R21, R21, UR10, -R78 ;  /* 0x0000000a15157c23 */ /* 0x000fe4000801084e */
[----:B------:R-:W-:-:S03]  /*4fd0*/  FFMA.FTZ R75, R74, R79, -8 ;  /* 0xc10000004a4b7423 */ /* 0x000fc6000001004f */
        /* <DEDUP_REMOVED lines=12> */
[----:B--2---:R-:W-:Y:S01]  /*50a0*/  FFMA.FTZ R6, R5, R6, R80 ;  /* 0x0000000605067223 */ /* 0x004fe20000010050 */
        /* <DEDUP_REMOVED lines=11> */
[----:B------:R-:W-:-:S02]  /*5160*/  WARPGROUP.DEPBAR.LE gsb0, 0x0 ;  /* 0x00008000000079c5 */ /* 0x000fc40000010000 */
[----:B------:R-:W-:Y:S01]  /*5170*/  WARPGROUP.ARRIVE ;  /* 0x00000000000079c5 */ /* 0x000fe20000000000 */
[----:B------:R-:W3:Y:S01]  /*5180*/  MUFU.EX2 R10, R10 ;  /* 0x0000000a000a7308 */ /* 0x000ee20000000800 */
[----:B-1----:R-:W-:-:S01]  /*5190*/  FFMA.FTZ R7, R4, R7, R79 ;  /* 0x0000000704077223 */ /* 0x002fc2000001004f */
[--C-:B------:R-:W-:Y:S01]  /*51a0*/  FFMA.FTZ R56, R56, UR10, -R75.reuse ;  /* 0x0000000a38387c23 */ /* 0x100fe2000801084b */
[----:B------:R-:W-:-:S01]  /*51b0*/  FFMA.FTZ R60, R60, UR10, -R75 ;  /* 0x0000000a3c3c7c23 */ /* 0x000fc2000801084b */
[--C-:B------:R-:W-:Y:S01]  /*51c0*/  FFMA.FTZ R64, R64, UR10, -R75.reuse ;  /* 0x0000000a40407c23 */ /* 0x100fe2000801084b */
[----:B------:R-:W-:Y:S01]  /*51d0*/  QGMMA.64x96x32.F32.E4M3.E4M3 R88, R140, gdesc[UR4], R88, gsb0 ;  /* 0x016000048c587df3 */ /* 0x000fe20008000858 */
[----:B------:R-:W-:Y:S01]  /*51e0*/  UIADD3 UR6, UR11, 0x4, URZ ;  /* 0x000000040b067890 */ /* 0x000fe2000fffe03f */
[----:B--2---:R-:W-:Y:S01]  /*51f0*/  FADD.FTZ R51, R9, R6 ;  /* 0x0000000609337221 */ /* 0x004fe20000010000 */
[----:B------:R-:W-:Y:S01]  /*5200*/  UMOV UR7, 0x40000040 ;  /* 0x4000004000077882 */ /* 0x000fe20000000000 */
[----:B------:R-:W1:Y:S01]  /*5210*/  MUFU.EX2 R8, R8 ;  /* 0x0000000800087308 */ /* 0x000e620000000800 */
[----:B------:R-:W-:-:S01]  /*5220*/  FFMA.FTZ R68, R68, UR10, -R75 ;  /* 0x0000000a44447c23 */ /* 0x000fc2000801084b */
[----:B------:R-:W-:-:S06]  /*5230*/  FFMA.FTZ R72, R72, UR10, -R75 ;  /* 0x0000000a48487c23 */ /* 0x000fcc000801084b */
[----:B------:R-:W2:Y:S01]  /*5240*/  MUFU.EX2 R11, R11 ;  /* 0x0000000b000b7308 */ /* 0x000ea20000000800 */
[----:B---3--:R-:W-:-:S07]  /*5250*/  FADD.FTZ R6, R10, R7 ;  /* 0x000000070a067221 */ /* 0x008fce0000010000 */
[----:B------:R-:W3:Y:S01]  /*5260*/  MUFU.EX2 R13, R13 ;  /* 0x0000000d000d7308 */ /* 0x000ee20000000800 */
[----:B-1----:R-:W-:-:S01]  /*5270*/  FADD.FTZ R78, R8, R51 ;  /* 0x00000033084e7221 */ /* 0x002fc20000010000 */
[----:B------:R-:W-:-:S06]  /*5280*/  FFMA.FTZ R51, R55, UR10, -R75 ;  /* 0x0000000a37337c23 */ /* 0x000fcc000801084b */
[----:B------:R-:W1:Y:S01]  /*5290*/  MUFU.EX2 R14, R14 ;  /* 0x0000000e000e7308 */ /* 0x000e620000000800 */
[----:B--2---:R-:W-:-:S07]  /*52a0*/  FADD.FTZ R7, R11, R6 ;  /* 0x000000060b077221 */ /* 0x004fce0000010000 */
        /* <DEDUP_REMOVED lines=13> */
[----:B---3--:R-:W-:-:S01]  /*5380*/  FADD.FTZ R78, R20, R55 ;  /* 0x00000037144e7221 */ /* 0x008fc20000010000 */
[----:B------:R-:W-:-:S06]  /*5390*/  FFMA.FTZ R55, R59, UR10, -R75 ;  /* 0x0000000a3b377c23 */ /* 0x000fcc000801084b */
[----:B------:R-:W3:Y:S01]  /*53a0*/  MUFU.EX2 R28, R28 ;  /* 0x0000001c001c7308 */ /* 0x000ee20000000800 */
[----:B-1----:R-:W-:-:S07]  /*53b0*/  FADD.FTZ R7, R23, R6 ;  /* 0x0000000617077221 */ /* 0x002fce0000010000 */
[----:B------:R-:W1:Y:S01]  /*53c0*/  MUFU.EX2 R26, R26 ;  /* 0x0000001a001a7308 */ /* 0x000e620000000800 */
[----:B--2---:R-:W-:-:S07]  /*53d0*/  FADD.FTZ R81, R25, R78 ;  /* 0x0000004e19517221 */ /* 0x004fce0000010000 */
[----:B------:R-:W2:Y:S01]  /*53e0*/  MUFU.EX2 R27, R27 ;  /* 0x0000001b001b7308 */ /* 0x000ea20000000800 */
[----:B---3--:R-:W-:-:S01]  /*53f0*/  FADD.FTZ R6, R28, R7 ;  /* 0x000000071c067221 */ /* 0x008fc20000010000 */
[----:B------:R-:W-:Y:S02]  /*5400*/  WARPGROUP.DEPBAR.LE gsb0, 0x0 ;  /* 0x00008000000079c5 */ /* 0x000fe40000010000 */
[----:B------:R-:W-:-:S04]  /*5410*/  WARPGROUP.ARRIVE ;  /* 0x00000000000079c5 */ /* 0x000fc80000000000 */
[----:B------:R-:W3:Y:S01]  /*5420*/  MUFU.EX2 R29, R29 ;  /* 0x0000001d001d7308 */ /* 0x000ee20000000800 */
[----:B-1----:R-:W-:-:S01]  /*5430*/  FADD.FTZ R78, R26, R81 ;  /* 0x000000511a4e7221 */ /* 0x002fc20000010000 */
[----:B------:R-:W-:Y:S01]  /*5440*/  QGMMA.64x96x32.F32.E4M3.E4M3 R88, R144, gdesc[UR4], R88, gsb0 ;  /* 0x0160000490587df3 */ /* 0x000fe20008000858 */
[----:B------:R-:W-:Y:S01]  /*5450*/  UIADD3 UR6, UR11, 0x6, URZ ;  /* 0x000000060b067890 */ /* 0x000fe2000fffe03f */
[----:B------:R-:W-:-:S04]  /*5460*/  UMOV UR7, 0x40000040 ;  /* 0x4000004000077882 */ /* 0x000fc80000000000 */
[----:B------:R-:W1:Y:S01]  /*5470*/  MUFU.EX2 R32, R32 ;  /* 0x0000002000207308 */ /* 0x000e620000000800 */
[----:B--2---:R-:W-:-:S07]  /*5480*/  FADD.FTZ R7, R27, R6 ;  /* 0x000000061b077221 */ /* 0x004fce0000010000 */
[----:B------:R-:W2:Y:S01]  /*5490*/  MUFU.EX2 R30, R30 ;  /* 0x0000001e001e7308 */ /* 0x000ea20000000800 */
[----:B---3--:R-:W-:-:S07]  /*54a0*/  FADD.FTZ R59, R29, R78 ;  /* 0x0000004e1d3b7221 */ /* 0x008fce0000010000 */
[----:B------:R-:W3:Y:S01]  /*54b0*/  MUFU.EX2 R31, R31 ;  /* 0x0000001f001f7308 */ /* 0x000ee20000000800 */
[----:B-1----:R-:W-:-:S07]  /*54c0*/  FADD.FTZ R6, R32, R7 ;  /* 0x0000000720067221 */ /* 0x002fce0000010000 */
[----:B------:R-:W1:Y:S01]  /*54d0*/  MUFU.EX2 R33, R33 ;  /* 0x0000002100217308 */ /* 0x000e620000000800 */
[----:B--2---:R-:W-:-:S01]  /*54e0*/  FADD.FTZ R78, R30, R59 ;  /* 0x0000003b1e4e7221 */ /* 0x004fc20000010000 */
[----:B------:R-:W-:-:S06]  /*54f0*/  FFMA.FTZ R59, R63, UR10, -R75 ;  /* 0x0000000a3f3b7c23 */ /* 0x000fcc000801084b */
        /* <DEDUP_REMOVED lines=15> */
[----:B-1----:R-:W-:-:S01]  /*55f0*/  FADD.FTZ R78, R38, R63 ;  /* 0x0000003f264e7221 */ /* 0x002fc20000010000 */
[----:B------:R-:W-:-:S06]  /*5600*/  FFMA.FTZ R63, R67, UR10, -R75 ;  /* 0x0000000a433f7c23 */ /* 0x000fcc000801084b */
[----:B------:R-:W1:Y:S01]  /*5610*/  MUFU.EX2 R44, R44 ;  /* 0x0000002c002c7308 */ /* 0x000e620000000800 */
[----:B--2---:R-:W-:-:S01]  /*5620*/  FADD.FTZ R7, R39, R6 ;  /* 0x0000000627077221 */ /* 0x004fc20000010000 */
[----:B------:R-:W-:Y:S02]  /*5630*/  WARPGROUP.DEPBAR.LE gsb0, 0x0 ;  /* 0x00008000000079c5 */ /* 0x000fe40000010000 */
[----:B------:R-:W-:-:S04]  /*5640*/  WARPGROUP.ARRIVE ;  /* 0x00000000000079c5 */ /* 0x000fc80000000000 */
[----:B------:R-:W2:Y:S01]  /*5650*/  MUFU.EX2 R42, R42 ;  /* 0x0000002a002a7308 */ /* 0x000ea20000000800 */
[----:B---3--:R-:W-:-:S01]  /*5660*/  FADD.FTZ R81, R41, R78 ;  /* 0x0000004e29517221 */ /* 0x008fc20000010000 */
[----:B------:R-:W-:Y:S01]  /*5670*/  QGMMA.64x96x32.F32.E4M3.E4M3 R88, R148, gdesc[UR4], R88, gsb0 ;  /* 0x0160000494587df3 */ /* 0x000fe20008000858 */
[----:B-1----:R-:W-:-:S05]  /*5680*/  FADD.FTZ R6, R44, R7 ;  /* 0x000000072c067221 */ /* 0x002fca0000010000 */
[----:B------:R-:W1:Y:S08]  /*5690*/  MUFU.EX2 R43, R43 ;  /* 0x0000002b002b7308 */ /* 0x000e700000000800 */
[----:B------:R-:W3:Y:S01]  /*56a0*/  MUFU.EX2 R45, R45 ;  /* 0x0000002d002d7308 */ /* 0x000ee20000000800 */
[----:B--2---:R-:W-:-:S07]  /*56b0*/  FADD.FTZ R78, R42, R81 ;  /* 0x000000512a4e7221 */ /* 0x004fce0000010000 */
[----:B------:R-:W2:Y:S01]  /*56c0*/  MUFU.EX2 R48, R48 ;  /* 0x0000003000307308 */ /* 0x000ea20000000800 */
[----:B-1----:R-:W-:-:S07]  /*56d0*/  FADD.FTZ R7, R43, R6 ;  /* 0x000000062b077221 */ /* 0x002fce0000010000 */
[----:B------:R-:W1:Y:S01]  /*56e0*/  MUFU.EX2 R46, R46 ;  /* 0x0000002e002e7308 */ /* 0x000e620000000800 */
[----:B---3--:R-:W-:-:S07]  /*56f0*/  FADD.FTZ R67, R45, R78 ;  /* 0x0000004e2d437221 */ /* 0x008fce0000010000 */
[----:B------:R-:W3:Y:S01]  /*5700*/  MUFU.EX2 R47, R47 ;  /* 0x0000002f002f7308 */ /* 0x000ee20000000800 */
[----:B--2---:R-:W-:-:S07]  /*5710*/  FADD.FTZ R6, R48, R7 ;  /* 0x0000000730067221 */ /* 0x004fce0000010000 */
[----:B------:R-:W2:Y:S01]  /*5720*/  MUFU.EX2 R49, R49 ;  /* 0x0000003100317308 */ /* 0x000ea20000000800 */
[----:B-1----:R-:W-:-:S01]  /*5730*/  FADD.FTZ R78, R46, R67 ;  /* 0x000000432e4e7221 */ /* 0x002fc20000010000 */
[----:B------:R-:W-:-:S06]  /*5740*/  FFMA.FTZ R67, R71, UR10, -R75 ;  /* 0x0000000a47437c23 */ /* 0x000fcc000801084b */
[----:B------:R-:W1:Y:S01]  /*5750*/  MUFU.EX2 R52, R52 ;  /* 0x0000003400347308 */ /* 0x000e620000000800 */
[----:B---3--:R-:W-:-:S07]  /*5760*/  FADD.FTZ R7, R47, R6 ;  /* 0x000000062f077221 */ /* 0x008fce0000010000 */
        /* <DEDUP_REMOVED lines=13> */
[----:B--2---:R-:W-:-:S01]  /*5840*/  FADD.FTZ R78, R54, R71 ;  /* 0x00000047364e7221 */ /* 0x004fc20000010000 */
[--C-:B------:R-:W-:Y:S01]  /*5850*/  FFMA.FTZ R71, R76, UR10, -R75.reuse ;  /* 0x0000000a4c477c23 */ /* 0x100fe2000801084b */
[----:B------:R-:W-:-:S01]  /*5860*/  FFMA.FTZ R75, R77, UR10, -R75 ;  /* 0x0000000a4d4b7c23 */ /* 0x000fc2000801084b */
[----:B------:R-:W-:-:S04]  /*5870*/  WARPGROUP.DEPBAR.LE gsb0, 0x0 ;  /* 0x00008000000079c5 */ /* 0x000fc80000010000 */
[----:B------:R-:W2:Y:S01]  /*5880*/  MUFU.EX2 R60, R60 ;  /* 0x0000003c003c7308 */ /* 0x000ea20000000800 */
[----:B-1----:R-:W-:-:S07]  /*5890*/  FADD.FTZ R7, R55, R6 ;  /* 0x0000000637077221 */ /* 0x002fce0000010000 */
[----:B------:R-:W1:Y:S01]  /*58a0*/  MUFU.EX2 R58, R58 ;  /* 0x0000003a003a7308 */ /* 0x000e620000000800 */
[----:B---3--:R-:W-:-:S01]  /*58b0*/  FADD.FTZ R81, R57, R78 ;  /* 0x0000004e39517221 */ /* 0x008fc20000010000 */
[----:B------:R-:W-:-:S06]  /*58c0*/  IMAD.U32 R78, RZ, RZ, UR20 ;  /* 0x00000014ff4e7e24 */ /* 0x000fcc000f8e00ff */
[----:B------:R-:W3:Y:S01]  /*58d0*/  MUFU.EX2 R59, R59 ;  /* 0x0000003b003b7308 */ /* 0x000ee20000000800 */
[----:B--2---:R-:W-:-:S07]  /*58e0*/  FADD.FTZ R6, R60, R7 ;  /* 0x000000073c067221 */ /* 0x004fce0000010000 */
[----:B------:R-:W2:Y:S01]  /*58f0*/  MUFU.EX2 R61, R61 ;  /* 0x0000003d003d7308 */ /* 0x000ea20000000800 */
[----:B-1----:R-:W-:-:S07]  /*5900*/  FADD.FTZ R76, R58, R81 ;  /* 0x000000513a4c7221 */ /* 0x002fce0000010000 */
[----:B------:R-:W1:Y:S01]  /*5910*/  MUFU.EX2 R64, R64 ;  /* 0x0000004000407308 */ /* 0x000e620000000800 */
[----:B---3--:R-:W-:-:S01]  /*5920*/  FADD.FTZ R7, R59, R6 ;  /* 0x000000063b077221 */ /* 0x008fc20000010000 */
[----:B------:R-:W-:-:S05]  /*5930*/  @!P1 VIADD R6, R78, 0x19c40 ;  /* 0x00019c404e069836 */ /* 0x000fca0000000000 */
[----:B------:R-:W-:Y:S01]  /*5940*/  @!P1 PRMT R6, RZ, 0x654, R6 ;  /* 0x00000654ff069816 */ /* 0x000fe20000000006 */
[----:B------:R-:W3:Y:S01]  /*5950*/  MUFU.EX2 R62, R62 ;  /* 0x0000003e003e7308 */ /* 0x000ee20000000800 */
[----:B--2---:R-:W-:-:S02]  /*5960*/  FADD.FTZ R81, R61, R76 ;  /* 0x0000004c3d517221 */ /* 0x004fc40000010000 */
[----:B------:R2:W-:Y:S05]  /*5970*/  @!P1 SYNCS.ARRIVE.TRANS64.RED.A1T0 RZ, [R6+URZ], RZ ;  /* 0x000000ff06ff99a7 */ /* 0x0005ea000810043f */
[----:B------:R-:W4:Y:S01]  /*5980*/  MUFU.EX2 R63, R63 ;  /* 0x0000003f003f7308 */ /* 0x000f220000000800 */
[----:B-1----:R-:W-:-:S07]  /*5990*/  FADD.FTZ R76, R64, R7 ;  /* 0x00000007404c7221 */ /* 0x002fce0000010000 */
[----:B------:R-:W1:Y:S01]  /*59a0*/  MUFU.EX2 R65, R65 ;  /* 0x0000004100417308 */ /* 0x000e620000000800 */
[----:B---3--:R-:W-:-:S07]  /*59b0*/  FADD.FTZ R78, R62, R81 ;  /* 0x000000513e4e7221 */ /* 0x008fce0000010000 */
[----:B------:R-:W2:Y:S01]  /*59c0*/  MUFU.EX2 R68, R68 ;  /* 0x0000004400447308 */ /* 0x000ea20000000800 */
[----:B----4-:R-:W-:-:S07]  /*59d0*/  FADD.FTZ R7, R63, R76 ;  /* 0x0000004c3f077221 */ /* 0x010fce0000010000 */
        /* <DEDUP_REMOVED lines=16> */
[----:B---3--:R-:W-:-:S03]  /*5ae0*/  FADD.FTZ R6, R73, R76 ;  /* 0x0000004c49067221 */ /* 0x008fc60000010000 */
[----:B-1----:R-:W-:Y:S01]  /*5af0*/  FADD.FTZ R7, R82, R7 ;  /* 0x0000000752077221 */ /* 0x002fe20000010000 */
[----:B------:R-:W-:Y:S06]  /*5b00*/  @!P0 BRA `(.L_x_24) ;  /* 0x0000000000048947 */ /* 0x000fec0003800000 */
[----:B------:R-:W-:Y:S01]  /*5b10*/  BPT.TRAP 0x1 ;  /* 0x000000040000795c */ /* 0x000fe20000300000 */
.L_x_24:
[----:B------:R-:W-:Y:S01]  /*5b20*/  UIADD3 UR6, UR14, 0x19c60, URZ ;  /* 0x00019c600e067890 */ /* 0x000fe2000fffe03f */
[----:B------:R-:W-:Y:S01]  /*5b30*/  ISETP.LT.AND P1, PT, RZ, UR42, PT ;  /* 0x0000002aff007c0c */ /* 0x000fe2000bf21270 */
[----:B------:R-:W-:Y:S01]  /*5b40*/  UIADD3 UR7, UR42, -0x1, URZ ;  /* 0xffffffff2a077890 */ /* 0x000fe2000fffe03f */
[----:B------:R-:W-:Y:S01]  /*5b50*/  F2FP.SATFINITE.E4M3.F32.PACK_AB_MERGE_C R8, R13, R8, RZ ;  /* 0x000000080d08723e */ /* 0x000fe200048070ff */
[----:B------:R-:W-:Y:S01]  /*5b60*/  UPRMT UR6, UR49, 0x654, UR6 ;  /* 0x0000065431067896 */ /* 0x000fe20008000006 */
[----:B------:R-:W-:Y:S01]  /*5b70*/  F2FP.SATFINITE.E4M3.F32.PACK_AB_MERGE_C R11, R14, R11, RZ ;  /* 0x0000000b0e0b723e */ /* 0x000fe200048070ff */
[----:B------:R-:W-:Y:S01]  /*5b80*/  UMOV UR18, UR37 ;  /* 0x0000002500127c82 */ /* 0x000fe20008000000 */
[----:B------:R-:W-:Y:S01]  /*5b90*/  F2FP.SATFINITE.E4M3.F32.PACK_AB_MERGE_C R20, R25, R20, RZ ;  /* 0x000000141914723e */ /* 0x000fe200048070ff */
[----:B------:R-:W-:Y:S01]  /*5ba0*/  UMOV UR19, UR36 ;  /* 0x0000002400137c82 */ /* 0x000fe20008000000 */
[----:B------:R-:W-:Y:S01]  /*5bb0*/  F2FP.SATFINITE.E4M3.F32.PACK_AB_MERGE_C R23, R28, R23, RZ ;  /* 0x000000171c17723e */ /* 0x000fe200048070ff */
[----:B------:R-:W-:Y:S01]  /*5bc0*/  UMOV UR42, UR7 ;  /* 0x00000007002a7c82 */ /* 0x000fe20008000000 */
[----:B------:R-:W-:Y:S01]  /*5bd0*/  F2FP.SATFINITE.E4M3.F32.PACK_AB_MERGE_C R30, R33, R30, RZ ;  /* 0x0000001e211e723e */ /* 0x000fe200048070ff */
[----:B------:R-:W-:Y:S01]  /*5be0*/  FMUL.FTZ R88, R88, R5 ;  /* 0x0000000558587220 */ /* 0x000fe20000410000 */
[----:B------:R-:W-:Y:S01]  /*5bf0*/  F2FP.SATFINITE.E4M3.F32.PACK_AB_MERGE_C R31, R36, R31, RZ ;  /* 0x0000001f241f723e */ /* 0x000fe200048070ff */
[----:B------:R-:W-:Y:S01]  /*5c00*/  SYNCS.ARRIVE.TRANS64.RED.A1T0 RZ, [UR6], RZ ;  /* 0x000000ffffff79a7 */ /* 0x000fe20008100406 */
[----:B------:R-:W-:Y:S01]  /*5c10*/  F2FP.SATFINITE.E4M3.F32.PACK_AB_MERGE_C R38, R41, R38, RZ ;  /* 0x000000262926723e */ /* 0x000fe200048070ff */
[----:B------:R-:W-:Y:S01]  /*5c20*/  FMUL.FTZ R89, R89, R5 ;  /* 0x0000000559597220 */ /* 0x000fe20000410000 */
[----:B------:R-:W-:Y:S01]  /*5c30*/  F2FP.SATFINITE.E4M3.F32.PACK_AB_MERGE_C R39, R44, R39, RZ ;  /* 0x000000272c27723e */ /* 0x000fe200048070ff */
[-C--:B------:R-:W-:Y:S01]  /*5c40*/  FMUL.FTZ R92, R92, R5.reuse ;  /* 0x000000055c5c7220 */ /* 0x080fe20000410000 */
        /* <DEDUP_REMOVED lines=28> */
[----:B------:R-:W-:Y:S01]  /*5e10*/  FMUL.FTZ R133, R133, R5 ;  /* 0x0000000585857220 */ /* 0x000fe20000410000 */
        /* <DEDUP_REMOVED lines=24> */
[----:B------:R-:W-:Y:S01]  /*5fa0*/  F2FP.SATFINITE.E4M3.F32.PACK_AB_MERGE_C R136, R9, R80, R8 ;  /* 0x000000500988723e */ /* 0x000fe20004807008 */
[----:B------:R-:W-:Y:S01]  /*5fb0*/  IMAD.MOV.U32 R5, RZ, RZ, R74 ;  /* 0x000000ffff057224 */ /* 0x000fe200078e004a */
[----:B------:R-:W-:Y:S01]  /*5fc0*/  F2FP.SATFINITE.E4M3.F32.PACK_AB_MERGE_C R137, R10, R79, R11 ;  /* 0x0000004f0a89723e */ /* 0x000fe2000480700b */
[----:B------:R-:W-:Y:S01]  /*5fd0*/  IMAD.MOV.U32 R4, RZ, RZ, R3 ;  /* 0x000000ffff047224 */ /* 0x000fe200078e0003 */
[----:B------:R-:W-:-:S02]  /*5fe0*/  F2FP.SATFINITE.E4M3.F32.PACK_AB_MERGE_C R138, R21, R12, R20 ;  /* 0x0000000c158a723e */ /* 0x000fc40004807014 */
[----:B------:R-:W-:Y:S02]  /*5ff0*/  F2FP.SATFINITE.E4M3.F32.PACK_AB_MERGE_C R139, R24, R15, R23 ;  /* 0x0000000f188b723e */ /* 0x000fe40004807017 */
[----:B------:R-:W-:Y:S02]  /*6000*/  F2FP.SATFINITE.E4M3.F32.PACK_AB_MERGE_C R140, R29, R26, R30 ;  /* 0x0000001a1d8c723e */ /* 0x000fe4000480701e */
[----:B------:R-:W-:Y:S02]  /*6010*/  F2FP.SATFINITE.E4M3.F32.PACK_AB_MERGE_C R141, R32, R27, R31 ;  /* 0x0000001b208d723e */ /* 0x000fe4000480701f */
[----:B------:R-:W-:Y:S02]  /*6020*/  F2FP.SATFINITE.E4M3.F32.PACK_AB_MERGE_C R142, R37, R34, R38 ;  /* 0x00000022258e723e */ /* 0x000fe40004807026 */
[----:B------:R-:W-:Y:S02]  /*6030*/  F2FP.SATFINITE.E4M3.F32.PACK_AB_MERGE_C R143, R40, R35, R39 ;  /* 0x00000023288f723e */ /* 0x000fe40004807027 */
[----:B------:R-:W-:-:S02]  /*6040*/  F2FP.SATFINITE.E4M3.F32.PACK_AB_MERGE_C R144, R45, R42, R46 ;  /* 0x0000002a2d90723e */ /* 0x000fc4000480702e */
[----:B------:R-:W-:Y:S02]  /*6050*/  F2FP.SATFINITE.E4M3.F32.PACK_AB_MERGE_C R145, R48, R43, R47 ;  /* 0x0000002b3091723e */ /* 0x000fe4000480702f */
[----:B------:R-:W-:Y:S02]  /*6060*/  F2FP.SATFINITE.E4M3.F32.PACK_AB_MERGE_C R146, R53, R50, R54 ;  /* 0x000000323592723e */ /* 0x000fe40004807036 */
[----:B------:R-:W-:Y:S02]  /*6070*/  F2FP.SATFINITE.E4M3.F32.PACK_AB_MERGE_C R147, R56, R51, R55 ;  /* 0x000000333893723e */ /* 0x000fe40004807037 */
[----:B------:R-:W-:Y:S02]  /*6080*/  F2FP.SATFINITE.E4M3.F32.PACK_AB_MERGE_C R148, R61, R58, R62 ;  /* 0x0000003a3d94723e */ /* 0x000fe4000480703e */
[----:B------:R-:W-:Y:S02]  /*6090*/  F2FP.SATFINITE.E4M3.F32.PACK_AB_MERGE_C R149, R64, R59, R63 ;  /* 0x0000003b4095723e */ /* 0x000fe4000480703f */
[----:B------:R-:W-:-:S02]  /*60a0*/  F2FP.SATFINITE.E4M3.F32.PACK_AB_MERGE_C R150, R69, R66, R70 ;  /* 0x000000424596723e */ /* 0x000fc40004807046 */
[----:B------:R-:W-:Y:S01]  /*60b0*/  F2FP.SATFINITE.E4M3.F32.PACK_AB_MERGE_C R151, R72, R67, R71 ;  /* 0x000000434897723e */ /* 0x000fe20004807047 */
[----:B------:R-:W-:Y:S06]  /*60c0*/  @P1 BRA `(.L_x_25) ;  /* 0xffffffdc001c1947 */ /* 0x000fec000383ffff */
.L_x_15:
[----:B------:R-:W-:Y:S06]  /*60d0*/  BAR.ARV 0x8, 0x1a0 ;  /* 0x0206800000007b1d */ /* 0x000fec0000002000 */
[----:B------:R-:W-:Y:S05]  /*60e0*/  @!P0 BRA `(.L_x_26) ;  /* 0x0000000000048947 */ /* 0x000fea0003800000 */
[----:B------:R-:W-:Y:S01]  /*60f0*/  BPT.TRAP 0x1 ;  /* 0x000000040000795c */ /* 0x000fe20000300000 */
.L_x_26:
[----:B------:R-:W-:Y:S01]  /*6100*/  ULEA UR5, UR36, UR48, 0x3 ;  /* 0x0000003024057291 */ /* 0x000fe2000f8e183f */
[----:B------:R-:W-:-:S05]  /*6110*/  IMAD.U32 R0, RZ, RZ, UR37 ;  /* 0x00000025ff007e24 */ /* 0x000fca000f8e00ff */
[----:B------:R-:W-:-:S04]  /*6120*/  SHF.L.U32 R0, R0, 0x1f, RZ ;  /* 0x0000001f00007819 */ /* 0x000fc800000006ff */
[----:B------:R1:W2:Y:S01]  /*6130*/  SYNCS.PHASECHK.TRANS64.TRYWAIT P1, [UR5+0x19c50], R0 ;  /* 0x019c5000ff0075a7 */ /* 0x0002a20008020145 */
[----:B------:R-:W-:Y:S05]  /*6140*/  @!P0 BRA `(.L_x_27) ;  /* 0x0000000000048947 */ /* 0x000fea0003800000 */
[----:B------:R-:W-:Y:S01]  /*6150*/  BPT.TRAP 0x1 ;  /* 0x000000040000795c */ /* 0x000fe20000300000 */
.L_x_27:
[----:B--2---:R-:W-:Y:S05]  /*6160*/  @P1 BRA `(.L_x_28) ;  /* 0x0000000000081947 */ /* 0x004fea0003800000 */
[----:B------:R-:W2:Y:S02]  /*6170*/  SYNCS.PHASECHK.TRANS64.TRYWAIT P1, [UR5+0x19c50], R0 ;  /* 0x019c5000ff0075a7 */ /* 0x000ea40008020145 */
[----:B--2---:R-:W-:Y:S05]  /*6180*/  @!P1 BRA `(.L_x_29) ;  /* 0x0000004000f49947 */ /* 0x004fea0003800000 */
.L_x_28:
[----:B------:R-:W-:Y:S01]  /*6190*/  ULDC.64 UR8, c[0x0][0x9a0] ;  /* 0x0002680000087ab9 */ /* 0x000fe20000000a00 */
[----:B------:R-:W-:Y:S01]  /*61a0*/  UIADD3 UR4, UR48, 0x3000, URZ ;  /* 0x0000300030047890 */ /* 0x000fe2000fffe03f */
[----:B------:R-:W-:Y:S01]  /*61b0*/  WARPGROUP.ARRIVE ;  /* 0x00000000000079c5 */ /* 0x000fe20000000000 */
[----:B------:R-:W-:Y:S01]  /*61c0*/  UISETP.NE.U32.AND UP0, UPT, UR8, URZ, UPT ;  /* 0x0000003f0800728c */ /* 0x000fe2000bf05070 */
[----:B------:R-:W-:Y:S01]  /*61d0*/  IMAD.MOV.U32 R8, RZ, RZ, 0x3f800000 ;  /* 0x3f800000ff087424 */ /* 0x000fe200078e00ff */
[----:B------:R-:W-:Y:S02]  /*61e0*/  USHF.R.U32.HI UR6, URZ, 0x4, UR4 ;  /* 0x000000043f067899 */ /* 0x000fe40008011604 */
[----:B------:R-:W-:Y:S02]  /*61f0*/  UISETP.NE.AND.EX UP0, UPT, UR9, URZ, UPT, UP0 ;  /* 0x0000003f0900728c */ /* 0x000fe4000bf05300 */
[----:B------:R-:W-:-:S04]  /*6200*/  ULOP3.LUT UR7, UR6, 0x3fff, URZ, 0xc0, !UPT ;  /* 0x00003fff06077892 */ /* 0x000fc8000f8ec03f */
[----:B------:R-:W-:Y:S01]  /*6210*/  ULOP3.LUT UR7, UR7, 0x10000, URZ, 0xfc, !UPT ;  /* 0x0001000007077892 */ /* 0x000fe2000f8efc3f */
[----:B------:R-:W-:-:S04]  /*6220*/  PLOP3.LUT P1, PT, PT, PT, UP0, 0x80, 0x0 ;  /* 0x000000000000781c */ /* 0x000fc80003f2f008 */
[----:B------:R-:W-:Y:S01]  /*6230*/  @UP0 USHF.R.S32.HI UR11, URZ, 0x1f, UR44 ;  /* 0x0000001f3f0b0899 */ /* 0x000fe2000801142c */
[----:B------:R-:W-:Y:S01]  /*6240*/  @UP0 ULDC.64 UR14, c[0x0][0x9c8] ;  /* 0x00027200000e0ab9 */ /* 0x000fe20000000a00 */
[----:B------:R-:W-:Y:S02]  /*6250*/  @UP0 ULDC.64 UR16, c[0x0][0x9d0] ;  /* 0x0002740000100ab9 */ /* 0x000fe40000000a00 */
[----:B------:R-:W-:Y:S02]  /*6260*/  @UP0 UIMAD UR6, UR11, UR14, URZ ;  /* 0x0000000e0b0602a4 */ /* 0x000fe4000f8e023f */
[----:B------:R-:W-:Y:S02]  /*6270*/  UIMAD UR11, UR36, 0x300, UR7 ;  /* 0x00000300240b78a4 */ /* 0x000fe4000f8e0207 */
[----:B------:R-:W-:Y:S02]  /*6280*/  @UP0 UIMAD UR6, UR44, UR15, UR6 ;  /* 0x0000000f2c0602a4 */ /* 0x000fe4000f8e0206 */
[----:B------:R-:W-:Y:S01]  /*6290*/  @UP0 UIMAD.WIDE.U32 UR12, UR44, UR14, URZ ;  /* 0x0000000e2c0c02a5 */ /* 0x000fe2000f8e003f */
[----:B------:R-:W-:Y:S01]  /*62a0*/  UMOV UR7, 0x40000040 ;  /* 0x4000004000077882 */ /* 0x000fe20000000000 */
[----:B------:R-:W-:-:S02]  /*62b0*/  @UP0 USHF.R.S32.HI UR14, URZ, 0x1f, UR40 ;  /* 0x0000001f3f0e0899 */ /* 0x000fc40008011428 */
[----:B------:R-:W-:Y:S02]  /*62c0*/  @UP0 UIADD3 UR13, UR13, UR6, URZ ;  /* 0x000000060d0d0290 */ /* 0x000fe4000fffe03f */
[----:B------:R-:W-:Y:S01]  /*62d0*/  @UP0 UIMAD UR14, UR14, UR16, URZ ;  /* 0x000000100e0e02a4 */ /* 0x000fe2000f8e023f */
[----:B------:R-:W-:Y:S01]  /*62e0*/  UMOV UR6, UR11 ;  /* 0x0000000b00067c82 */ /* 0x000fe20008000000 */
[----:B------:R-:W-:Y:S01]  /*62f0*/  @UP0 UIMAD.WIDE.U32 UR12, UR40, UR16, UR12 ;  /* 0x00000010280c02a5 */ /* 0x000fe2000f8e000c */
[----:B------:R-:W-:Y:S01]  /*6300*/  QGMMA.64x96x32.F32.E4M3.E4M3 R88, R136, gdesc[UR4], R88, gsb0 ;  /* 0x0160000488587df3 */ /* 0x000fe20008000858 */
[----:B------:R-:W-:Y:S02]  /*6310*/  @UP0 UIMAD UR14, UR40, UR17, UR14 ;  /* 0x00000011280e02a4 */ /* 0x000fe4000f8e020e */
[----:B------:R-:W-:Y:S02]  /*6320*/  @UP0 ULEA UR8, UP1, UR12, UR8, 0x2 ;  /* 0x000000080c080291 */ /* 0x000fe4000f82103f */
[----:B------:R-:W-:-:S04]  /*6330*/  @UP0 UIADD3 UR6, UR13, UR14, URZ ;  /* 0x0000000e0d060290 */ /* 0x000fc8000fffe03f */
[----:B------:R-:W-:Y:S01]  /*6340*/  @UP0 ULEA.HI.X UR9, UR12, UR9, UR6, 0x2, UP1 ;  /* 0x000000090c090291 */ /* 0x000fe200088f1406 */
[----:B------:R-:W-:-:S05]  /*6350*/  IMAD.U32 R4, RZ, RZ, UR8 ;  /* 0x00000008ff047e24 */ /* 0x000fca000f8e00ff */
[----:B--2---:R-:W-:-:S05]  /*6360*/  IMAD.U32 R5, RZ, RZ, UR9 ;  /* 0x00000009ff057e24 */ /* 0x004fca000f8e00ff */
[----:B------:R2:W3:Y:S01]  /*6370*/  @P1 LDG.E R8, desc[UR50][R4.64] ;  /* 0x0000003204081981 */ /* 0x0004e2000c1e1900 */
[----:B------:R-:W-:Y:S01]  /*6380*/  UIADD3 UR6, UR11, 0x2, URZ ;  /* 0x000000020b067890 */ /* 0x000fe2000fffe03f */
[----:B------:R-:W-:Y:S01]  /*6390*/  UMOV UR7, 0x40000040 ;  /* 0x4000004000077882 */ /* 0x000fe20000000000 */
[----:B------:R-:W-:Y:S02]  /*63a0*/  WARPGROUP.DEPBAR.LE gsb0, 0x0 ;  /* 0x00008000000079c5 */ /* 0x000fe40000010000 */
[----:B------:R-:W-:-:S06]  /*63b0*/  WARPGROUP.ARRIVE ;  /* 0x00000000000079c5 */ /* 0x000fcc0000000000 */
[----:B------:R-:W-:Y:S01]  /*63c0*/  QGMMA.64x96x32.F32.E4M3.E4M3 R88, R140, gdesc[UR4], R88, gsb0 ;  /* 0x016000048c587df3 */ /* 0x000fe20008000858 */
[----:B------:R-:W-:Y:S01]  /*63d0*/  UIADD3 UR6, UR11, 0x4, URZ ;  /* 0x000000040b067890 */ /* 0x000fe2000fffe03f */
[----:B------:R-:W-:Y:S01]  /*63e0*/  UMOV UR7, 0x40000040 ;  /* 0x4000004000077882 */ /* 0x000fe20000000000 */
[----:B------:R-:W4:Y:S04]  /*63f0*/  SHFL.BFLY PT, R9, R6, 0x2, 0x1f ;  /* 0x0c401f0006097f89 */ /* 0x000f2800000e0000 */
[----:B------:R-:W5:Y:S01]  /*6400*/  SHFL.BFLY PT, R10, R7, 0x2, 0x1f ;  /* 0x0c401f00070a7f89 */ /* 0x000f6200000e0000 */
[----:B------:R-:W-:Y:S02]  /*6410*/  WARPGROUP.DEPBAR.LE gsb0, 0x0 ;  /* 0x00008000000079c5 */ /* 0x000fe40000010000 */
[----:B------:R-:W-:-:S06]  /*6420*/  WARPGROUP.ARRIVE ;  /* 0x00000000000079c5 */ /* 0x000fcc0000000000 */
[----:B------:R-:W-:Y:S01]  /*6430*/  QGMMA.64x96x32.F32.E4M3.E4M3 R88, R144, gdesc[UR4], R88, gsb0 ;  /* 0x0160000490587df3 */ /* 0x000fe20008000858 */
[----:B------:R-:W-:Y:S01]  /*6440*/  UIADD3 UR6, UR11, 0x6, URZ ;  /* 0x000000060b067890 */ /* 0x000fe2000fffe03f */
[----:B------:R-:W-:Y:S01]  /*6450*/  UMOV UR7, 0x40000040 ;  /* 0x4000004000077882 */ /* 0x000fe20000000000 */
[----:B----4-:R-:W-:-:S01]  /*6460*/  FADD.FTZ R9, R9, R6 ;  /* 0x0000000609097221 */ /* 0x010fc20000010000 */
[----:B-----5:R-:W-:-:S04]  /*6470*/  FADD.FTZ R10, R10, R7 ;  /* 0x000000070a0a7221 */ /* 0x020fc80000010000 */
[----:B-1----:R-:W1:Y:S04]  /*6480*/  SHFL.BFLY PT, R0, R9, 0x1, 0x1f ;  /* 0x0c201f0009007f89 */ /* 0x002e6800000e0000 */
[----:B--2---:R-:W2:Y:S01]  /*6490*/  SHFL.BFLY PT, R5, R10, 0x1, 0x1f ;  /* 0x0c201f000a057f89 */ /* 0x004ea200000e0000 */
[----:B-1----:R-:W-:-:S01]  /*64a0*/  FADD.FTZ R11, R9, R0 ;  /* 0x00000000090b7221 */ /* 0x002fc20000010000 */
[----:B--2---:R-:W-:-:S04]  /*64b0*/  FADD.FTZ R12, R10, R5 ;  /* 0x000000050a0c7221 */ /* 0x004fc80000010000 */
[C---:B------:R-:W-:Y:S01]  /*64c0*/  FSETP.NE.FTZ.AND P1, PT, R11.reuse, RZ, PT ;  /* 0x000000ff0b00720b */ /* 0x040fe20003f35000 */
[----:B------:R-:W-:Y:S01]  /*64d0*/  FMUL.FTZ R13, R11, 0.00390625 ;  /* 0x3b8000000b0d7820 */ /* 0x000fe20000410000 */
[----:B------:R-:W-:Y:S01]  /*64e0*/  FMUL.FTZ R14, R12, 0.00390625 ;  /* 0x3b8000000c0e7820 */ /* 0x000fe20000410000 */
[----:B------:R-:W-:-:S03]  /*64f0*/  IMAD.MOV.U32 R5, RZ, RZ, RZ ;  /* 0x000000ffff057224 */ /* 0x000fc600078e00ff */
[----:B------:R-:W-:Y:S02]  /*6500*/  FSETP.NE.FTZ.AND P2, PT, R13, RZ, PT ;  /* 0x000000ff0d00720b */ /* 0x000fe40003f55000 */
[----:B------:R-:W-:Y:S01]  /*6510*/  FSETP.NE.FTZ.AND P3, PT, R14, RZ, PT ;  /* 0x000000ff0e00720b */ /* 0x000fe20003f75000 */
[----:B------:R-:W-:Y:S02]  /*6520*/  WARPGROUP.DEPBAR.LE gsb0, 0x0 ;  /* 0x00008000000079c5 */ /* 0x000fe40000010000 */
[----:B------:R-:W-:-:S06]  /*6530*/  WARPGROUP.ARRIVE ;  /* 0x00000000000079c5 */ /* 0x000fcc0000000000 */
[----:B------:R-:W-:Y:S01]  /*6540*/  QGMMA.64x96x32.F32.E4M3.E4M3 R88, R148, gdesc[UR4], R88, gsb0 ;  /* 0x0160000494587df3 */ /* 0x000fe20008000858 */
[----:B------:R-:W-:Y:S01]  /*6550*/  @P1 MUFU.RCP R5, R11 ;  /* 0x0000000b00051308 */ /* 0x000fe20000001000 */
[----:B------:R-:W-:Y:S01]  /*6560*/  FSETP.NE.FTZ.AND P1, PT, R12, RZ, PT ;  /* 0x000000ff0c00720b */ /* 0x000fe20003f35000 */
[----:B------:R-:W-:-:S06]  /*6570*/  IMAD.MOV.U32 R9, RZ, RZ, RZ ;  /* 0x000000ffff097224 */ /* 0x000fcc00078e00ff */
[----:B------:R-:W1:Y:S08]  /*6580*/  @P2 MUFU.LG2 R7, R13 ;  /* 0x0000000d00072308 */ /* 0x000e700000000c00 */
[----:B------:R-:W2:Y:S08]  /*6590*/  @P3 MUFU.LG2 R10, R14 ;  /* 0x0000000e000a3308 */ /* 0x000eb00000000c00 */
[----:B------:R-:W4:Y:S01]  /*65a0*/  @P1 MUFU.RCP R9, R12 ;  /* 0x0000000c00091308 */ /* 0x000f220000001000 */
[----:B------:R-:W-:Y:S01]  /*65b0*/  MOV R20, UR10 ;  /* 0x0000000a00147c02 */ /* 0x000fe20008000f00 */
[----:B------:R-:W-:-:S02]  /*65c0*/  IMAD.U32 R6, RZ, RZ, UR10 ;  /* 0x0000000aff067e24 */ /* 0x000fc4000f8e00ff */
[----:B-1----:R-:W-:Y:S02]  /*65d0*/  @P2 FMUL.FTZ R7, R7, 0.69314718246459960938 ;  /* 0x3f31721807072820 */ /* 0x002fe40000410000 */
[----:B------:R-:W-:Y:S01]  /*65e0*/  @P2 FMUL.FTZ R6, R6, 0.69314718246459960938 ;  /* 0x3f31721806062820 */ /* 0x000fe20000410000 */
[----:B------:R-:W-:Y:S01]  /*65f0*/  @P3 FMUL.FTZ R20, R20, 0.69314718246459960938 ;  /* 0x3f31721814143820 */ /* 0x000fe20000410000 */
[----:B--2---:R-:W-:Y:S01]  /*6600*/  @P3 FMUL.FTZ R11, R10, 0.69314718246459960938 ;  /* 0x3f3172180a0b3820 */ /* 0x004fe20000410000 */
[----:B------:R-:W-:Y:S02]  /*6610*/  IMAD.MOV.U32 R4, RZ, RZ, -0x800000 ;  /* 0xff800000ff047424 */ /* 0x000fe400078e00ff */
[----:B------:R-:W-:Y:S01]  /*6620*/  @P2 FFMA.FTZ R4, R6, R3, R7 ;  /* 0x0000000306042223 */ /* 0x000fe20000010007 */
[----:B------:R-:W-:Y:S02]  /*6630*/  IMAD.MOV.U32 R0, RZ, RZ, -0x800000 ;  /* 0xff800000ff007424 */ /* 0x000fe400078e00ff */
[----:B------:R-:W-:Y:S01]  /*6640*/  @P3 FFMA.FTZ R0, R20, R74, R11 ;  /* 0x0000004a14003223 */ /* 0x000fe2000001000b */
[-C--:B---3--:R-:W-:Y:S01]  /*6650*/  FMUL.FTZ R56, R5, R8.reuse ;  /* 0x0000000805387220 */ /* 0x088fe20000410000 */
[----:B----4-:R-:W-:Y:S01]  /*6660*/  FMUL.FTZ R58, R9, R8 ;  /* 0x00000008093a7220 */ /* 0x010fe20000410000 */
[----:B------:R-:W-:-:S02]  /*6670*/  WARPGROUP.DEPBAR.LE gsb0, 0x0 ;  /* 0x00008000000079c5 */ /* 0x000fc40000010000 */
[----:B------:R-:W-:Y:S05]  /*6680*/  @!P0 BRA `(.L_x_30) ;  /* 0x0000000000048947 */ /* 0x000fea0003800000 */
[----:B------:R-:W-:Y:S01]  /*6690*/  BPT.TRAP 0x1 ;  /* 0x000000040000795c */ /* 0x000fe20000300000 */
.L_x_30:
[----:B------:R-:W-:Y:S01]  /*66a0*/  IMAD.SHL.U32 R3, R2, 0x4, RZ ;  /* 0x0000000402037824 */ /* 0x000fe200078e00ff */
[----:B------:R-:W-:Y:S01]  /*66b0*/  ULDC.64 UR6, c[0x4][0x38] ;  /* 0x01000e0000067ab9 */ /* 0x000fe20000000a00 */
[-C--:B------:R-:W-:Y:S01]  /*66c0*/  FMUL.FTZ R11, R95, R58.reuse ;  /* 0x0000003a5f0b7220 */ /* 0x080fe20000410000 */
[----:B------:R-:W-:Y:S01]  /*66d0*/  FMUL.FTZ R12, R91, R58 ;  /* 0x0000003a5b0c7220 */ /* 0x000fe20000410000 */
[-C--:B------:R-:W-:Y:S01]  /*66e0*/  FMUL.FTZ R21, R101, R56.reuse ;  /* 0x0000003865157220 */ /* 0x080fe20000410000 */
[----:B------:R-:W-:Y:S01]  /*66f0*/  LOP3.LUT R3, R3, 0xc, RZ, 0xc0, !PT ;  /* 0x0000000c03037812 */ /* 0x000fe200078ec0ff */
[----:B------:R-:W-:Y:S01]  /*6700*/  FMUL.FTZ R24, R97, R56 ;  /* 0x0000003861187220 */ /* 0x000fe20000410000 */
[-C--:B------:R-:W-:Y:S01]  /*6710*/  FMUL.FTZ R51, R134, R58.reuse ;  /* 0x0000003a86337220 */ /* 0x080fe20000410000 */
[----:B------:R-:W-:Y:S01]  /*6720*/  FMUL.FTZ R54, R130, R58 ;  /* 0x0000003a82367220 */ /* 0x000fe20000410000 */
[----:B------:R-:W-:Y:S01]  /*6730*/  IADD3 R6, P0, R3, UR6, RZ ;  /* 0x0000000603067c10 */ /* 0x000fe2000ff1e0ff */
[-C--:B------:R-:W-:Y:S01]  /*6740*/  FMUL.FTZ R13, R100, R56.reuse ;  /* 0x00000038640d7220 */ /* 0x080fe20000410000 */
[----:B------:R-:W-:Y:S01]  /*6750*/  FMUL.FTZ R14, R96, R56 ;  /* 0x00000038600e7220 */ /* 0x000fe20000410000 */
[-C--:B------:R-:W-:Y:S01]  /*6760*/  FMUL.FTZ R15, R102, R58.reuse ;  /* 0x0000003a660f7220 */ /* 0x080fe20000410000 */
[----:B------:R-:W-:Y:S01]  /*6770*/  FMUL.FTZ R20, R98, R58 ;  /* 0x0000003a62147220 */ /* 0x000fe20000410000 */
[----:B------:R-:W-:Y:S01]  /*6780*/  IMAD.X R7, RZ, RZ, UR7, P0 ;  /* 0x00000007ff077e24 */ /* 0x000fe200080e06ff */
[----:B------:R-:W-:Y:S01]  /*6790*/  F2FP.BF16.F32.PACK_AB R11, R11, R12 ;  /* 0x0000000c0b0b723e */ /* 0x000fe200000010ff */
[-C--:B------:R-:W-:Y:S01]  /*67a0*/  FMUL.FTZ R23, R103, R58.reuse ;  /* 0x0000003a67177220 */ /* 0x080fe20000410000 */
[----:B------:R-:W-:Y:S01]  /*67b0*/  FMUL.FTZ R26, R99, R58 ;  /* 0x0000003a631a7220 */ /* 0x000fe20000410000 */
[----:B------:R-:W-:Y:S01]  /*67c0*/  UIADD3 UR42, -UR41, URZ, URZ ;  /* 0x0000003f292a7290 */ /* 0x000fe2000fffe13f */
[----:B------:R1:W2:Y:S01]  /*67d0*/  LDG.E.CONSTANT R3, desc[UR50][R6.64] ;  /* 0x0000003206037981 */ /* 0x0002a2000c1e9900 */
[----:B------:R-:W-:Y:S01]  /*67e0*/  F2FP.BF16.F32.PACK_AB R24, R21, R24 ;  /* 0x000000181518723e */ /* 0x000fe200000010ff */
[----:B------:R-:W-:Y:S01]  /*67f0*/  USHF.R.S32.HI UR6, URZ, 0x1f, UR43 ;  /* 0x0000001f3f067899 */ /* 0x000fe2000801142b */
[----:B------:R-:W-:Y:S01]  /*6800*/  F2FP.BF16.F32.PACK_AB R51, R51, R54 ;  /* 0x000000363333723e */ /* 0x000fe200000010ff */
[----:B------:R-:W-:Y:S01]  /*6810*/  ULDC UR7, c[0x0][0xda8] ;  /* 0x00036a0000077ab9 */ /* 0x000fe20000000800 */
[-C--:B------:R-:W-:Y:S01]  /*6820*/  FMUL.FTZ R9, R93, R56.reuse ;  /* 0x000000385d097220 */ /* 0x080fe20000410000 */
[-C--:B------:R-:W-:Y:S01]  /*6830*/  FMUL.FTZ R10, R89, R56.reuse ;  /* 0x00000038590a7220 */ /* 0x080fe20000410000 */
[-C--:B------:R-:W-:Y:S01]  /*6840*/  FMUL.FTZ R33, R116, R56.reuse ;  /* 0x0000003874217220 */ /* 0x080fe20000410000 */
[----:B------:R-:W-:Y:S01]  /*6850*/  FMUL.FTZ R36, R112, R56 ;  /* 0x0000003870247220 */ /* 0x000fe20000410000 */
[----:B------:R-:W-:Y:S01]  /*6860*/  LOP3.LUT R21, R152, 0x180, RZ, 0xc0, !PT ;  /* 0x0000018098157812 */ /* 0x000fe200078ec0ff */
[-C--:B-1----:R-:W-:Y:S01]  /*6870*/  FMUL.FTZ R6, R94, R58.reuse ;  /* 0x0000003a5e067220 */ /* 0x082fe20000410000 */
[----:B------:R-:W-:Y:S01]  /*6880*/  FMUL.FTZ R7, R90, R58 ;  /* 0x0000003a5a077220 */ /* 0x000fe20000410000 */
[-C--:B------:R-:W-:Y:S01]  /*6890*/  FMUL.FTZ R5, R92, R56.reuse ;  /* 0x000000385c057220 */ /* 0x080fe20000410000 */
[----:B------:R-:W-:Y:S01]  /*68a0*/  FMUL.FTZ R8, R88, R56 ;  /* 0x0000003858087220 */ /* 0x000fe20000410000 */
[----:B------:R-:W-:Y:S01]  /*68b0*/  ULDC.64 UR8, c[0x0][0xb70] ;  /* 0x0002dc0000087ab9 */ /* 0x000fe20000000a00 */
[----:B------:R-:W-:Y:S01]  /*68c0*/  UIMAD UR42, UR7, UR42, UR39 ;  /* 0x0000002a072a72a4 */ /* 0x000fe2000f8e0227 */
[----:B------:R-:W-:Y:S01]  /*68d0*/  F2FP.BF16.F32.PACK_AB R6, R6, R7 ;  /* 0x000000070606723e */ /* 0x000fe200000010ff */
[-C--:B------:R-:W-:Y:S01]  /*68e0*/  FMUL.FTZ R43, R126, R58.reuse ;  /* 0x0000003a7e2b7220 */ /* 0x080fe20000410000 */
[----:B------:R-:W-:Y:S01]  /*68f0*/  LOP3.LUT P0, R7, R2, 0x3, RZ, 0xc0, !PT ;  /* 0x0000000302077812 */ /* 0x000fe2000780c0ff */
[----:B------:R-:W-:Y:S01]  /*6900*/  FMUL.FTZ R46, R122, R58 ;  /* 0x0000003a7a2e7220 */ /* 0x000fe20000410000 */
[----:B------:R-:W-:Y:S01]  /*6910*/  F2FP.BF16.F32.PACK_AB R13, R13, R14 ;  /* 0x0000000e0d0d723e */ /* 0x000fe200000010ff */
[-C--:B------:R-:W-:Y:S01]  /*6920*/  FMUL.FTZ R47, R127, R58.reuse ;  /* 0x0000003a7f2f7220 */ /* 0x080fe20000410000 */
[----:B------:R-:W-:Y:S01]  /*6930*/  ISETP.EQ.OR P0, PT, R7, 0x3, !P0 ;  /* 0x000000030700780c */ /* 0x000fe20004702670 */
[----:B------:R-:W-:Y:S01]  /*6940*/  FMUL.FTZ R50, R123, R58 ;  /* 0x0000003a7b327220 */ /* 0x000fe20000410000 */
[----:B------:R-:W-:Y:S01]  /*6950*/  IADD3 R7, P1, R152, 0x6020, RZ ;  /* 0x0000602098077810 */ /* 0x000fe20007f3e0ff */
[----:B------:R-:W-:Y:S01]  /*6960*/  UIMAD UR6, UR6, UR8, URZ ;  /* 0x00000008060672a4 */ /* 0x000fe2000f8e023f */
[----:B------:R-:W-:Y:S01]  /*6970*/  SEL R54, R6, R11, P0 ;  /* 0x0000000b06367207 */ /* 0x000fe20000000000 */
[----:B------:R-:W-:Y:S01]  /*6980*/  FMUL.FTZ R25, R108, R56 ;  /* 0x000000386c197220 */ /* 0x000fe20000410000 */
[----:B------:R-:W-:Y:S01]  /*6990*/  SEL R60, R11, R6, P0 ;  /* 0x000000060b3c7207 */ /* 0x000fe20000000000 */
[----:B------:R-:W-:Y:S01]  /*69a0*/  FMUL.FTZ R28, R104, R56 ;  /* 0x00000038681c7220 */ /* 0x000fe20000410000 */
[----:B------:R-:W-:Y:S01]  /*69b0*/  LOP3.LUT R6, R7, 0x180, RZ, 0xc0, !PT ;  /* 0x0000018007067812 */ /* 0x000fe200078ec0ff */
[----:B------:R-:W-:Y:S01]  /*69c0*/  FMUL.FTZ R27, R110, R58 ;  /* 0x0000003a6e1b7220 */ /* 0x000fe20000410000 */
[----:B------:R-:W-:Y:S01]  /*69d0*/  F2FP.BF16.F32.PACK_AB R15, R15, R20 ;  /* 0x000000140f0f723e */ /* 0x000fe200000010ff */
[----:B------:R-:W-:Y:S01]  /*69e0*/  FMUL.FTZ R30, R106, R58 ;  /* 0x0000003a6a1e7220 */ /* 0x000fe20000410000 */
[----:B------:R-:W-:Y:S01]  /*69f0*/  F2FP.BF16.F32.PACK_AB R26, R23, R26 ;  /* 0x0000001a171a723e */ /* 0x000fe200000010ff */
[-C--:B------:R-:W-:Y:S01]  /*6a00*/  FMUL.FTZ R45, R125, R56.reuse ;  /* 0x000000387d2d7220 */ /* 0x080fe20000410000 */
[----:B------:R-:W-:Y:S01]  /*6a10*/  SHF.R.U64 R21, R21, 0x3, RZ ;  /* 0x0000000315157819 */ /* 0x000fe200000012ff */
[----:B------:R-:W-:Y:S01]  /*6a20*/  FMUL.FTZ R48, R121, R56 ;  /* 0x0000003879307220 */ /* 0x000fe20000410000 */
[----:B------:R-:W-:Y:S01]  /*6a30*/  F2FP.BF16.F32.PACK_AB R10, R9, R10 ;  /* 0x0000000a090a723e */ /* 0x000fe200000010ff */
[----:B------:R-:W-:Y:S01]  /*6a40*/  UIMAD UR42, UR42, 0xc0, URZ ;  /* 0x000000c02a2a78a4 */ /* 0x000fe2000f8e023f */
[----:B------:R-:W-:Y:S01]  /*6a50*/  F2FP.BF16.F32.PACK_AB R33, R33, R36 ;  /* 0x000000242121723e */ /* 0x000fe200000010ff */
[----:B------:R-:W-:Y:S01]  /*6a60*/  UIMAD.WIDE.U32 UR10, UR43, UR8, URZ ;  /* 0x000000082b0a72a5 */ /* 0x000fe2000f8e003f */
[----:B------:R-:W-:Y:S01]  /*6a70*/  SHF.R.U64 R6, R6, 0x3, RZ ;  /* 0x0000000306067819 */ /* 0x000fe200000012ff */
[----:B------:R-:W-:Y:S01]  /*6a80*/  UIMAD UR6, UR43, UR9, UR6 ;  /* 0x000000092b0672a4 */ /* 0x000fe2000f8e0206 */
[----:B------:R-:W-:Y:S01]  /*6a90*/  F2FP.BF16.F32.PACK_AB R5, R5, R8 ;  /* 0x000000080505723e */ /* 0x000fe200000010ff */
[----:B------:R-:W-:Y:S01]  /*6aa0*/  FMUL.FTZ R29, R109, R56 ;  /* 0x000000386d1d7220 */ /* 0x000fe20000410000 */
[----:B------:R-:W-:Y:S01]  /*6ab0*/  SEL R36, R13, R24, P0 ;  /* 0x000000180d247207 */ /* 0x000fe20000000000 */
[----:B------:R-:W-:Y:S01]  /*6ac0*/  UIADD3 UR6, UR11, UR6, URZ ;  /* 0x000000060b067290 */ /* 0x000fe2000fffe03f */
[----:B------:R-:W-:Y:S01]  /*6ad0*/  SEL R62, R15, R26, P0 ;  /* 0x0000001a0f3e7207 */ /* 0x000fe20000000000 */
[----:B------:R-:W-:Y:S01]  /*6ae0*/  FMUL.FTZ R32, R105, R56 ;  /* 0x0000003869207220 */ /* 0x000fe20000410000 */
[----:B------:R-:W-:Y:S01]  /*6af0*/  IADD3 R9, P2, R152, 0x6000, RZ ;  /* 0x0000600098097810 */ /* 0x000fe20007f5e0ff */
[-C--:B------:R-:W-:Y:S01]  /*6b00*/  FMUL.FTZ R31, R111, R58.reuse ;  /* 0x0000003a6f1f7220 */ /* 0x080fe20000410000 */
[----:B------:R-:W-:Y:S01]  /*6b10*/  SEL R24, R24, R13, P0 ;  /* 0x0000000d18187207 */ /* 0x000fe20000000000 */
[----:B------:R-:W-:Y:S01]  /*6b20*/  FMUL.FTZ R34, R107, R58 ;  /* 0x0000003a6b227220 */ /* 0x000fe20000410000 */
[----:B------:R-:W-:Y:S01]  /*6b30*/  SEL R26, R26, R15, P0 ;  /* 0x0000000f1a1a7207 */ /* 0x000fe20000000000 */
[-C--:B------:R-:W-:Y:S01]  /*6b40*/  FMUL.FTZ R37, R117, R56.reuse ;  /* 0x0000003875257220 */ /* 0x080fe20000410000 */
[----:B------:R-:W-:Y:S01]  /*6b50*/  IADD3 R11, P3, R152, 0x3020, RZ ;  /* 0x00003020980b7810 */ /* 0x000fe20007f7e0ff */
[----:B------:R-:W-:Y:S01]  /*6b60*/  FMUL.FTZ R40, R113, R56 ;  /* 0x0000003871287220 */ /* 0x000fe20000410000 */
[----:B------:R-:W-:Y:S01]  /*6b70*/  F2FP.BF16.F32.PACK_AB R43, R43, R46 ;  /* 0x0000002e2b2b723e */ /* 0x000fe200000010ff */
[----:B------:R-:W-:Y:S01]  /*6b80*/  FMUL.FTZ R41, R124, R56 ;  /* 0x000000387c297220 */ /* 0x000fe20000410000 */
[----:B------:R-:W-:Y:S01]  /*6b90*/  F2FP.BF16.F32.PACK_AB R50, R47, R50 ;  /* 0x000000322f32723e */ /* 0x000fe200000010ff */
[----:B------:R-:W-:Y:S01]  /*6ba0*/  FMUL.FTZ R44, R120, R56 ;  /* 0x00000038782c7220 */ /* 0x000fe20000410000 */
[----:B------:R-:W-:Y:S01]  /*6bb0*/  IADD3 R15, P5, R152, 0x20, RZ ;  /* 0x00000020980f7810 */ /* 0x000fe20007fbe0ff */
[-C--:B------:R-:W-:Y:S01]  /*6bc0*/  FMUL.FTZ R35, R118, R58.reuse ;  /* 0x0000003a76237220 */ /* 0x080fe20000410000 */
[----:B------:R-:W-:Y:S01]  /*6bd0*/  IADD3 R13, P4, R152, 0x3000, RZ ;  /* 0x00003000980d7810 */ /* 0x000fe20007f9e0ff */
[----:B------:R-:W-:Y:S01]  /*6be0*/  FMUL.FTZ R38, R114, R58 ;  /* 0x0000003a72267220 */ /* 0x000fe20000410000 */
[----:B------:R-:W-:Y:S01]  /*6bf0*/  LOP3.LUT R20, R21, R152, RZ, 0x3c, !PT ;  /* 0x0000009815147212 */ /* 0x000fe200078e3cff */
[--C-:B------:R-:W-:Y:S01]  /*6c00*/  IMAD.MOV.U32 R21, RZ, RZ, R153.reuse ;  /* 0x000000ffff157224 */ /* 0x100fe200078e0099 */
[----:B------:R-:W-:Y:S01]  /*6c10*/  F2FP.BF16.F32.PACK_AB R25, R25, R28 ;  /* 0x0000001c1919723e */ /* 0x000fe200000010ff */
[----:B------:R-:W-:Y:S01]  /*6c20*/  FMUL.FTZ R49, R132, R56 ;  /* 0x0000003884317220 */ /* 0x000fe20000410000 */
[----:B------:R-:W-:Y:S01]  /*6c30*/  F2FP.BF16.F32.PACK_AB R27, R27, R30 ;  /* 0x0000001e1b1b723e */ /* 0x000fe200000010ff */
[----:B------:R-:W-:Y:S01]  /*6c40*/  FMUL.FTZ R52, R128, R56 ;  /* 0x0000003880347220 */ /* 0x000fe20000410000 */
[----:B------:R-:W-:Y:S01]  /*6c50*/  LOP3.LUT R6, R6, R7, RZ, 0x3c, !PT ;  /* 0x0000000706067212 */ /* 0x000fe200078e3cff */
[--C-:B------:R-:W-:Y:S01]  /*6c60*/  IMAD.X R7, RZ, RZ, R153.reuse, P1 ;  /* 0x000000ffff077224 */ /* 0x100fe200008e0699 */
[----:B------:R-:W-:Y:S01]  /*6c70*/  F2FP.BF16.F32.PACK_AB R48, R45, R48 ;  /* 0x000000302d30723e */ /* 0x000fe200000010ff */
[----:B------:R-:W-:Y:S01]  /*6c80*/  VIADD R45, R16, UR42 ;  /* 0x0000002a102d7c36 */ /* 0x000fe20008000000 */
[----:B------:R-:W-:Y:S01]  /*6c90*/  SEL R28, R5, R10, P0 ;  /* 0x0000000a051c7207 */ /* 0x000fe20000000000 */
[-C--:B------:R-:W-:Y:S01]  /*6ca0*/  FMUL.FTZ R53, R133, R56.reuse ;  /* 0x0000003885357220 */ /* 0x080fe20000410000 */
[----:B------:R-:W-:Y:S01]  /*6cb0*/  SEL R30, R10, R5, P0 ;  /* 0x000000050a1e7207 */ /* 0x000fe20000000000 */
[----:B------:R-:W-:Y:S01]  /*6cc0*/  VIADD R5, R45, 0x8 ;  /* 0x000000082d057836 */ /* 0x000fe20000000000 */
[----:B------:R-:W-:Y:S01]  /*6cd0*/  LOP3.LUT R8, R9, 0x180, RZ, 0xc0, !PT ;  /* 0x0000018009087812 */ /* 0x000fe200078ec0ff */
[----:B------:R-:W-:Y:S01]  /*6ce0*/  FMUL.FTZ R56, R129, R56 ;  /* 0x0000003881387220 */ /* 0x000fe20000410000 */
[----:B------:R-:W-:Y:S01]  /*6cf0*/  LOP3.LUT R10, R11, 0x180, RZ, 0xc0, !PT ;  /* 0x000001800b0a7812 */ /* 0x000fe200078ec0ff */
[-C--:B------:R-:W-:Y:S01]  /*6d00*/  FMUL.FTZ R39, R119, R58.reuse ;  /* 0x0000003a77277220 */ /* 0x080fe20000410000 */
[----:B------:R-:W-:Y:S01]  /*6d10*/  LOP3.LUT R14, R15, 0x180, RZ, 0xc0, !PT ;  /* 0x000001800f0e7812 */ /* 0x000fe200078ec0ff */
[----:B------:R-:W-:Y:S01]  /*6d20*/  FMUL.FTZ R42, R115, R58 ;  /* 0x0000003a732a7220 */ /* 0x000fe20000410000 */
[----:B------:R-:W-:Y:S01]  /*6d30*/  LOP3.LUT R12, R13, 0x180, RZ, 0xc0, !PT ;  /* 0x000001800d0c7812 */ /* 0x000fe200078ec0ff */
[----:B------:R-:W-:Y:S01]  /*6d40*/  UIADD3 UR5, UR5, 0x19c60, URZ ;  /* 0x00019c6005057890 */ /* 0x000fe2000fffe03f */
[----:B------:R-:W-:Y:S01]  /*6d50*/  SEL R68, R43, R50, P0 ;  /* 0x000000322b447207 */ /* 0x000fe20000000000 */
[-C--:B------:R-:W-:Y:S01]  /*6d60*/  FMUL.FTZ R55, R135, R58.reuse ;  /* 0x0000003a87377220 */ /* 0x080fe20000410000 */
[----:B------:R-:W-:Y:S01]  /*6d70*/  SEL R50, R50, R43, P0 ;  /* 0x0000002b32327207 */ /* 0x000fe20000000000 */
[----:B------:R-:W-:Y:S01]  /*6d80*/  FMUL.FTZ R58, R131, R58 ;  /* 0x0000003a833a7220 */ /* 0x000fe20000410000 */
[----:B------:R-:W-:Y:S01]  /*6d90*/  SHF.R.U64 R8, R8, 0x3, RZ ;  /* 0x0000000308087819 */ /* 0x000fe200000012ff */
[----:B------:R-:W1:Y:S01]  /*6da0*/  LDC.64 R72, c[0x0][0xb78] ;  /* 0x0002de00ff487b82 */ /* 0x000e620000000a00 */
[----:B------:R-:W-:Y:S01]  /*6db0*/  MOV R43, R20 ;  /* 0x00000014002b7202 */ /* 0x000fe20000000f00 */
[----:B------:R-:W-:Y:S01]  /*6dc0*/  UPRMT UR5, UR49, 0x654, UR5 ;  /* 0x0000065431057896 */ /* 0x000fe20008000005 */
[----:B------:R-:W-:Y:S01]  /*6dd0*/  SHF.R.U64 R10, R10, 0x3, RZ ;  /* 0x000000030a0a7819 */ /* 0x000fe200000012ff */
[----:B------:R-:W-:Y:S01]  /*6de0*/  USHF.R.S32.HI UR7, URZ, 0x1f, UR44 ;  /* 0x0000001f3f077899 */ /* 0x000fe2000801142c */
[----:B------:R-:W-:Y:S01]  /*6df0*/  MOV R20, R6 ;  /* 0x0000000600147202 */ /* 0x000fe20000000f00 */
[----:B------:R-:W-:Y:S01]  /*6e00*/  IMAD.U32 R7, RZ, RZ, UR11 ;  /* 0x0000000bff077e24 */ /* 0x000fe2000f8e00ff */
[----:B------:R-:W-:Y:S01]  /*6e10*/  SHF.R.U64 R14, R14, 0x3, RZ ;  /* 0x000000030e0e7819 */ /* 0x000fe200000012ff */
[----:B------:R-:W-:Y:S01]  /*6e20*/  IMAD.U32 R7, RZ, RZ, UR6 ;  /* 0x00000006ff077e24 */ /* 0x000fe2000f8e00ff */
[----:B------:R-:W-:Y:S01]  /*6e30*/  SHF.R.U64 R12, R12, 0x3, RZ ;  /* 0x000000030c0c7819 */ /* 0x000fe200000012ff */
[----:B------:R-:W-:Y:S01]  /*6e40*/  ULDC UR6, c[0x0][0xa88] ;  /* 0x0002a20000067ab9 */ /* 0x000fe20000000800 */
[----:B------:R-:W-:Y:S01]  /*6e50*/  LOP3.LUT P1, RZ, R19, 0x3, RZ, 0xc0, !PT ;  /* 0x0000000313ff7812 */ /* 0x000fe2000782c0ff */
[----:B------:R-:W-:Y:S01]  /*6e60*/  SYNCS.ARRIVE.TRANS64.RED.A1T0 RZ, [UR5], RZ ;  /* 0x000000ffffff79a7 */ /* 0x000fe20008100405 */
[----:B------:R-:W-:Y:S01]  /*6e70*/  F2FP.BF16.F32.PACK_AB R32, R29, R32 ;  /* 0x000000201d20723e */ /* 0x000fe200000010ff */
[----:B------:R-:W-:Y:S01]  /*6e80*/  IMAD.U32 R6, RZ, RZ, UR10 ;  /* 0x0000000aff067e24 */ /* 0x000fe2000f8e00ff */
[----:B------:R-:W-:Y:S01]  /*6e90*/  LOP3.LUT R8, R8, R9, RZ, 0x3c, !PT ;  /* 0x0000000908087212 */ /* 0x000fe200078e3cff */
[--C-:B------:R-:W-:Y:S01]  /*6ea0*/  IMAD.X R9, RZ, RZ, R153.reuse, P2 ;  /* 0x000000ffff097224 */ /* 0x100fe200010e0699 */
[----:B------:R-:W-:Y:S01]  /*6eb0*/  F2FP.BF16.F32.PACK_AB R34, R31, R34 ;  /* 0x000000221f22723e */ /* 0x000fe200000010ff */
[----:B------:R-:W-:Y:S01]  /*6ec0*/  ULDC UR5, c[0x0][0xc] ;  /* 0x0000030000057ab9 */ /* 0x000fe20000000800 */
[----:B------:R-:W-:Y:S01]  /*6ed0*/  LOP3.LUT R10, R10, R11, RZ, 0x3c, !PT ;  /* 0x0000000b0a0a7212 */ /* 0x000fe200078e3cff */
[----:B------:R-:W-:Y:S01]  /*6ee0*/  IMAD.X R11, RZ, RZ, R153, P3 ;  /* 0x000000ffff0b7224 */ /* 0x000fe200018e0699 */
[----:B------:R-:W-:Y:S01]  /*6ef0*/  F2FP.BF16.F32.PACK_AB R35, R35, R38 ;  /* 0x000000262323723e */ /* 0x000fe200000010ff */
[----:B------:R-:W-:Y:S01]  /*6f00*/  UIADD3 UR39, UR5, UR39, URZ ;  /* 0x0000002705277290 */ /* 0x000fe2000fffe03f */
[----:B------:R-:W-:Y:S01]  /*6f10*/  F2FP.BF16.F32.PACK_AB R40, R37, R40 ;  /* 0x000000282528723e */ /* 0x000fe200000010ff */
[----:B-1----:R-:W-:Y:S01]  /*6f20*/  IMAD.WIDE.U32 R6, R72, UR44, R6 ;  /* 0x0000002c48067c25 */ /* 0x002fe2000f8e0006 */
[----:B------:R-:W-:-:S02]  /*6f30*/  F2FP.BF16.F32.PACK_AB R41, R41, R44 ;  /* 0x0000002c2929723e */ /* 0x000fc400000010ff */
[----:B------:R-:W-:Y:S01]  /*6f40*/  LOP3.LUT R14, R14, R15, RZ, 0x3c, !PT ;  /* 0x0000000f0e0e7212 */ /* 0x000fe200078e3cff */
[--C-:B------:R-:W-:Y:S01]  /*6f50*/  IMAD.X R15, RZ, RZ, R153.reuse, P5 ;  /* 0x000000ffff0f7224 */ /* 0x100fe200028e0699 */
[----:B------:R-:W-:Y:S01]  /*6f60*/  LOP3.LUT R12, R12, R13, RZ, 0x3c, !PT ;  /* 0x0000000d0c0c7212 */ /* 0x000fe200078e3cff */
[----:B------:R-:W-:Y:S01]  /*6f70*/  IMAD.X R13, RZ, RZ, R153, P4 ;  /* 0x000000ffff0d7224 */ /* 0x000fe200020e0699 */
[----:B------:R-:W-:Y:S02]  /*6f80*/  ISETP.GE.OR P2, PT, R5, UR6, P1 ;  /* 0x0000000605007c0c */ /* 0x000fe40008f46670 */
[----:B------:R-:W-:Y:S02]  /*6f90*/  SEL R38, R25, R32, P0 ;  /* 0x0000002019267207 */ /* 0x000fe40000000000 */
[----:B------:R-:W-:Y:S02]  /*6fa0*/  SEL R32, R32, R25, P0 ;  /* 0x0000001920207207 */ /* 0x000fe40000000000 */
[----:B------:R-:W-:-:S02]  /*6fb0*/  F2FP.BF16.F32.PACK_AB R49, R49, R52 ;  /* 0x000000343131723e */ /* 0x000fc400000010ff */
[----:B------:R-:W-:Y:S02]  /*6fc0*/  F2FP.BF16.F32.PACK_AB R56, R53, R56 ;  /* 0x000000383538723e */ /* 0x000fe400000010ff */
[----:B------:R-:W-:Y:S02]  /*6fd0*/  SEL R64, R27, R34, P0 ;  /* 0x000000221b407207 */ /* 0x000fe40000000000 */
[----:B------:R-:W-:Y:S02]  /*6fe0*/  F2FP.BF16.F32.PACK_AB R42, R39, R42 ;  /* 0x0000002a272a723e */ /* 0x000fe400000010ff */
[----:B------:R-:W-:Y:S02]  /*6ff0*/  SEL R44, R33, R40, P0 ;  /* 0x00000028212c7207 */ /* 0x000fe40000000000 */
[----:B------:R-:W-:Y:S02]  /*7000*/  SEL R46, R41, R48, P0 ;  /* 0x00000030292e7207 */ /* 0x000fe40000000000 */
[----:B------:R-:W-:-:S02]  /*7010*/  SEL R34, R34, R27, P0 ;  /* 0x0000001b22227207 */ /* 0x000fc40000000000 */
[----:B------:R-:W-:Y:S02]  /*7020*/  SEL R40, R40, R33, P0 ;  /* 0x0000002128287207 */ /* 0x000fe40000000000 */
[----:B------:R-:W-:Y:S02]  /*7030*/  SEL R48, R48, R41, P0 ;  /* 0x0000002930307207 */ /* 0x000fe40000000000 */
[----:B------:R-:W-:Y:S02]  /*7040*/  MOV R39, R10 ;  /* 0x0000000a00277202 */ /* 0x000fe40000000f00 */
[----:B------:R-:W-:Y:S01]  /*7050*/  MOV R37, R8 ;  /* 0x0000000800257202 */ /* 0x000fe20000000f00 */
[----:B------:R-:W-:Y:S01]  /*7060*/  IMAD R8, R72, UR7, RZ ;  /* 0x0000000748087c24 */ /* 0x000fe2000f8e02ff */
[----:B------:R-:W-:Y:S02]  /*7070*/  F2FP.BF16.F32.PACK_AB R58, R55, R58 ;  /* 0x0000003a373a723e */ /* 0x000fe400000010ff */
[----:B------:R-:W-:-:S02]  /*7080*/  MOV R41, R14 ;  /* 0x0000000e00297202 */ /* 0x000fc40000000f00 */
[----:B------:R-:W-:Y:S02]  /*7090*/  MOV R33, R12 ;  /* 0x0000000c00217202 */ /* 0x000fe40000000f00 */
[----:B------:R-:W-:Y:S02]  /*70a0*/  SEL R52, R49, R56, P0 ;  /* 0x0000003831347207 */ /* 0x000fe40000000000 */
[----:B------:R-:W-:Y:S02]  /*70b0*/  SEL R56, R56, R49, P0 ;  /* 0x0000003138387207 */ /* 0x000fe40000000000 */
[----:B------:R-:W-:Y:S02]  /*70c0*/  SEL R66, R35, R42, P0 ;  /* 0x0000002a23427207 */ /* 0x000fe40000000000 */
[----:B------:R-:W-:Y:S02]  /*70d0*/  SEL R42, R42, R35, P0 ;  /* 0x000000232a2a7207 */ /* 0x000fe40000000000 */
[----:B------:R-:W-:-:S02]  /*70e0*/  SEL R70, R51, R58, P0 ;  /* 0x0000003a33467207 */ /* 0x000fc40000000000 */
[----:B------:R-:W-:Y:S02]  /*70f0*/  SEL R58, R58, R51, P0 ;  /* 0x000000333a3a7207 */ /* 0x000fe40000000000 */
[----:B------:R-:W-:Y:S01]  /*7100*/  ISETP.GE.OR P1, PT, R45, UR6, P1 ;  /* 0x000000062d007c0c */ /* 0x000fe20008f26670 */
[----:B------:R-:W-:Y:S01]  /*7110*/  ULDC.64 UR6, c[0x0][0xb40] ;  /* 0x0002d00000067ab9 */ /* 0x000fe20000000a00 */
[----:B--2---:R-:W-:Y:S01]  /*7120*/  LOP3.LUT R5, R3, 0x2, RZ, 0x3c, !PT ;  /* 0x0000000203057812 */ /* 0x004fe200078e3cff */
[----:B------:R-:W-:Y:S04]  /*7130*/  SHFL.IDX PT, R28, R28, R3, 0x1c1f ;  /* 0x001c1f031c1c7589 */ /* 0x000fe800000e0000 */
[----:B------:R-:W-:Y:S04]  /*7140*/  SHFL.IDX PT, R36, R36, R3, 0x1c1f ;  /* 0x001c1f0324247589 */ /* 0x000fe800000e0000 */
[----:B------:R1:W2:Y:S04]  /*7150*/  SHFL.IDX PT, R9, R30, R5, 0x1c1f ;  /* 0x001c1f051e097589 */ /* 0x0002a800000e0000 */
[----:B------:R-:W3:Y:S04]  /*7160*/  SHFL.IDX PT, R11, R24, R5, 0x1c1f ;  /* 0x001c1f05180b7589 */ /* 0x000ee800000e0000 */
[----:B------:R-:W-:Y:S01]  /*7170*/  SHFL.IDX PT, R38, R38, R3, 0x1c1f ;  /* 0x001c1f0326267589 */ /* 0x000fe200000e0000 */
[----:B-1----:R-:W-:-:S03]  /*7180*/  IMAD R30, R73, UR44, R8 ;  /* 0x0000002c491e7c24 */ /* 0x002fc6000f8e0208 */
[----:B------:R-:W-:Y:S04]  /*7190*/  SHFL.IDX PT, R54, R54, R3, 0x1c1f ;  /* 0x001c1f0336367589 */ /* 0x000fe800000e0000 */
[----:B------:R-:W1:Y:S04]  /*71a0*/  SHFL.IDX PT, R13, R32, R5, 0x1c1f ;  /* 0x001c1f05200d7589 */ /* 0x000e6800000e0000 */
[----:B------:R-:W4:Y:S04]  /*71b0*/  SHFL.IDX PT, R15, R60, R5, 0x1c1f ;  /* 0x001c1f053c0f7589 */ /* 0x000f2800000e0000 */
[----:B------:R-:W-:Y:S01]  /*71c0*/  SHFL.IDX PT, R62, R62, R3, 0x1c1f ;  /* 0x001c1f033e3e7589 */ /* 0x000fe200000e0000 */
[----:B--2---:R-:W-:-:S02]  /*71d0*/  SEL R8, R28, R9, P0 ;  /* 0x000000091c087207 */ /* 0x004fc40000000000 */
[----:B------:R-:W-:Y:S01]  /*71e0*/  SEL R10, R9, R28, P0 ;  /* 0x0000001c090a7207 */ /* 0x000fe20000000000 */
[----:B------:R2:W5:Y:S01]  /*71f0*/  SHFL.IDX PT, R25, R26, R5, 0x1c1f ;  /* 0x001c1f051a197589 */ /* 0x00056200000e0000 */
[----:B---3--:R-:W-:Y:S02]  /*7200*/  SEL R12, R36, R11, P0 ;  /* 0x0000000b240c7207 */ /* 0x008fe40000000000 */
[----:B------:R-:W-:Y:S01]  /*7210*/  SEL R14, R11, R36, P0 ;  /* 0x000000240b0e7207 */ /* 0x000fe20000000000 */
[----:B------:R-:W-:Y:S04]  /*7220*/  SHFL.IDX PT, R64, R64, R3, 0x1c1f ;  /* 0x001c1f0340407589 */ /* 0x000fe800000e0000 */
[----:B------:R-:W3:Y:S04]  /*7230*/  SHFL.IDX PT, R27, R34, R5, 0x1c1f ;  /* 0x001c1f05221b7589 */ /* 0x000ee800000e0000 */
[----:B------:R-:W-:Y:S01]  /*7240*/  SHFL.IDX PT, R52, R52, R3, 0x1c1f ;  /* 0x001c1f0334347589 */ /* 0x000fe200000e0000 */
[----:B-1----:R-:W-:-:S02]  /*7250*/  SEL R24, R38, R13, P0 ;  /* 0x0000000d26187207 */ /* 0x002fc40000000000 */
[----:B--2---:R-:W-:Y:S01]  /*7260*/  SEL R26, R13, R38, P0 ;  /* 0x000000260d1a7207 */ /* 0x004fe20000000000 */
[----:B------:R-:W1:Y:S01]  /*7270*/  SHFL.IDX PT, R29, R56, R5, 0x1c1f ;  /* 0x001c1f05381d7589 */ /* 0x000e6200000e0000 */
[----:B----4-:R-:W-:Y:S02]  /*7280*/  SEL R9, R54, R15, P0 ;  /* 0x0000000f36097207 */ /* 0x010fe40000000000 */
[----:B------:R-:W-:Y:S01]  /*7290*/  SEL R11, R15, R54, P0 ;  /* 0x000000360f0b7207 */ /* 0x000fe20000000000 */
[----:B------:R-:W-:Y:S01]  /*72a0*/  BAR.SYNC.DEFER_BLOCKING 0x1, 0x180 ;  /* 0x0046000000007b1d */ /* 0x000fe20000010000 */
[----:B-----5:R-:W-:Y:S02]  /*72b0*/  SEL R13, R62, R25, P0 ;  /* 0x000000193e0d7207 */ /* 0x020fe40000000000 */
[----:B------:R-:W-:-:S03]  /*72c0*/  SEL R15, R25, R62, P0 ;  /* 0x0000003e190f7207 */ /* 0x000fc60000000000 */
[----:B------:R-:W-:Y:S04]  /*72d0*/  SHFL.IDX PT, R44, R44, R3, 0x1c1f ;  /* 0x001c1f032c2c7589 */ /* 0x000fe800000e0000 */
[----:B------:R-:W-:Y:S01]  /*72e0*/  SHFL.IDX PT, R66, R66, R3, 0x1c1f ;  /* 0x001c1f0342427589 */ /* 0x000fe200000e0000 */
[----:B---3--:R-:W-:Y:S02]  /*72f0*/  SEL R25, R64, R27, P0 ;  /* 0x0000001b40197207 */ /* 0x008fe40000000000 */
[----:B------:R-:W-:Y:S01]  /*7300*/  SEL R27, R27, R64, P0 ;  /* 0x000000401b1b7207 */ /* 0x000fe20000000000 */
[----:B------:R-:W2:Y:S04]  /*7310*/  SHFL.IDX PT, R21, R40, R5, 0x1c1f ;  /* 0x001c1f0528157589 */ /* 0x000ea800000e0000 */
[----:B------:R-:W3:Y:S01]  /*7320*/  SHFL.IDX PT, R31, R42, R5, 0x1c1f ;  /* 0x001c1f052a1f7589 */ /* 0x000ee200000e0000 */
[----:B-1----:R-:W-:-:S02]  /*7330*/  SEL R32, R52, R29, P0 ;  /* 0x0000001d34207207 */ /* 0x002fc40000000000 */
[----:B------:R-:W-:Y:S01]  /*7340*/  SEL R34, R29, R52, P0 ;  /* 0x000000341d227207 */ /* 0x000fe20000000000 */
[----:B------:R-:W-:Y:S04]  /*7350*/  SHFL.IDX PT, R46, R46, R3, 0x1c1f ;  /* 0x001c1f032e2e7589 */ /* 0x000fe800000e0000 */
[----:B------:R-:W-:Y:S04]  /*7360*/  SHFL.IDX PT, R68, R68, R3, 0x1c1f ;  /* 0x001c1f0344447589 */ /* 0x000fe800000e0000 */
[----:B------:R-:W1:Y:S04]  /*7370*/  SHFL.IDX PT, R23, R48, R5, 0x1c1f ;  /* 0x001c1f0530177589 */ /* 0x000e6800000e0000 */
[----:B------:R-:W4:Y:S04]  /*7380*/  SHFL.IDX PT, R47, R50, R5, 0x1c1f ;  /* 0x001c1f05322f7589 */ /* 0x000f2800000e0000 */
[----:B------:R5:W-:Y:S01]  /*7390*/  SHFL.IDX PT, R70, R70, R3, 0x1c1f ;  /* 0x001c1f0346467589 */ /* 0x000be200000e0000 */
[----:B--2---:R-:W-:-:S03]  /*73a0*/  SEL R28, R44, R21, P0 ;  /* 0x000000152c1c7207 */ /* 0x004fc60000000000 */
[----:B------:R2:W4:Y:S01]  /*73b0*/  SHFL.IDX PT, R35, R58, R5, 0x1c1f ;  /* 0x001c1f053a237589 */ /* 0x00052200000e0000 */
[----:B---3--:R-:W-:Y:S02]  /*73c0*/  SEL R29, R66, R31, P0 ;  /* 0x0000001f421d7207 */ /* 0x008fe40000000000 */
[----:B------:R-:W-:Y:S01]  /*73d0*/  SEL R31, R31, R66, P0 ;  /* 0x000000421f1f7207 */ /* 0x000fe20000000000 */
[----:B------:R-:W-:Y:S01]  /*73e0*/  STSM.16.M88.4 [R43], R8 ;  /* 0x000000082b007844 */ /* 0x000fe20000000200 */
[----:B-----5:R-:W-:-:S03]  /*73f0*/  SHF.R.S32.HI R3, RZ, 0x1f, R45 ;  /* 0x0000001fff037819 */ /* 0x020fc6000001142d */
[----:B------:R-:W-:Y:S01]  /*7400*/  STSM.16.M88.4 [R41], R12 ;  /* 0x0000000c29007844 */ /* 0x000fe20000000200 */
[----:B--2---:R-:W-:-:S03]  /*7410*/  IADD3 R5, P3, R45, R6, RZ ;  /* 0x000000062d057210 */ /* 0x004fc60007f7e0ff */
[----:B------:R2:W-:Y:S01]  /*7420*/  STSM.16.M88.4 [R33], R24 ;  /* 0x0000001821007844 */ /* 0x0005e20000000200 */
[----:B------:R-:W-:Y:S02]  /*7430*/  IADD3.X R36, R3, R7, R30, P3, !PT ;  /* 0x0000000703247210 */ /* 0x000fe40001ffe41e */
[----:B------:R-:W-:Y:S01]  /*7440*/  SEL R30, R21, R44, P0 ;  /* 0x0000002c151e7207 */ /* 0x000fe20000000000 */
[----:B------:R-:W3:Y:S01]  /*7450*/  SHFL.IDX PT, R3, R17, RZ, 0x1f ;  /* 0x00001fff11037589 */ /* 0x000ee200000e0000 */
[----:B-1----:R-:W-:Y:S02]  /*7460*/  SEL R44, R46, R23, P0 ;  /* 0x000000172e2c7207 */ /* 0x002fe40000000000 */
[----:B----4-:R-:W-:Y:S01]  /*7470*/  SEL R45, R68, R47, P0 ;  /* 0x0000002f442d7207 */ /* 0x010fe20000000000 */
[----:B------:R1:W-:Y:S01]  /*7480*/  STSM.16.M88.4 [R39], R28 ;  /* 0x0000001c27007844 */ /* 0x0003e20000000200 */
[----:B------:R-:W-:Y:S02]  /*7490*/  SEL R46, R23, R46, P0 ;  /* 0x0000002e172e7207 */ /* 0x000fe40000000000 */
[----:B------:R-:W-:-:S02]  /*74a0*/  SEL R47, R47, R68, P0 ;  /* 0x000000442f2f7207 */ /* 0x000fc40000000000 */
[----:B------:R-:W-:Y:S02]  /*74b0*/  LEA R6, P3, R5, UR6, 0x2 ;  /* 0x0000000605067c11 */ /* 0x000fe4000f8610ff */
[----:B--2---:R-:W-:Y:S01]  /*74c0*/  SEL R33, R70, R35, P0 ;  /* 0x0000002346217207 */ /* 0x004fe20000000000 */
[----:B------:R1:W-:Y:S01]  /*74d0*/  STSM.16.M88.4 [R37], R44 ;  /* 0x0000002c25007844 */ /* 0x0003e20000000200 */
[----:B------:R-:W-:Y:S02]  /*74e0*/  SEL R35, R35, R70, P0 ;  /* 0x0000004623237207 */ /* 0x000fe40000000000 */
[----:B------:R-:W-:-:S03]  /*74f0*/  LEA.HI.X R7, R5, UR7, R36, 0x2, P3 ;  /* 0x0000000705077c11 */ /* 0x000fc600098f1424 */
[----:B------:R1:W-:Y:S01]  /*7500*/  STSM.16.M88.4 [R20], R32 ;  /* 0x0000002014007844 */ /* 0x0003e20000000200 */
[----:B------:R2:W-:Y:S06]  /*7510*/  MEMBAR.ALL.CTA ;  /* 0x0000000000007992 */ /* 0x0005ec0000008000 */
[----:B--2---:R-:W2:Y:S02]  /*7520*/  FENCE.VIEW.ASYNC.S ;  /* 0x00000000000073c6 */ /* 0x004ea40000000000 */
[----:B--2---:R-:W-:Y:S06]  /*7530*/  BAR.ARV 0x1, 0x1a0 ;  /* 0x0046800000007b1d */ /* 0x004fec0000002000 */
[----:B---3--:R-:W-:Y:S01]  /*7540*/  ISETP.NE.AND P0, PT, R3, 0xb, PT ;  /* 0x0000000b0300780c */ /* 0x008fe20003f05270 */
[----:B------:R1:W-:Y:S04]  /*7550*/  @!P1 STG.E desc[UR50][R6.64], R4 ;  /* 0x0000000406009986 */ /* 0x0003e8000c101932 */
[----:B------:R1:W-:Y:S08]  /*7560*/  @!P2 STG.E desc[UR50][R6.64+0x20], R0 ;  /* 0x000020000600a986 */ /* 0x0003f0000c101932 */
[----:B------:R-:W-:Y:S05]  /*7570*/  @P0 BRA `(.L_x_31) ;  /* 0x0000000000640947 */ /* 0x000fea0003800000 */
[----:B------:R-:W-:Y:S01]  /*7580*/  BAR.SYNC.DEFER_BLOCKING 0x1, 0x1a0 ;  /* 0x0046800000007b1d */ /* 0x000fe20000010000 */
[----:B------:R-:W-:-:S05]  /*7590*/  ELECT P0, URZ, PT ;  /* 0x00000000003f782f */ /* 0x000fca0003800000 */
[----:B------:R-:W-:Y:S08]  /*75a0*/  BSSY B0, `(.L_x_31) ;  /* 0x0000016000007945 */ /* 0x000ff00003800000 */
[----:B------:R-:W-:Y:S05]  /*75b0*/  @!P0 BRA `(.L_x_32) ;  /* 0x0000000000508947 */ /* 0x000fea0003800000 */
[----:B------:R-:W-:Y:S02]  /*75c0*/  UIADD3 UR6, UP0, UR52, 0x9f0, URZ ;  /* 0x000009f034067890 */ /* 0x000fe4000ff1e03f */
[----:B------:R-:W-:Y:S02]  /*75d0*/  UIADD3 UR8, UR48, 0x6000, URZ ;  /* 0x0000600030087890 */ /* 0x000fe4000fffe03f */
[----:B------:R-:W-:Y:S01]  /*75e0*/  UIADD3.X UR7, URZ, UR53, URZ, UP0, !UPT ;  /* 0x000000353f077290 */ /* 0x000fe200087fe43f */
[----:B------:R-:W-:Y:S01]  /*75f0*/  UMOV UR41, URZ ;  /* 0x0000003f00297c82 */ /* 0x000fe20008000000 */
[----:B------:R-:W-:Y:S01]  /*7600*/  UMOV UR45, URZ ;  /* 0x0000003f002d7c82 */ /* 0x000fe20008000000 */
[----:B------:R-:W-:Y:S01]  /*7610*/  UMOV UR40, UR48 ;  /* 0x0000003000287c82 */ /* 0x000fe20008000000 */
[----:B------:R-:W-:-:S05]  /*7620*/  UMOV UR5, 0x20 ;  /* 0x0000002000057882 */ /* 0x000fca0000000000 */
[----:B------:R2:W-:Y:S02]  /*7630*/  UTMASTG.5D [UR40], [UR6] ;  /* 0x00000028060073b5 */ /* 0x0005e40008020000 */
[----:B--2---:R-:W-:Y:S01]  /*7640*/  UMOV UR40, UR4 ;  /* 0x0000000400287c82 */ /* 0x004fe20008000000 */
[----:B------:R-:W-:Y:S01]  /*7650*/  UMOV UR41, UR5 ;  /* 0x0000000500297c82 */ /* 0x000fe20008000000 */
[----:B------:R-:W-:Y:S01]  /*7660*/  UMOV UR5, 0x40 ;  /* 0x0000004000057882 */ /* 0x000fe20000000000 */
[----:B------:R2:W-:Y:S02]  /*7670*/  UTMASTG.5D [UR40], [UR6] ;  /* 0x00000028060073b5 */ /* 0x0005e40008020000 */
[----:B--2---:R-:W-:Y:S01]  /*7680*/  UMOV UR40, UR8 ;  /* 0x0000000800287c82 */ /* 0x004fe20008000000 */
[----:B------:R-:W-:Y:S01]  /*7690*/  UMOV UR41, UR5 ;  /* 0x0000000500297c82 */ /* 0x000fe20008000000 */
[----:B------:R-:W-:Y:S01]  /*76a0*/  UIADD3 UR5, UR48, 0x19c20, URZ ;  /* 0x00019c2030057890 */ /* 0x000fe2000fffe03f */
[----:B------:R2:W-:Y:S03]  /*76b0*/  UTMASTG.5D [UR40], [UR6] ;  /* 0x00000028060073b5 */ /* 0x0005e60008020000 */
[----:B------:R-:W-:Y:S01]  /*76c0*/  UPRMT UR5, URZ, 0x654, UR5 ;  /* 0x000006543f057896 */ /* 0x000fe20008000005 */
[----:B------:R0:W-:Y:S01]  /*76d0*/  UTMACMDFLUSH ;  /* 0x00000000000079b7 */ /* 0x0001e20000000000 */
[----:B------:R-:W-:-:S07]  /*76e0*/  DEPBAR.LE SB0, 0x0 ;  /* 0x000080000000791a */ /* 0x000fce0000000000 */
[----:B--2---:R-:W-:Y:S03]  /*76f0*/  SYNCS.ARRIVE.TRANS64.RED.A1T0 RZ, [UR5], RZ ;  /* 0x000000ffffff79a7 */ /* 0x004fe60008100405 */
.L_x_32:
[----:B------:R-:W-:Y:S05]  /*7700*/  BSYNC B0 ;  /* 0x0000000000007941 */ /* 0x000fea0003800000 */
.L_x_31:
[----:B-1----:R-:W1:Y:S01]  /*7710*/  LDC R0, c[0x0][0xda4] ;  /* 0x00036900ff007b82 */ /* 0x002e620000000800 */
[----:B------:R-:W-:Y:S02]  /*7720*/  UIADD3 UR36, UR36, 0x1, URZ ;  /* 0x0000000124247890 */ /* 0x000fe4000fffe03f */
[----:B------:R-:W-:Y:S02]  /*7730*/  UIADD3 UR38, UR38, 0x1, URZ ;  /* 0x0000000126267890 */ /* 0x000fe4000fffe03f */
[----:B------:R-:W-:-:S04]  /*7740*/  UISETP.NE.AND UP0, UPT, UR36, 0x2, UPT ;  /* 0x000000022400788c */ /* 0x000fc8000bf05270 */
[----:B------:R-:W-:Y:S02]  /*7750*/  USEL UR4, URZ, 0x1, UP0 ;  /* 0x000000013f047887 */ /* 0x000fe40008000000 */
[----:B------:R-:W-:Y:S02]  /*7760*/  USEL UR36, UR36, URZ, UP0 ;  /* 0x0000003f24247287 */ /* 0x000fe40008000000 */
[----:B------:R-:W-:Y:S01]  /*7770*/  ULOP3.LUT UR37, UR37, UR4, URZ, 0x3c, !UPT ;  /* 0x0000000425257292 */ /* 0x000fe2000f8e3c3f */
[----:B-1----:R-:W-:-:S13]  /*7780*/  ISETP.LE.AND P0, PT, R0, UR39, PT ;  /* 0x0000002700007c0c */ /* 0x002fda000bf03270 */
[----:B------:R-:W-:Y:S05]  /*7790*/  @!P0 BRA `(.L_x_33) ;  /* 0xffffff9400688947 */ /* 0x000fea000383ffff */
[----:B------:R-:W-:Y:S05]  /*77a0*/  EXIT ;  /* 0x000000000000794d */ /* 0x000fea0003800000 */
.L_x_7:
[----:B------:R-:W-:-:S08]  /*77b0*/  NOP ;  /* 0x0000000000007918 */ /* 0x000fd00000000000 */
[----:B------:R-:W1:-:S00]  /*77c0*/  USETMAXREG.DEALLOC.CTAPOOL 0x20 ;  /* 0x00000020000079c8 */ /* 0x000e4000080e0500 */
[----:B------:R-:W2:Y:S01]  /*77d0*/  S2UR UR49, SR_CTAID.X ;  /* 0x00000000003179c3 */ /* 0x000ea20000002500 */
[----:B------:R-:W-:Y:S01]  /*77e0*/  UMOV UR47, 0x1 ;  /* 0x00000001002f7882 */ /* 0x000fe20000000000 */
[----:B-1----:R-:W-:Y:S01]  /*77f0*/  LOP3.LUT R22, R0, 0x3, RZ, 0xc0, !PT ;  /* 0x0000000300167812 */ /* 0x002fe200078ec0ff */
[----:B------:R-:W-:Y:S01]  /*7800*/  IMAD.MOV.U32 R19, RZ, RZ, RZ ;  /* 0x000000ffff137224 */ /* 0x000fe200078e00ff */
[----:B------:R-:W-:-:S04]  /*7810*/  MOV R16, 0x1 ;  /* 0x0000000100107802 */ /* 0x000fc80000000f00 */
[----:B------:R-:W2:Y:S02]  /*7820*/  LDC R3, c[0x0][0xda4] ;  /* 0x00036900ff037b82 */ /* 0x000ea40000000800 */
[----:B--2---:R-:W-:-:S13]  /*7830*/  ISETP.LE.AND P0, PT, R3, UR49, PT ;  /* 0x0000003103007c0c */ /* 0x004fda000bf03270 */
[----:B------:R-:W-:Y:S05]  /*7840*/  @P0 BRA `(.L_x_34) ;  /* 0x0000002800180947 */ /* 0x000fea0003800000 */
[C---:B------:R-:W-:Y:S01]  /*7850*/  IMAD.SHL.U32 R3, R2.reuse, 0x20, RZ ;  /* 0x0000002002037824 */ /* 0x040fe200078e00ff */
[----:B------:R-:W-:Y:S01]  /*7860*/  SHF.R.U32.HI R4, RZ, 0x1, R2 ;  /* 0x00000001ff047819 */ /* 0x000fe20000011602 */
[----:B------:R-:W-:Y:S01]  /*7870*/  IMAD.SHL.U32 R6, R23, 0x10, RZ ;  /* 0x0000001017067824 */ /* 0x000fe200078e00ff */
[----:B------:R-:W-:Y:S01]  /*7880*/  LOP3.LUT P0, RZ, R2, 0x4, RZ, 0xc0, !PT ;  /* 0x0000000402ff7812 */ /* 0x000fe2000780c0ff */
[----:B------:R-:W-:Y:S01]  /*7890*/  IMAD.SHL.U32 R9, R0, 0x800, RZ ;  /* 0x0000080000097824 */ /* 0x000fe200078e00ff */
[----:B------:R-:W-:Y:S01]  /*78a0*/  LOP3.LUT R5, R3, 0x360, RZ, 0xc0, !PT ;  /* 0x0000036003057812 */ /* 0x000fe200078ec0ff */
[----:B------:R-:W-:Y:S01]  /*78b0*/  IMAD.SHL.U32 R0, R2, 0x4, RZ ;  /* 0x0000000402007824 */ /* 0x000fe200078e00ff */
[----:B------:R-:W-:Y:S01]  /*78c0*/  LOP3.LUT R7, R4, 0x20, RZ, 0xc0, !PT ;  /* 0x0000002004077812 */ /* 0x000fe200078ec0ff */
[----:B------:R-:W-:Y:S01]  /*78d0*/  IMAD.MOV.U32 R24, RZ, RZ, 0x40 ;  /* 0x00000040ff187424 */ /* 0x000fe200078e00ff */
[----:B------:R-:W-:Y:S01]  /*78e0*/  LOP3.LUT R5, R5, 0x400, R6, 0xf8, !PT ;  /* 0x0000040005057812 */ /* 0x000fe200078ef806 */
[C---:B------:R-:W-:Y:S01]  /*78f0*/  IMAD.SHL.U32 R6, R2.reuse, 0x80, RZ ;  /* 0x0000008002067824 */ /* 0x040fe200078e00ff */
[----:B------:R-:W-:Y:S01]  /*7900*/  LOP3.LUT R3, R3, 0x80, RZ, 0xc0, !PT ;  /* 0x0000008003037812 */ /* 0x000fe200078ec0ff */
[----:B------:R-:W-:Y:S01]  /*7910*/  IMAD.MOV.U32 R16, RZ, RZ, 0x1 ;  /* 0x00000001ff107424 */ /* 0x000fe200078e00ff */
[----:B------:R-:W-:Y:S01]  /*7920*/  LOP3.LUT R7, R7, 0x10, R2, 0xf8, !PT ;  /* 0x0000001007077812 */ /* 0x000fe200078ef802 */
[----:B------:R-:W-:Y:S01]  /*7930*/  IMAD.MOV.U32 R19, RZ, RZ, RZ ;  /* 0x000000ffff137224 */ /* 0x000fe200078e00ff */
[----:B------:R-:W-:Y:S01]  /*7940*/  LOP3.LUT R3, R3, 0x10, R4, 0xf8, !PT ;  /* 0x0000001003037812 */ /* 0x000fe200078ef804 */
[----:B------:R-:W-:Y:S01]  /*7950*/  IMAD.SHL.U32 R4, R2, 0x10, RZ ;  /* 0x0000001002047824 */ /* 0x000fe200078e00ff */
[----:B------:R-:W-:Y:S01]  /*7960*/  LOP3.LUT R7, R7, 0x380, R6, 0xf8, !PT ;  /* 0x0000038007077812 */ /* 0x000fe200078ef806 */
[----:B------:R-:W-:Y:S01]  /*7970*/  ULDC.64 UR52, c[0x0][0x198] ;  /* 0x0000660000347ab9 */ /* 0x000fe20000000a00 */
[----:B------:R-:W-:Y:S01]  /*7980*/  LOP3.LUT R6, R6, 0x400, RZ, 0xc0, !PT ;  /* 0x0000040006067812 */ /* 0x000fe200078ec0ff */
[----:B------:R-:W-:Y:S01]  /*7990*/  ULOP3.LUT UR43, UR46, 0x1, URZ, 0xfc, !UPT ;  /* 0x000000012e2b7892 */ /* 0x000fe2000f8efc3f */
[----:B------:R-:W-:Y:S01]  /*79a0*/  LOP3.LUT R0, R3, 0x10, R0, 0x78, !PT ;  /* 0x0000001003007812 */ /* 0x000fe200078e7800 */
[----:B------:R-:W-:Y:S01]  /*79b0*/  ULOP3.LUT UR48, UR46, 0x2, URZ, 0xfc, !UPT ;  /* 0x000000022e307892 */ /* 0x000fe2000f8efc3f */
[----:B------:R-:W-:Y:S01]  /*79c0*/  LOP3.LUT R6, R6, 0x800, R9, 0xf8, !PT ;  /* 0x0000080006067812 */ /* 0x000fe200078ef809 */
[----:B------:R-:W-:Y:S01]  /*79d0*/  ULDC UR44, c[0x0][0xc] ;  /* 0x00000300002c7ab9 */ /* 0x000fe20000000800 */
[----:B------:R-:W-:Y:S01]  /*79e0*/  LOP3.LUT R7, R7, 0x70, R4, 0x78, !PT ;  /* 0x0000007007077812 */ /* 0x000fe200078e7804 */
[----:B------:R-:W-:Y:S01]  /*79f0*/  UMOV UR47, URZ ;  /* 0x0000003f002f7c82 */ /* 0x000fe20008000000 */
[----:B------:R-:W-:-:S02]  /*7a00*/  LOP3.LUT R17, R5, R0, RZ, 0xfc, !PT ;  /* 0x0000000005117212 */ /* 0x000fc400078efcff */
[----:B------:R-:W-:Y:S02]  /*7a10*/  LOP3.LUT R18, R6, R7, RZ, 0xfc, !PT ;  /* 0x0000000706127212 */ /* 0x000fe400078efcff */
[----:B------:R-:W-:Y:S02]  /*7a20*/  LOP3.LUT R2, R2, 0x1f, RZ, 0xc0, !PT ;  /* 0x0000001f02027812 */ /* 0x000fe400078ec0ff */
[----:B------:R-:W-:-:S07]  /*7a30*/  SEL R24, R24, 0xffffffc0, !P0 ;  /* 0xffffffc018187807 */ /* 0x000fce0004000000 */
.L_x_80:
[----:B-1----:R-:W1:Y:S01]  /*7a40*/  S2UR UR8, SR_CgaCtaId ;  /* 0x00000000000879c3 */ /* 0x002e620000008800 */
[----:B------:R-:W-:Y:S01]  /*7a50*/  ULDC UR4, c[0x0][0xda8] ;  /* 0x00036a0000047ab9 */ /* 0x000fe20000000800 */
[----:B------:R-:W-:Y:S01]  /*7a60*/  ULDC.64 UR6, c[0x0][0x3f8] ;  /* 0x0000fe0000067ab9 */ /* 0x000fe20000000a00 */
[----:B------:R-:W-:Y:S02]  /*7a70*/  UISETP.NE.AND UP1, UPT, UR4, 0x1, UPT ;  /* 0x000000010400788c */ /* 0x000fe4000bf25270 */
[----:B------:R-:W-:Y:S01]  /*7a80*/  UISETP.NE.U32.AND UP0, UPT, UR6, URZ, UPT ;  /* 0x0000003f0600728c */ /* 0x000fe2000bf05070 */
[----:B------:R-:W-:Y:S02]  /*7a90*/  UMOV UR40, 0x400 ;  /* 0x0000040000287882 */ /* 0x000fe40000000000 */
[----:B------:R-:W-:Y:S01]  /*7aa0*/  ULDC UR6, c[0x0][0xdb4] ;  /* 0x00036d0000067ab9 */ /* 0x000fe20000000800 */
[----:B------:R-:W-:Y:S02]  /*7ab0*/  UISETP.NE.AND.EX UP0, UPT, UR7, URZ, UPT, UP0 ;  /* 0x0000003f0700728c */ /* 0x000fe4000bf05300 */
[----:B------:R-:W-:Y:S01]  /*7ac0*/  UISETP.NE.AND UP2, UPT, UR6, 0x1, UPT ;  /* 0x000000010600788c */ /* 0x000fe2000bf45270 */
[----:B------:R-:W-:-:S02]  /*7ad0*/  ULDC UR7, c[0x0][0x404] ;  /* 0x0001010000077ab9 */ /* 0x000fc40000000800 */
[----:B------:R-:W-:Y:S01]  /*7ae0*/  @UP1 ULDC UR4, c[0x0][0xdac] ;  /* 0x00036b0000041ab9 */ /* 0x000fe20000000800 */
[----:B------:R-:W-:Y:S02]  /*7af0*/  USEL UR7, UR7, 0x1, UP0 ;  /* 0x0000000107077887 */ /* 0x000fe40008000000 */
[----:B------:R-:W-:Y:S02]  /*7b00*/  UIMAD.WIDE.U32 UR4, UR49, UR4, URZ ;  /* 0x00000004310472a5 */ /* 0x000fe4000f8e003f */
[----:B------:R-:W-:Y:S01]  /*7b10*/  UMOV UR45, UR49 ;  /* 0x00000031002d7c82 */ /* 0x000fe20008000000 */
[----:B------:R-:W-:Y:S02]  /*7b20*/  ULDC UR42, c[0x0][0x2e0] ;  /* 0x0000b800002a7ab9 */ /* 0x000fe40000000800 */
[----:B------:R-:W-:Y:S02]  /*7b30*/  UIMAD UR42, UR7, UR42, URZ ;  /* 0x0000002a072a72a4 */ /* 0x000fe4000f8e023f */
[----:B-1----:R-:W-:-:S02]  /*7b40*/  ULEA UR40, UR8, UR40, 0x18 ;  /* 0x0000002808287291 */ /* 0x002fc4000f8ec03f */
[----:B------:R-:W-:Y:S02]  /*7b50*/  UIADD3 UR41, UR42, 0x7f, URZ ;  /* 0x0000007f2a297890 */ /* 0x000fe4000fffe03f */
[----:B------:R-:W-:Y:S01]  /*7b60*/  UIADD3 UR10, UR40, 0x13800, URZ ;  /* 0x00013800280a7890 */ /* 0x000fe2000fffe03f */
[----:B------:R-:W-:-:S03]  /*7b70*/  @UP1 ULDC UR8, c[0x0][0xdb0] ;  /* 0x00036c0000081ab9 */ /* 0x000fc60000000800 */
[----:B------:R-:W-:Y:S02]  /*7b80*/  ULOP3.LUT UP0, URZ, UR10, 0x9f, URZ, 0xc0, !UPT ;  /* 0x0000009f0a3f7892 */ /* 0x000fe4000f80c03f */
[----:B------:R-:W-:-:S03]  /*7b90*/  @UP1 USHF.R.U32.HI UR45, URZ, UR8, UR5 ;  /* 0x000000083f2d1299 */ /* 0x000fc60008011605 */
[----:B------:R-:W-:Y:S01]  /*7ba0*/  @UP2 ULDC.64 UR8, c[0x0][0xdb8] ;  /* 0x00036e0000082ab9 */ /* 0x000fe20000000a00 */
[----:B------:R-:W-:Y:S01]  /*7bb0*/  PLOP3.LUT P0, PT, PT, PT, UP0, 0x80, 0x0 ;  /* 0x000000000000781c */ /* 0x000fe20003f0f008 */
[----:B------:R-:W-:Y:S02]  /*7bc0*/  UIMAD.WIDE.U32 UR4, UR45, UR8, URZ ;  /* 0x000000082d0472a5 */ /* 0x000fe4000f8e003f */
[----:B------:R-:W-:Y:S01]  /*7bd0*/  UMOV UR39, UR45 ;  /* 0x0000002d00277c82 */ /* 0x000fe20008000000 */
[----:B------:R-:W-:Y:S02]  /*7be0*/  USHF.R.S32.HI UR4, URZ, 0x1f, UR41 ;  /* 0x0000001f3f047899 */ /* 0x000fe40008011429 */
[----:B------:R-:W-:Y:S02]  /*7bf0*/  @UP2 USHF.R.U32.HI UR39, URZ, UR9, UR5 ;  /* 0x000000093f272299 */ /* 0x000fe40008011605 */
[----:B------:R-:W-:Y:S02]  /*7c00*/  ULEA.HI UR41, UR4, UR41, URZ, 0x7 ;  /* 0x0000002904297291 */ /* 0x000fe4000f8f383f */
[----:B------:R-:W-:-:S04]  /*7c10*/  UIADD3 UR38, -UR39, URZ, URZ ;  /* 0x0000003f27267290 */ /* 0x000fc8000fffe13f */
[----:B------:R-:W-:Y:S01]  /*7c20*/  UIMAD UR38, UR6, UR38, UR45 ;  /* 0x00000026062672a4 */ /* 0x000fe2000f8e022d */
[----:B--2---:R-:W-:Y:S11]  /*7c30*/  @!P0 BRA `(.L_x_35) ;  /* 0x0000000000408947 */ /* 0x004ff60003800000 */
[----:B------:R-:W-:Y:S01]  /*7c40*/  MOV R14, 0x0 ;  /* 0x00000000000e7802 */ /* 0x000fe20000000f00 */
[----:B------:R-:W-:Y:S01]  /*7c50*/  ULDC.64 UR4, c[0x4][0x98] ;  /* 0x0100260000047ab9 */ /* 0x000fe20000000a00 */
[----:B------:R-:W-:Y:S01]  /*7c60*/  ULDC.64 UR6, c[0x4][0xa0] ;  /* 0x0100280000067ab9 */ /* 0x000fe20000000a00 */
[----:B------:R-:W-:Y:S01]  /*7c70*/  IMAD.U32 R4, RZ, RZ, UR4 ;  /* 0x00000004ff047e24 */ /* 0x000fe2000f8e00ff */
[----:B------:R-:W-:Y:S01]  /*7c80*/  MOV R12, 0x1 ;  /* 0x00000001000c7802 */ /* 0x000fe20000000f00 */
[----:B------:R-:W-:Y:S01]  /*7c90*/  IMAD.U32 R5, RZ, RZ, UR5 ;  /* 0x00000005ff057e24 */ /* 0x000fe2000f8e00ff */
[----:B------:R-:W1:Y:S01]  /*7ca0*/  LDC.64 R14, c[0x4][R14] ;  /* 0x010000000e0e7b82 */ /* 0x000e620000000a00 */
[----:B------:R-:W-:Y:S01]  /*7cb0*/  ULDC.64 UR4, c[0x4][0x8] ;  /* 0x0100020000047ab9 */ /* 0x000fe20000000a00 */
[----:B------:R-:W-:Y:S02]  /*7cc0*/  IMAD.U32 R6, RZ, RZ, UR6 ;  /* 0x00000006ff067e24 */ /* 0x000fe4000f8e00ff */
[----:B------:R-:W-:-:S02]  /*7cd0*/  IMAD.U32 R7, RZ, RZ, UR7 ;  /* 0x00000007ff077e24 */ /* 0x000fc4000f8e00ff */
[----:B------:R-:W-:Y:S02]  /*7ce0*/  IMAD.U32 R10, RZ, RZ, UR4 ;  /* 0x00000004ff0a7e24 */ /* 0x000fe4000f8e00ff */
[----:B------:R-:W-:Y:S02]  /*7cf0*/  IMAD.U32 R11, RZ, RZ, UR5 ;  /* 0x00000005ff0b7e24 */ /* 0x000fe4000f8e00ff */
[----:B------:R-:W-:Y:S02]  /*7d00*/  IMAD.MOV.U32 R8, RZ, RZ, 0x70 ;  /* 0x00000070ff087424 */ /* 0x000fe400078e00ff */
[----:B------:R-:W-:-:S07]  /*7d10*/  IMAD.MOV.U32 R13, RZ, RZ, RZ ;  /* 0x000000ffff0d7224 */ /* 0x000fce00078e00ff */
[----:B------:R-:W-:-:S07]  /*7d20*/  LEPC R20, `(.L_x_35) ;  /* 0x000000001014794e */ /* 0x000fce0000000000 */
[----:B-1----:R-:W-:Y:S05]  /*7d30*/  CALL.ABS.NOINC R14 ;  /* 0x000000000e007343 */ /* 0x002fea0003c00000 */
.L_x_35:
[----:B------:R-:W-:-:S06]  /*7d40*/  UIADD3 UR4, UR40, 0x9000, URZ ;  /* 0x0000900028047890 */ /* 0x000fcc000fffe03f */
[----:B------:R-:W-:-:S05]  /*7d50*/  IMAD.U32 R25, RZ, RZ, UR4 ;  /* 0x00000004ff197e24 */ /* 0x000fca000f8e00ff */
[----:B------:R-:W-:-:S04]  /*7d60*/  LOP3.LUT P0, RZ, R25, 0x9f, RZ, 0xc0, !PT ;  /* 0x0000009f19ff7812 */ /* 0x000fc8000780c0ff */
[----:B------:R-:W-:-:S09]  /*7d70*/  P2R R0, PR, RZ, 0x1 ;  /* 0x00000001ff007803 */ /* 0x000fd20000000000 */
[----:B------:R-:W-:Y:S05]  /*7d80*/  @!P0 BRA `(.L_x_36) ;  /* 0x0000000000408947 */ /* 0x000fea0003800000 */
[----:B------:R-:W-:Y:S01]  /*7d90*/  MOV R14, 0x0 ;  /* 0x00000000000e7802 */ /* 0x000fe20000000f00 */
[----:B------:R-:W-:Y:S01]  /*7da0*/  ULDC.64 UR4, c[0x4][0x98] ;  /* 0x0100260000047ab9 */ /* 0x000fe20000000a00 */
[----:B------:R-:W-:Y:S01]  /*7db0*/  ULDC.64 UR6, c[0x4][0xa0] ;  /* 0x0100280000067ab9 */ /* 0x000fe20000000a00 */
[----:B------:R-:W-:Y:S02]  /*7dc0*/  IMAD.U32 R4, RZ, RZ, UR4 ;  /* 0x00000004ff047e24 */ /* 0x000fe4000f8e00ff */
        /* <DEDUP_REMOVED lines=8> */
[----:B------:R-:W-:Y:S02]  /*7e50*/  IMAD.MOV.U32 R12, RZ, RZ, 0x1 ;  /* 0x00000001ff0c7424 */ /* 0x000fe400078e00ff */
[----:B------:R-:W-:-:S07]  /*7e60*/  IMAD.MOV.U32 R13, RZ, RZ, RZ ;  /* 0x000000ffff0d7224 */ /* 0x000fce00078e00ff */
[----:B------:R-:W-:-:S07]  /*7e70*/  LEPC R20, `(.L_x_36) ;  /* 0x000000001014794e */ /* 0x000fce0000000000 */
[----:B-1----:R-:W-:Y:S05]  /*7e80*/  CALL.ABS.NOINC R14 ;  /* 0x000000000e007343 */ /* 0x002fea0003c00000 */
.L_x_36:
[----:B------:R-:W-:-:S04]  /*7e90*/  UIADD3 UR4, UR40, 0x3000, URZ ;  /* 0x0000300028047890 */ /* 0x000fc8000fffe03f */
[----:B------:R-:W-:-:S06]  /*7ea0*/  ULOP3.LUT UP0, URZ, UR4, 0x3ff, URZ, 0xc0, !UPT ;  /* 0x000003ff043f7892 */ /* 0x000fcc000f80c03f */
[----:B------:R-:W-:-:S13]  /*7eb0*/  PLOP3.LUT P0, PT, PT, PT, UP0, 0x80, 0x0 ;  /* 0x000000000000781c */ /* 0x000fda0003f0f008 */
        /* <DEDUP_REMOVED lines=8> */
[----:B------:R-:W-:Y:S01]  /*7f40*/  IMAD.U32 R6, RZ, RZ, UR6 ;  /* 0x00000006ff067e24 */ /* 0x000fe2000f8e00ff */
[----:B------:R-:W-:Y:S01]  /*7f50*/  MOV R11, UR5 ;  /* 0x00000005000b7c02 */ /* 0x000fe20008000f00 */
[----:B------:R-:W-:-:S02]  /*7f60*/  IMAD.U32 R7, RZ, RZ, UR7 ;  /* 0x00000007ff077e24 */ /* 0x000fc4000f8e00ff */
[----:B------:R-:W-:Y:S02]  /*7f70*/  IMAD.U32 R10, RZ, RZ, UR4 ;  /* 0x00000004ff0a7e24 */ /* 0x000fe4000f8e00ff */
[----:B------:R-:W-:Y:S02]  /*7f80*/  IMAD.MOV.U32 R8, RZ, RZ, 0x70 ;  /* 0x00000070ff087424 */ /* 0x000fe400078e00ff */
[----:B------:R-:W-:Y:S02]  /*7f90*/  IMAD.MOV.U32 R12, RZ, RZ, 0x1 ;  /* 0x00000001ff0c7424 */ /* 0x000fe400078e00ff */
[----:B------:R-:W-:-:S07]  /*7fa0*/  IMAD.MOV.U32 R13, RZ, RZ, RZ ;  /* 0x000000ffff0d7224 */ /* 0x000fce00078e00ff */
[----:B------:R-:W-:-:S07]  /*7fb0*/  LEPC R20, `(.L_x_37) ;  /* 0x000000001014794e */ /* 0x000fce0000000000 */
[----:B-1----:R-:W-:Y:S05]  /*7fc0*/  CALL.ABS.NOINC R14 ;  /* 0x000000000e007343 */ /* 0x002fea0003c00000 */
.L_x_37:
[----:B------:R-:W-:-:S13]  /*7fd0*/  LOP3.LUT P6, RZ, R25, 0x9f, RZ, 0xc0, !PT ;  /* 0x0000009f19ff7812 */ /* 0x000fda00078cc0ff */
        /* <DEDUP_REMOVED lines=17> */
.L_x_38:
[----:B------:R-:W-:Y:S01]  /*80f0*/  ULDC.64 UR4, c[0x0][0x9f8] ;  /* 0x00027e0000047ab9 */ /* 0x000fe20000000a00 */
[----:B------:R-:W-:Y:S01]  /*8100*/  IMAD.U32 R7, RZ, RZ, UR39 ;  /* 0x00000027ff077e24 */ /* 0x000fe2000f8e00ff */
[----:B------:R-:W-:Y:S01]  /*8110*/  ISETP.NE.U32.AND P0, PT, RZ, UR4, PT ;  /* 0x00000004ff007c0c */ /* 0x000fe2000bf05070 */
[----:B------:R-:W-:Y:S01]  /*8120*/  IMAD.U32 R3, RZ, RZ, UR39 ;  /* 0x00000027ff037e24 */ /* 0x000fe2000f8e00ff */
[----:B------:R-:W1:Y:S02]  /*8130*/  LDC R0, c[0x0][0x428] ;  /* 0x00010a00ff007b82 */ /* 0x000e640000000800 */
[----:B------:R-:W-:-:S13]  /*8140*/  ISETP.NE.AND.EX P0, PT, RZ, UR5, PT, P0 ;  /* 0x00000005ff007c0c */ /* 0x000fda000bf05300 */
[----:B------:R-:W2:Y:S02]  /*8150*/  @P0 LDC.64 R4, c[0x0][0x9f8] ;  /* 0x00027e00ff040b82 */ /* 0x000ea40000000a00 */
[----:B--2---:R-:W-:-:S06]  /*8160*/  @P0 IMAD.WIDE R4, R7, 0x4, R4 ;  /* 0x0000000407040825 */ /* 0x004fcc00078e0204 */
[----:B------:R-:W2:Y:S01]  /*8170*/  LDC R7, c[0x0][0xda8] ;  /* 0x00036a00ff077b82 */ /* 0x000ea20000000800 */
[----:B------:R3:W4:Y:S01]  /*8180*/  @P0 LDG.E R3, desc[UR50][R4.64] ;  /* 0x0000003204030981 */ /* 0x000722000c1e1900 */
[----:B-1----:R-:W-:Y:S01]  /*8190*/  ISETP.NE.AND P0, PT, R0, 0x1, PT ;  /* 0x000000010000780c */ /* 0x002fe20003f05270 */
[----:B------:R-:W-:Y:S01]  /*81a0*/  IMAD R8, RZ, RZ, -UR45 ;  /* 0x8000002dff087e24 */ /* 0x000fe2000f8e02ff */
[----:B------:R-:W-:Y:S01]  /*81b0*/  ISETP.NE.AND P2, PT, R23, RZ, PT ;  /* 0x000000ff1700720c */ /* 0x000fe20003f45270 */
[----:B------:R-:W-:Y:S01]  /*81c0*/  UMOV UR36, URZ ;  /* 0x0000003f00247c82 */ /* 0x000fe20008000000 */
[----:B------:R-:W-:Y:S01]  /*81d0*/  UMOV UR4, 0x20 ;  /* 0x0000002000047882 */ /* 0x000fe20000000000 */
[----:B------:R-:W-:Y:S01]  /*81e0*/  UMOV UR6, UR38 ;  /* 0x0000002600067c82 */ /* 0x000fe20008000000 */
[----:B------:R-:W-:Y:S01]  /*81f0*/  UMOV UR7, UR39 ;  /* 0x0000002700077c82 */ /* 0x000fe20008000000 */
[----:B------:R-:W-:Y:S01]  /*8200*/  UMOV UR8, 0x40 ;  /* 0x0000004000087882 */ /* 0x000fe20000000000 */
[----:B------:R-:W-:Y:S01]  /*8210*/  UMOV UR10, UR38 ;  /* 0x00000026000a7c82 */ /* 0x000fe20008000000 */
[----:B---3--:R-:W1:Y:S01]  /*8220*/  LDC.64 R4, c[0x0][0x3f8] ;  /* 0x0000fe00ff047b82 */ /* 0x008e620000000a00 */
[----:B------:R-:W-:Y:S01]  /*8230*/  UMOV UR11, UR39 ;  /* 0x00000027000b7c82 */ /* 0x000fe20008000000 */
[----:B------:R-:W-:Y:S01]  /*8240*/  UMOV UR14, 0xffffffff ;  /* 0xffffffff000e7882 */ /* 0x000fe20000000000 */
[----:B------:R-:W-:-:S03]  /*8250*/  IMAD.U32 R20, RZ, RZ, UR38 ;  /* 0x00000026ff147e24 */ /* 0x000fc6000f8e00ff */
[----:B------:R-:W-:Y:S02]  /*8260*/  VOTEU.ALL UP1, P2 ;  /* 0x00000000003f7886 */ /* 0x000fe40001020000 */
[----:B------:R-:W3:Y:S01]  /*8270*/  @P0 LDC R0, c[0x0][0x42c] ;  /* 0x00010b00ff000b82 */ /* 0x000ee20000000800 */
[----:B--2---:R-:W-:Y:S02]  /*8280*/  IMAD R8, R7, R8, UR49 ;  /* 0x0000003107087e24 */ /* 0x004fe4000f8e0208 */
[----:B------:R-:W-:Y:S02]  /*8290*/  @!UP1 UIADD3 UR12, UP0, UR52, 0x270, URZ ;  /* 0x00000270340c9890 */ /* 0x000fe4000ff1e03f */
[----:B------:R-:W-:-:S03]  /*82a0*/  IMAD R8, R8, 0xc0, RZ ;  /* 0x000000c008087824 */ /* 0x000fc600078e02ff */
[----:B------:R-:W2:Y:S01]  /*82b0*/  @P0 LDC R7, c[0x0][0x430] ;  /* 0x00010c00ff070b82 */ /* 0x000ea20000000800 */
[----:B------:R-:W-:Y:S01]  /*82c0*/  @!UP1 UIADD3.X UR13, URZ, UR53, URZ, UP0, !UPT ;  /* 0x000000353f0d9290 */ /* 0x000fe200087fe43f */
[----:B------:R-:W-:Y:S02]  /*82d0*/  R2UR UR37, R8 ;  /* 0x00000000082572ca */ /* 0x000fe400000e0000 */
[----:B-1----:R-:W-:-:S04]  /*82e0*/  ISETP.NE.U32.AND P1, PT, R4, RZ, PT ;  /* 0x000000ff0400720c */ /* 0x002fc80003f25070 */
[----:B------:R-:W-:Y:S01]  /*82f0*/  ISETP.NE.AND.EX P1, PT, R5, RZ, PT, P1 ;  /* 0x000000ff0500720c */ /* 0x000fe20003f25310 */
[----:B---3--:R-:W-:-:S06]  /*8300*/  @P0 IMAD.HI.U32 R0, R0, UR38, RZ ;  /* 0x0000002600000c27 */ /* 0x008fcc000f8e00ff */
[----:B------:R-:W-:Y:S01]  /*8310*/  UMOV UR5, UR37 ;  /* 0x0000002500057c82 */ /* 0x000fe20008000000 */
[----:B------:R-:W-:Y:S01]  /*8320*/  UMOV UR9, UR37 ;  /* 0x0000002500097c82 */ /* 0x000fe20008000000 */
[----:B------:R1:W-:Y:S01]  /*8330*/  @!UP1 UTMAPF.L2.4D [UR36], [UR12] ;  /* 0x000000240c0095b8 */ /* 0x0003e20008018000 */
[----:B--2---:R-:W-:Y:S01]  /*8340*/  @P0 SHF.R.U32.HI R20, RZ, R7, R0 ;  /* 0x00000007ff140219 */ /* 0x004fe20000011600 */
[----:B------:R1:W-:Y:S01]  /*8350*/  @!UP1 UTMAPF.L2.4D [UR4], [UR12] ;  /* 0x000000040c0095b8 */ /* 0x0003e20008018000 */
[----:B------:R1:W-:Y:S01]  /*8360*/  @!UP1 UTMAPF.L2.4D [UR8], [UR12] ;  /* 0x000000080c0095b8 */ /* 0x0003e20008018000 */
[----:B----4-:R-:W-:Y:S02]  /*8370*/  SHF.R.S32.HI R0, RZ, 0x1f, R3 ;  /* 0x0000001fff007819 */ /* 0x010fe40000011403 */
[----:B------:R-:W-:Y:S01]  /*8380*/  SEL R6, R3, RZ, !P1 ;  /* 0x000000ff03067207 */ /* 0x000fe20004800000 */
[----:B-1----:R-:W-:Y:S06]  /*8390*/  BRA.DIV UR14, `(.L_x_39) ;  /* 0x000000220e887947 */ /* 0x002fec000b800000 */
[----:B------:R1:W2:Y:S02]  /*83a0*/  SHFL.IDX PT, R14, R22, RZ, 0x1f ;  /* 0x00001fff160e7589 */ /* 0x0002a400000e0000 */
.L_x_96:
[----:B--2---:R-:W-:Y:S02]  /*83b0*/  ISETP.NE.AND P0, PT, R14, RZ, PT ;  /* 0x000000ff0e00720c */ /* 0x004fe40003f05270 */
[----:B------:R-:W-:Y:S02]  /*83c0*/  PLOP3.LUT P6, PT, PT, PT, PT, 0x8, 0x0 ;  /* 0x000000000000781c */ /* 0x000fe40003fce170 */
[----:B------:R-:W-:-:S09]  /*83d0*/  MOV R12, R6 ;  /* 0x00000006000c7202 */ /* 0x000fd20000000f00 */
[----:B------:R-:W-:Y:S05]  /*83e0*/  @P0 BRA `(.L_x_40) ;  /* 0x0000000400f80947 */ /* 0x000fea0003800000 */
[----:B------:R-:W-:-:S06]  /*83f0*/  ULEA.HI.SX32 UR4, UR41, 0xffffffff, 0x19 ;  /* 0xffffffff29047891 */ /* 0x000fcc000f8fca3f */
[----:B------:R-:W-:Y:S01]  /*8400*/  IMAD.U32 R9, RZ, RZ, UR4 ;  /* 0x00000004ff097e24 */ /* 0x000fe2000f8e00ff */
[----:B------:R-:W-:-:S03]  /*8410*/  UMOV UR4, 0xffffffff ;  /* 0xffffffff00047882 */ /* 0x000fc60000000000 */
[----:B------:R-:W-:Y:S05]  /*8420*/  BRA.DIV UR4, `(.L_x_41) ;  /* 0x0000002204847947 */ /* 0x000fea000b800000 */
[----:B------:R-:W-:-:S13]  /*8430*/  ELECT P6, URZ, PT ;  /* 0x00000000003f782f */ /* 0x000fda00038c0000 */
.L_x_99:
[----:B------:R-:W-:Y:S05]  /*8440*/  @!P6 BRA `(.L_x_42) ;  /* 0x000000040064e947 */ /* 0x000fea0003800000 */
[----:B------:R-:W-:Y:S01]  /*8450*/  IMAD.MOV.U32 R12, RZ, RZ, R3 ;  /* 0x000000ffff0c7224 */ /* 0x000fe200078e0003 */
[----:B------:R-:W-:Y:S06]  /*8460*/  @!P1 BRA `(.L_x_43) ;  /* 0x0000000000489947 */ /* 0x000fec0003800000 */
[----:B------:R-:W2:Y:S01]  /*8470*/  LDC R10, c[0x0][0x41c] ;  /* 0x00010700ff0a7b82 */ /* 0x000ea20000000800 */
[----:B------:R-:W-:Y:S01]  /*8480*/  IMAD.MOV.U32 R11, RZ, RZ, R9 ;  /* 0x000000ffff0b7224 */ /* 0x000fe200078e0009 */
[----:B------:R-:W-:Y:S02]  /*8490*/  ULDC.64 UR4, c[0x0][0x408] ;  /* 0x0001020000047ab9 */ /* 0x000fe40000000a00 */
[----:B------:R-:W-:-:S04]  /*84a0*/  IMAD R12, R0, UR4, RZ ;  /* 0x00000004000c7c24 */ /* 0x000fc8000f8e02ff */
[----:B------:R-:W-:Y:S01]  /*84b0*/  IMAD R13, R3, UR5, R12 ;  /* 0x00000005030d7c24 */ /* 0x000fe2000f8e020c */
[----:B--2---:R-:W-:-:S13]  /*84c0*/  ISETP.NE.AND P0, PT, R10, 0x1, PT ;  /* 0x000000010a00780c */ /* 0x004fda0003f05270 */
[----:B------:R-:W2:Y:S02]  /*84d0*/  @P0 LDC.64 R6, c[0x0][0x420] ;  /* 0x00010800ff060b82 */ /* 0x000ea40000000a00 */
[----:B--2---:R-:W-:-:S05]  /*84e0*/  @P0 IMAD.HI.U32 R6, R9, R6, RZ ;  /* 0x0000000609060227 */ /* 0x004fca00078e00ff */
[----:B------:R-:W-:-:S04]  /*84f0*/  @P0 SHF.R.U32.HI R11, RZ, R7, R6 ;  /* 0x00000007ff0b0219 */ /* 0x000fc80000011606 */
[--C-:B------:R-:W-:Y:S01]  /*8500*/  SHF.R.S32.HI R7, RZ, 0x1f, R11.reuse ;  /* 0x0000001fff077819 */ /* 0x100fe2000001140b */
[----:B------:R-:W-:-:S04]  /*8510*/  IMAD.MOV.U32 R6, RZ, RZ, R11 ;  /* 0x000000ffff067224 */ /* 0x000fc800078e000b */
[----:B------:R-:W-:-:S04]  /*8520*/  IMAD.WIDE.U32 R6, R3, UR4, R6 ;  /* 0x0000000403067c25 */ /* 0x000fc8000f8e0006 */
[----:B------:R-:W-:Y:S01]  /*8530*/  IMAD.IADD R7, R7, 0x1, R13 ;  /* 0x0000000107077824 */ /* 0x000fe200078e020d */
[----:B------:R-:W-:-:S04]  /*8540*/  LEA R4, P0, R6, R4, 0x2 ;  /* 0x0000000406047211 */ /* 0x000fc800078010ff */
[----:B------:R-:W-:-:S05]  /*8550*/  LEA.HI.X R5, R6, R5, R7, 0x2, P0 ;  /* 0x0000000506057211 */ /* 0x000fca00000f1407 */
[----:B------:R2:W5:Y:S01]  /*8560*/  LDG.E R12, desc[UR50][R4.64] ;  /* 0x00000032040c7981 */ /* 0x000562000c1e1900 */
[----:B------:R-:W-:-:S04]  /*8570*/  IMAD.MOV R6, RZ, RZ, -R11 ;  /* 0x000000ffff067224 */ /* 0x000fc800078e0a0b */
[----:B------:R-:W-:-:S07]  /*8580*/  IMAD R9, R10, R6, R9 ;  /* 0x000000060a097224 */ /* 0x000fce00078e0209 */
.L_x_43:
[----:B------:R-:W-:Y:S02]  /*8590*/  LEA R7, R19, UR40, 0x3 ;  /* 0x0000002813077c11 */ /* 0x000fe4000f8e18ff */
[----:B--2---:R-:W-:Y:S02]  /*85a0*/  SHF.L.U32 R4, R16, 0x1f, RZ ;  /* 0x0000001f10047819 */ /* 0x004fe400000006ff */
[----:B------:R-:W-:Y:S02]  /*85b0*/  ISETP.NE.AND P0, PT, R23, RZ, PT ;  /* 0x000000ff1700720c */ /* 0x000fe40003f05270 */
[----:B------:R-:W2:Y:S02]  /*85c0*/  SYNCS.PHASECHK.TRANS64.TRYWAIT P3, [R7+URZ+0x19c80], R4 ;  /* 0x019c8004070075a7 */ /* 0x000ea4000806017f */
[----:B--2---:R-:W-:Y:S09]  /*85d0*/  @!P3 BRA `(.L_x_44) ;  /* 0x000000200038b947 */ /* 0x004ff20003800000 */
.L_x_100:
[----:B------:R-:W-:Y:S05]  /*85e0*/  @P0 BRA `(.L_x_45) ;  /* 0x0000000000140947 */ /* 0x000fea0003800000 */
[----:B------:R-:W-:Y:S01]  /*85f0*/  ISETP.NE.AND P3, PT, R2, RZ, PT ;  /* 0x000000ff0200720c */ /* 0x000fe20003f65270 */
[----:B------:R-:W-:-:S04]  /*8600*/  IMAD.MOV.U32 R5, RZ, RZ, 0x3000 ;  /* 0x00003000ff057424 */ /* 0x000fc800078e00ff */
[----:B------:R3:W-:Y:S08]  /*8610*/  SYNCS.ARRIVE.TRANS64 RZ, [R7+URZ+0x19c70], R5 ;  /* 0x019c700507ff79a7 */ /* 0x0007f0000800003f */
[----:B------:R-:W-:Y:S05]  /*8620*/  @!P3 BRA `(.L_x_45) ;  /* 0x000000000004b947 */ /* 0x000fea0003800000 */
[----:B------:R-:W-:Y:S01]  /*8630*/  BPT.TRAP 0x1 ;  /* 0x000000040000795c */ /* 0x000fe20000300000 */
.L_x_45:
[----:B------:R-:W-:Y:S01]  /*8640*/  IMAD.U32 R6, RZ, RZ, UR40 ;  /* 0x00000028ff067e24 */ /* 0x000fe2000f8e00ff */
[----:B------:R-:W-:Y:S01]  /*8650*/  R2UR UR9, R7 ;  /* 0x00000000070972ca */ /* 0x000fe200000e0000 */
[----:B------:R-:W-:Y:S01]  /*8660*/  IMAD.SHL.U32 R9, R9, 0x80, RZ ;  /* 0x0000008009097824 */ /* 0x000fe200078e00ff */
[----:B------:R-:W-:Y:S01]  /*8670*/  UIADD3 UR4, UP0, UR52, 0x470, URZ ;  /* 0x0000047034047890 */ /* 0x000fe2000ff1e03f */
[----:B---3--:R-:W-:Y:S01]  /*8680*/  IMAD R5, R19, 0x3000, R6 ;  /* 0x0000300013057824 */ /* 0x008fe200078e0206 */
[----:B------:R-:W-:Y:S01]  /*8690*/  R2UR UR12, R20 ;  /* 0x00000000140c72ca */ /* 0x000fe200000e0000 */
[----:B------:R-:W-:Y:S01]  /*86a0*/  UMOV UR10, URZ ;  /* 0x0000003f000a7c82 */ /* 0x000fe20008000000 */
[----:B-----5:R-:W-:Y:S01]  /*86b0*/  R2UR UR13, R12 ;  /* 0x000000000c0d72ca */ /* 0x020fe200000e0000 */
[----:B------:R-:W-:Y:S01]  /*86c0*/  UIADD3.X UR5, URZ, UR53, URZ, UP0, !UPT ;  /* 0x000000353f057290 */ /* 0x000fe200087fe43f */
[----:B------:R-:W-:Y:S01]  /*86d0*/  R2UR UR15, R5 ;  /* 0x00000000050f72ca */ /* 0x000fe200000e0000 */
[----:B------:R-:W-:Y:S01]  /*86e0*/  UMOV UR6, 0x0 ;  /* 0x0000000000067882 */ /* 0x000fe20000000000 */
[----:B------:R-:W-:Y:S01]  /*86f0*/  R2UR UR11, R9 ;  /* 0x00000000090b72ca */ /* 0x000fe200000e0000 */
[----:B------:R-:W-:Y:S01]  /*8700*/  UMOV UR7, 0x14f00000 ;  /* 0x14f0000000077882 */ /* 0x000fe20000000000 */
[----:B------:R-:W-:Y:S01]  /*8710*/  UMOV UR16, 0x20 ;  /* 0x0000002000107882 */ /* 0x000fe20000000000 */
[----:B------:R-:W-:-:S08]  /*8720*/  UIADD3 UR9, UR9, 0x19c70, URZ ;  /* 0x00019c7009097890 */ /* 0x000fd0000fffe03f */
[----:B------:R-:W-:Y:S02]  /*8730*/  UIADD3 UR8, UR15, 0x9000, URZ ;  /* 0x000090000f087890 */ /* 0x000fe4000fffe03f */
[----:B------:R-:W-:Y:S02]  /*8740*/  UIADD3 UR14, UR15, 0xa000, URZ ;  /* 0x0000a0000f0e7890 */ /* 0x000fe4000fffe03f */
[----:B------:R-:W-:-:S05]  /*8750*/  UIADD3 UR15, UR15, 0xb000, URZ ;  /* 0x0000b0000f0f7890 */ /* 0x000fca000fffe03f */
[----:B------:R3:W-:Y:S02]  /*8760*/  UTMALDG.4D [UR8], [UR4], desc[UR6] ;  /* 0x00000608040075b4 */ /* 0x0007e40008019000 */
[----:B---3--:R-:W-:Y:S01]  /*8770*/  UMOV UR8, UR14 ;  /* 0x0000000e00087c82 */ /* 0x008fe20008000000 */
[----:B------:R-:W-:Y:S01]  /*8780*/  UMOV UR10, UR16 ;  /* 0x00000010000a7c82 */ /* 0x000fe20008000000 */
[----:B------:R-:W-:Y:S01]  /*8790*/  UMOV UR14, 0x40 ;  /* 0x00000040000e7882 */ /* 0x000fe20000000000 */
[----:B------:R3:W-:Y:S02]  /*87a0*/  UTMALDG.4D [UR8], [UR4], desc[UR6] ;  /* 0x00000608040075b4 */ /* 0x0007e40008019000 */
[----:B---3--:R-:W-:Y:S01]  /*87b0*/  UMOV UR8, UR15 ;  /* 0x0000000f00087c82 */ /* 0x008fe20008000000 */
[----:B------:R-:W-:Y:S02]  /*87c0*/  UMOV UR10, UR14 ;  /* 0x0000000e000a7c82 */ /* 0x000fe40008000000 */
[----:B------:R3:W-:Y:S01]  /*87d0*/  UTMALDG.4D [UR8], [UR4], desc[UR6] ;  /* 0x00000608040075b4 */ /* 0x0007e20008019000 */
[----:B------:R-:W4:Y:S02]  /*87e0*/  SYNCS.PHASECHK.TRANS64.TRYWAIT P3, [R7+URZ+0x19c40], R4 ;  /* 0x019c4004070075a7 */ /* 0x000f24000806017f */
[----:B---34-:R-:W-:Y:S05]  /*87f0*/  @!P3 BRA `(.L_x_46) ;  /* 0x0000001c00c4b947 */ /* 0x018fea0003800000 */
.L_x_101:
[----:B------:R-:W-:Y:S05]  /*8800*/  @P0 BRA `(.L_x_47) ;  /* 0x0000000000140947 */ /* 0x000fea0003800000 */
[----:B------:R-:W-:Y:S01]  /*8810*/  ISETP.NE.AND P0, PT, R2, RZ, PT ;  /* 0x000000ff0200720c */ /* 0x000fe20003f05270 */
[----:B--23--:R-:W-:-:S04]  /*8820*/  IMAD.MOV.U32 R4, RZ, RZ, 0x3000 ;  /* 0x00003000ff047424 */ /* 0x00cfc800078e00ff */
[----:B------:R4:W-:Y:S08]  /*8830*/  SYNCS.ARRIVE.TRANS64 RZ, [R7+URZ+0x19c30], R4 ;  /* 0x019c300407ff79a7 */ /* 0x0009f0000800003f */
[----:B------:R-:W-:Y:S05]  /*8840*/  @!P0 BRA `(.L_x_47) ;  /* 0x0000000000048947 */ /* 0x000fea0003800000 */
[----:B------:R-:W-:Y:S01]  /*8850*/  BPT.TRAP 0x1 ;  /* 0x000000040000795c */ /* 0x000fe20000300000 */
.L_x_47:
[----:B------:R-:W-:Y:S01]  /*8860*/  R2UR UR15, R5 ;  /* 0x00000000050f72ca */ /* 0x000fe200000e0000 */
[----:B------:R-:W-:Y:S01]  /*8870*/  UIADD3 UR4, UP0, UR52, 0x370, URZ ;  /* 0x0000037034047890 */ /* 0x000fe2000ff1e03f */
[----:B------:R-:W-:Y:S01]  /*8880*/  R2UR UR9, R7 ;  /* 0x00000000070972ca */ /* 0x000fe200000e0000 */
[----:B------:R-:W-:Y:S01]  /*8890*/  UMOV UR10, URZ ;  /* 0x0000003f000a7c82 */ /* 0x000fe20008000000 */
[----:B------:R-:W-:Y:S01]  /*88a0*/  R2UR UR11, R9 ;  /* 0x00000000090b72ca */ /* 0x000fe200000e0000 */
[----:B------:R-:W-:Y:S01]  /*88b0*/  UIADD3.X UR5, URZ, UR53, URZ, UP0, !UPT ;  /* 0x000000353f057290 */ /* 0x000fe200087fe43f */
[----:B------:R-:W-:Y:S01]  /*88c0*/  R2UR UR12, R20 ;  /* 0x00000000140c72ca */ /* 0x000fe200000e0000 */
[----:B------:R-:W-:Y:S01]  /*88d0*/  UMOV UR6, 0x0 ;  /* 0x0000000000067882 */ /* 0x000fe20000000000 */
[----:B------:R-:W-:Y:S01]  /*88e0*/  R2UR UR13, R12 ;  /* 0x000000000c0d72ca */ /* 0x000fe200000e0000 */
[----:B------:R-:W-:Y:S01]  /*88f0*/  UMOV UR7, 0x14f00000 ;  /* 0x14f0000000077882 */ /* 0x000fe20000000000 */
[----:B------:R-:W-:-:S03]  /*8900*/  UMOV UR16, 0x20 ;  /* 0x0000002000107882 */ /* 0x000fc60000000000 */
[----:B------:R-:W-:Y:S02]  /*8910*/  UIADD3 UR8, UR15, 0x13800, URZ ;  /* 0x000138000f087890 */ /* 0x000fe4000fffe03f */
[----:B------:R-:W-:Y:S02]  /*8920*/  UIADD3 UR9, UR9, 0x19c30, URZ ;  /* 0x00019c3009097890 */ /* 0x000fe4000fffe03f */
[----:B------:R-:W-:Y:S02]  /*8930*/  UIADD3 UR14, UR15, 0x14800, URZ ;  /* 0x000148000f0e7890 */ /* 0x000fe4000fffe03f */
[----:B------:R-:W-:-:S05]  /*8940*/  UIADD3 UR15, UR15, 0x15800, URZ ;  /* 0x000158000f0f7890 */ /* 0x000fca000fffe03f */
[----:B------:R5:W-:Y:S02]  /*8950*/  UTMALDG.4D [UR8], [UR4], desc[UR6] ;  /* 0x00000608040075b4 */ /* 0x000be40008019000 */
[----:B-----5:R-:W-:Y:S01]  /*8960*/  UMOV UR8, UR14 ;  /* 0x0000000e00087c82 */ /* 0x020fe20008000000 */
[----:B------:R-:W-:Y:S01]  /*8970*/  UMOV UR10, UR16 ;  /* 0x00000010000a7c82 */ /* 0x000fe20008000000 */
[----:B------:R-:W-:Y:S01]  /*8980*/  UMOV UR14, 0x40 ;  /* 0x00000040000e7882 */ /* 0x000fe20000000000 */
[----:B------:R5:W-:Y:S02]  /*8990*/  UTMALDG.4D [UR8], [UR4], desc[UR6] ;  /* 0x00000608040075b4 */ /* 0x000be40008019000 */
[----:B-----5:R-:W-:Y:S01]  /*89a0*/  UMOV UR8, UR15 ;  /* 0x0000000f00087c82 */ /* 0x020fe20008000000 */
[----:B------:R-:W-:Y:S02]  /*89b0*/  UMOV UR10, UR14 ;  /* 0x0000000e000a7c82 */ /* 0x000fe40008000000 */
[----:B------:R1:W-:Y:S02]  /*89c0*/  UTMALDG.4D [UR8], [UR4], desc[UR6] ;  /* 0x00000608040075b4 */ /* 0x0003e40008019000 */
[----:B-1----:R-:W-:Y:S01]  /*89d0*/  NOP ;  /* 0x0000000000007918 */ /* 0x002fe20000000000 */
.L_x_42:
[----:B------:R-:W-:Y:S05]  /*89e0*/  WARPSYNC.ALL ;  /* 0x0000000000007948 */ /* 0x000fea0003800000 */
[----:B------:R-:W-:Y:S01]  /*89f0*/  ELECT P0, URZ, PT ;  /* 0x00000000003f782f */ /* 0x000fe20003800000 */
[----:B------:R-:W-:Y:S01]  /*8a00*/  BAR.SYNC.DEFER_BLOCKING 0x8, 0x1a0 ;  /* 0x0206800000007b1d */ /* 0x000fe20000010000 */
[----:B------:R-:W-:Y:S02]  /*8a10*/  UIADD3 UR4, UP0, UR52, 0x270, URZ ;  /* 0x0000027034047890 */ /* 0x000fe4000ff1e03f */
[----:B------:R-:W-:Y:S02]  /*8a20*/  UIADD3 UR8, UR40, 0xf000, URZ ;  /* 0x0000f00028087890 */ /* 0x000fe4000fffe03f */
[----:B------:R-:W-:-:S02]  /*8a30*/  UIADD3 UR9, UR40, 0x19c00, URZ ;  /* 0x00019c0028097890 */ /* 0x000fc4000fffe03f */
[----:B------:R-:W-:Y:S02]  /*8a40*/  UIADD3.X UR5, URZ, UR53, URZ, UP0, !UPT ;  /* 0x000000353f057290 */ /* 0x000fe400087fe43f */
[----:B------:R-:W-:Y:S02]  /*8a50*/  UIADD3 UR24, UR40, 0x10800, URZ ;  /* 0x0001080028187890 */ /* 0x000fe4000fffe03f */
[----:B------:R-:W-:Y:S01]  /*8a60*/  UIADD3 UR16, UR40, 0x12000, URZ ;  /* 0x0001200028107890 */ /* 0x000fe2000fffe03f */
[C---:B------:R-:W-:Y:S01]  /*8a70*/  @P0 R2UR UR11, R8.reuse ;  /* 0x00000000080b02ca */ /* 0x040fe200000e0000 */
[----:B--234-:R-:W-:Y:S01]  /*8a80*/  @P0 IMAD.MOV.U32 R4, RZ, RZ, 0x4800 ;  /* 0x00004800ff040424 */ /* 0x01cfe200078e00ff */
[C---:B------:R-:W-:Y:S01]  /*8a90*/  @P0 R2UR UR27, R8.reuse ;  /* 0x00000000081b02ca */ /* 0x040fe200000e0000 */
[----:B------:R-:W-:Y:S01]  /*8aa0*/  UMOV UR6, 0x0 ;  /* 0x0000000000067882 */ /* 0x000fe20000000000 */
[----:B------:R-:W-:Y:S01]  /*8ab0*/  @P0 R2UR UR19, R8 ;  /* 0x00000000081302ca */ /* 0x000fe200000e0000 */
[----:B------:R-:W-:Y:S01]  /*8ac0*/  UMOV UR7, 0x12f00000 ;  /* 0x12f0000000077882 */ /* 0x000fe20000000000 */
[----:B------:R-:W-:Y:S01]  /*8ad0*/  UMOV UR10, URZ ;  /* 0x0000003f000a7c82 */ /* 0x000fe20008000000 */
[----:B------:R-:W-:Y:S01]  /*8ae0*/  UMOV UR12, UR38 ;  /* 0x00000026000c7c82 */ /* 0x000fe20008000000 */
[----:B------:R-:W-:Y:S01]  /*8af0*/  UMOV UR13, UR39 ;  /* 0x00000027000d7c82 */ /* 0x000fe20008000000 */
[----:B------:R-:W-:Y:S01]  /*8b00*/  UMOV UR26, 0x20 ;  /* 0x00000020001a7882 */ /* 0x000fe20000000000 */
[----:B------:R-:W-:Y:S01]  /*8b10*/  UMOV UR28, UR38 ;  /* 0x00000026001c7c82 */ /* 0x000fe20008000000 */
[----:B------:R-:W-:Y:S01]  /*8b20*/  UMOV UR29, UR39 ;  /* 0x00000027001d7c82 */ /* 0x000fe20008000000 */
[----:B------:R2:W-:Y:S01]  /*8b30*/  @P0 SYNCS.ARRIVE.TRANS64 RZ, [UR40+0x19c00], R4 ;  /* 0x019c0004ffff09a7 */ /* 0x0005e20008000028 */
[----:B------:R-:W-:Y:S01]  /*8b40*/  UMOV UR25, UR9 ;  /* 0x0000000900197c82 */ /* 0x000fe20008000000 */
[----:B------:R-:W-:Y:S01]  /*8b50*/  UMOV UR18, 0x40 ;  /* 0x0000004000127882 */ /* 0x000fe20000000000 */
[----:B------:R-:W-:Y:S01]  /*8b60*/  UMOV UR20, UR38 ;  /* 0x0000002600147c82 */ /* 0x000fe20008000000 */
[----:B------:R-:W-:Y:S01]  /*8b70*/  UMOV UR21, UR39 ;  /* 0x0000002700157c82 */ /* 0x000fe20008000000 */
[----:B------:R2:W-:Y:S01]  /*8b80*/  UTMALDG.4D [UR8], [UR4], desc[UR6] ;  /* 0x00000608040075b4 */ /* 0x0005e20008019000 */
[----:B------:R-:W-:Y:S01]  /*8b90*/  UMOV UR17, UR9 ;  /* 0x0000000900117c82 */ /* 0x000fe20008000000 */
[----:B------:R2:W-:Y:S01]  /*8ba0*/  UTMALDG.4D [UR24], [UR4], desc[UR6] ;  /* 0x00000618040075b4 */ /* 0x0005e20008019000 */
[----:B------:R2:W-:Y:S02]  /*8bb0*/  UTMALDG.4D [UR16], [UR4], desc[UR6] ;  /* 0x00000610040075b4 */ /* 0x0005e40008019000 */
[----:B--2---:R-:W-:Y:S01]  /*8bc0*/  NOP ;  /* 0x0000000000007918 */ /* 0x004fe20000000000 */
.L_x_40:
[----:B------:R-:W-:-:S06]  /*8bd0*/  ULOP3.LUT UR4, UR47, 0x1, URZ, 0xc, !UPT ;  /* 0x000000012f047892 */ /* 0x000fcc000f8e0c3f */
[----:B------:R-:W-:-:S05]  /*8be0*/  IMAD.U32 R4, RZ, RZ, UR4 ;  /* 0x00000004ff047e24 */ /* 0x000fca000f8e00ff */
[----:B------:R-:W-:-:S04]  /*8bf0*/  SHF.L.U32 R4, R4, 0x1f, RZ ;  /* 0x0000001f04047819 */ /* 0x000fc800000006ff */
[----:B------:R-:W2:Y:S02]  /*8c00*/  SYNCS.PHASECHK.TRANS64.TRYWAIT P0, [UR40+0x19c20], R4 ;  /* 0x019c2004ff0075a7 */ /* 0x000ea40008000168 */
[----:B--2---:R-:W-:Y:S05]  /*8c10*/  @!P0 BRA `(.L_x_48) ;  /* 0x0000001800d08947 */ /* 0x004fea0003800000 */
.L_x_102:
[----:B------:R-:W-:-:S06]  /*8c20*/  UISETP.GE.AND UP0, UPT, UR42, 0x81, UPT ;  /* 0x000000812a00788c */ /* 0x000fcc000bf06270 */
[----:B------:R-:W-:-:S13]  /*8c30*/  PLOP3.LUT P0, PT, PT, PT, UP0, 0x80, 0x0 ;  /* 0x000000000000781c */ /* 0x000fda0003f0f008 */
[----:B------:R-:W-:Y:S05]  /*8c40*/  @!P0 BRA `(.L_x_49) ;  /* 0x0000000c00c88947 */ /* 0x000fea0003800000 */
[----:B------:R-:W-:Y:S01]  /*8c50*/  ULEA.HI.SX32 UR4, UR41, 0xfffffffe, 0x19 ;  /* 0xfffffffe29047891 */ /* 0x000fe2000f8fca3f */
[----:B------:R-:W-:Y:S02]  /*8c60*/  IMAD.MOV.U32 R6, RZ, RZ, R16 ;  /* 0x000000ffff067224 */ /* 0x000fe400078e0010 */
[----:B------:R-:W-:-:S03]  /*8c70*/  IMAD.MOV.U32 R7, RZ, RZ, R19 ;  /* 0x000000ffff077224 */ /* 0x000fc600078e0013 */
[----:B------:R-:W-:-:S07]  /*8c80*/  IMAD.U32 R14, RZ, RZ, UR4 ;  /* 0x00000004ff0e7e24 */ /* 0x000fce000f8e00ff */
.L_x_73:
[----:B------:R-:W-:Y:S01]  /*8c90*/  VIADD R19, R7, 0x1 ;  /* 0x0000000107137836 */ /* 0x000fe20000000000 */
[----:B------:R-:W-:Y:S04]  /*8ca0*/  BSSY B0, `(.L_x_50) ;  /* 0x000009e000007945 */ /* 0x000fe80003800000 */
[----:B------:R-:W-:-:S04]  /*8cb0*/  ISETP.NE.AND P0, PT, R19, 0x2, PT ;  /* 0x000000021300780c */ /* 0x000fc80003f05270 */
[----:B--2---:R-:W-:Y:S02]  /*8cc0*/  SEL R5, RZ, 0x1, P0 ;  /* 0x00000001ff057807 */ /* 0x004fe40000000000 */
[----:B------:R-:W-:Y:S02]  /*8cd0*/  SEL R19, R19, RZ, P0 ;  /* 0x000000ff13137207 */ /* 0x000fe40000000000 */
[----:B------:R-:W-:Y:S01]  /*8ce0*/  LOP3.LUT R16, R6, R5, RZ, 0x3c, !PT ;  /* 0x0000000506107212 */ /* 0x000fe200078e3cff */
[----:B---3--:R-:W-:Y:S06]  /*8cf0*/  @!P6 BRA `(.L_x_51) ;  /* 0x000000080060e947 */ /* 0x008fec0003800000 */
[----:B------:R-:W-:Y:S02]  /*8d00*/  LEA R8, R19, UR40, 0x3 ;  /* 0x0000002813087c11 */ /* 0x000fe4000f8e18ff */
[----:B------:R-:W-:Y:S02]  /*8d10*/  SHF.L.U32 R9, R16, 0x1f, RZ ;  /* 0x0000001f10097819 */ /* 0x000fe400000006ff */
[----:B------:R-:W-:Y:S01]  /*8d20*/  MOV R11, R14 ;  /* 0x0000000e000b7202 */ /* 0x000fe20000000f00 */
[----:B------:R-:W-:Y:S06]  /*8d30*/  @!P1 BRA `(.L_x_52) ;  /* 0x00000000004c9947 */ /* 0x000fec0003800000 */
[----:B------:R-:W2:Y:S01]  /*8d40*/  LDC R11, c[0x0][0x41c] ;  /* 0x00010700ff0b7b82 */ /* 0x000ea20000000800 */
[----:B------:R-:W-:Y:S01]  /*8d50*/  IMAD.MOV.U32 R15, RZ, RZ, R14 ;  /* 0x000000ffff0f7224 */ /* 0x000fe200078e000e */
[----:B------:R-:W-:Y:S01]  /*8d60*/  ULDC.64 UR4, c[0x0][0x408] ;  /* 0x0001020000047ab9 */ /* 0x000fe20000000a00 */
[----:B--2---:R-:W-:-:S13]  /*8d70*/  ISETP.NE.AND P0, PT, R11, 0x1, PT ;  /* 0x000000010b00780c */ /* 0x004fda0003f05270 */
[----:B------:R-:W2:Y:S02]  /*8d80*/  @P0 LDC.64 R4, c[0x0][0x420] ;  /* 0x00010800ff040b82 */ /* 0x000ea40000000a00 */
[----:B--2---:R-:W-:-:S05]  /*8d90*/  @P0 IMAD.HI.U32 R4, R14, R4, RZ ;  /* 0x000000040e040227 */ /* 0x004fca00078e00ff */
[----:B------:R-:W-:Y:S01]  /*8da0*/  @P0 SHF.R.U32.HI R15, RZ, R5, R4 ;  /* 0x00000005ff0f0219 */ /* 0x000fe20000011604 */
[----:B------:R-:W-:-:S03]  /*8db0*/  IMAD R4, R0, UR4, RZ ;  /* 0x0000000400047c24 */ /* 0x000fc6000f8e02ff */
[--C-:B------:R-:W-:Y:S01]  /*8dc0*/  SHF.R.S32.HI R5, RZ, 0x1f, R15.reuse ;  /* 0x0000001fff057819 */ /* 0x100fe2000001140f */
[----:B------:R-:W-:Y:S02]  /*8dd0*/  IMAD R13, R3, UR5, R4 ;  /* 0x00000005030d7c24 */ /* 0x000fe4000f8e0204 */
[----:B------:R-:W-:-:S04]  /*8de0*/  IMAD.MOV.U32 R4, RZ, RZ, R15 ;  /* 0x000000ffff047224 */ /* 0x000fc800078e000f */
[----:B------:R-:W-:Y:S01]  /*8df0*/  IMAD.WIDE.U32 R4, R3, UR4, R4 ;  /* 0x0000000403047c25 */ /* 0x000fe2000f8e0004 */
[----:B------:R-:W-:-:S03]  /*8e00*/  ULDC.64 UR4, c[0x0][0x3f8] ;  /* 0x0000fe0000047ab9 */ /* 0x000fc60000000a00 */
[----:B------:R-:W-:Y:S01]  /*8e10*/  IMAD.IADD R5, R13, 0x1, R5 ;  /* 0x000000010d057824 */ /* 0x000fe200078e0205 */
[----:B------:R-:W-:-:S04]  /*8e20*/  LEA R12, P0, R4, UR4, 0x2 ;  /* 0x00000004040c7c11 */ /* 0x000fc8000f8010ff */
[----:B------:R-:W-:-:S05]  /*8e30*/  LEA.HI.X R13, R4, UR5, R5, 0x2, P0 ;  /* 0x00000005040d7c11 */ /* 0x000fca00080f1405 */
[----:B------:R2:W5:Y:S01]  /*8e40*/  LDG.E R12, desc[UR50][R12.64] ;  /* 0x000000320c0c7981 */ /* 0x000562000c1e1900 */
[----:B------:R-:W-:-:S04]  /*8e50*/  IMAD.MOV R4, RZ, RZ, -R15 ;  /* 0x000000ffff047224 */ /* 0x000fc800078e0a0f */
[----:B------:R-:W-:-:S07]  /*8e60*/  IMAD R11, R11, R4, R14 ;  /* 0x000000040b0b7224 */ /* 0x000fce00078e020e */
.L_x_52:
[----:B------:R-:W3:Y:S01]  /*8e70*/  SYNCS.PHASECHK.TRANS64.TRYWAIT P0, [R8+URZ+0x19c80], R9 ;  /* 0x019c8009080075a7 */ /* 0x000ee2000800017f */
[----:B------:R-:W-:Y:S01]  /*8e80*/  BSSY B1, `(.L_x_53) ;  /* 0x0000003000017945 */ /* 0x000fe20003800000 */
[----:B------:R-:W-:-:S03]  /*8e90*/  ISETP.NE.AND P3, PT, R23, RZ, PT ;  /* 0x000000ff1700720c */ /* 0x000fc60003f65270 */
[----:B---3--:R-:W-:Y:S10]  /*8ea0*/  @!P0 BRA `(.L_x_54) ;  /* 0x0000001800448947 */ /* 0x008ff40003800000 */
.L_x_103:
[----:B------:R-:W-:Y:S05]  /*8eb0*/  BSYNC B1 ;  /* 0x0000000000017941 */ /* 0x000fea0003800000 */
.L_x_53:
[----:B------:R-:W-:Y:S04]  /*8ec0*/  BSSY B1, `(.L_x_55) ;  /* 0x0000007000017945 */ /* 0x000fe80003800000 */
[----:B------:R-:W-:Y:S05]  /*8ed0*/  @P3 BRA `(.L_x_56) ;  /* 0x0000000000143947 */ /* 0x000fea0003800000 */
[----:B------:R-:W-:Y:S01]  /*8ee0*/  ISETP.NE.AND P0, PT, R2, RZ, PT ;  /* 0x000000ff0200720c */ /* 0x000fe20003f05270 */
[----:B------:R-:W-:-:S04]  /*8ef0*/  IMAD.MOV.U32 R5, RZ, RZ, 0x3000 ;  /* 0x00003000ff057424 */ /* 0x000fc800078e00ff */
[----:B------:R4:W-:Y:S08]  /*8f00*/  SYNCS.ARRIVE.TRANS64 RZ, [R8+URZ+0x19c70], R5 ;  /* 0x019c700508ff79a7 */ /* 0x0009f0000800003f */
[----:B------:R-:W-:Y:S05]  /*8f10*/  @!P0 BRA `(.L_x_56) ;  /* 0x0000000000048947 */ /* 0x000fea0003800000 */
[----:B------:R-:W-:Y:S01]  /*8f20*/  BPT.TRAP 0x1 ;  /* 0x000000040000795c */ /* 0x000fe20000300000 */
.L_x_56:
[----:B------:R-:W-:Y:S05]  /*8f30*/  BSYNC B1 ;  /* 0x0000000000017941 */ /* 0x000fea0003800000 */
.L_x_55:
[----:B--2---:R-:W-:Y:S01]  /*8f40*/  IMAD.MOV.U32 R13, RZ, RZ, RZ ;  /* 0x000000ffff0d7224 */ /* 0x004fe200078e00ff */
[----:B------:R-:W-:Y:S01]  /*8f50*/  R2UR UR12, R20 ;  /* 0x00000000140c72ca */ /* 0x000fe200000e0000 */
[----:B------:R-:W-:Y:S01]  /*8f60*/  IMAD.U32 R10, RZ, RZ, UR40 ;  /* 0x00000028ff0a7e24 */ /* 0x000fe2000f8e00ff */
[----:B------:R-:W-:Y:S01]  /*8f70*/  UIADD3 UR4, UP0, UR52, 0x470, URZ ;  /* 0x0000047034047890 */ /* 0x000fe2000ff1e03f */
[----:B------:R-:W-:Y:S01]  /*8f80*/  PLOP3.LUT P0, PT, PT, PT, PT, 0x80, 0x0 ;  /* 0x000000000000781c */ /* 0x000fe20003f0f070 */
[----:B------:R-:W-:Y:S01]  /*8f90*/  IMAD.SHL.U32 R11, R11, 0x80, RZ ;  /* 0x000000800b0b7824 */ /* 0x000fe200078e00ff */
[----:B------:R-:W-:Y:S01]  /*8fa0*/  R2UR UR10, R13 ;  /* 0x000000000d0a72ca */ /* 0x000fe200000e0000 */
[----:B------:R-:W-:Y:S01]  /*8fb0*/  IMAD R10, R19, 0x3000, R10 ;  /* 0x00003000130a7824 */ /* 0x000fe200078e020a */
[----:B------:R-:W-:Y:S01]  /*8fc0*/  UIADD3.X UR5, URZ, UR53, URZ, UP0, !UPT ;  /* 0x000000353f057290 */ /* 0x000fe200087fe43f */
[----:B----4-:R-:W-:Y:S01]  /*8fd0*/  VIADD R5, R8, 0x19c70 ;  /* 0x00019c7008057836 */ /* 0x010fe20000000000 */
[----:B------:R-:W-:Y:S01]  /*8fe0*/  UMOV UR6, 0x0 ;  /* 0x0000000000067882 */ /* 0x000fe20000000000 */
[----:B------:R-:W-:Y:S01]  /*8ff0*/  VIADD R4, R10, 0x9000 ;  /* 0x000090000a047836 */ /* 0x000fe20000000000 */
[----:B------:R-:W-:-:S09]  /*9000*/  UMOV UR7, 0x14f00000 ;  /* 0x14f0000000077882 */ /* 0x000fd20000000000 */
.L_x_57:
[----:B------:R-:W-:-:S13]  /*9010*/  @P0 ELECT P4, URZ, PT ;  /* 0x00000000003f082f */ /* 0x000fda0003880000 */
[----:B-----5:R-:W-:Y:S02]  /*9020*/  @P4 R2UR UR13, R12 ;  /* 0x000000000c0d42ca */ /* 0x020fe400000e0000 */
[----:B------:R-:W-:Y:S02]  /*9030*/  @P4 R2UR UR11, R11 ;  /* 0x000000000b0b42ca */ /* 0x000fe400000e0000 */
[----:B------:R-:W-:Y:S02]  /*9040*/  @P4 R2UR UR9, R5 ;  /* 0x00000000050942ca */ /* 0x000fe400000e0000 */
[----:B------:R-:W-:Y:S02]  /*9050*/  @P4 R2UR UR8, R4 ;  /* 0x00000000040842ca */ /* 0x000fe400000e0000 */
[----:B------:R-:W-:Y:S02]  /*9060*/  @P4 PLOP3.LUT P0, PT, P4, PT, PT, 0x8, 0x0 ;  /* 0x000000000000481c */ /* 0x000fe4000270e170 */
[----:B------:R-:W-:-:S09]  /*9070*/  PLOP3.LUT P4, PT, PT, PT, PT, 0x8, 0x0 ;  /* 0x000000000000781c */ /* 0x000fd20003f8e170 */
[----:B------:R2:W-:Y:S02]  /*9080*/  UTMALDG.4D [UR8], [UR4], desc[UR6] ;  /* 0x00000608040075b4 */ /* 0x0005e40008019000 */
[----:B--2---:R-:W-:Y:S05]  /*9090*/  @P0 BRA.U.ANY `(.L_x_57) ;  /* 0xfffffffd00dc0947 */ /* 0x004fea000393ffff */
[----:B------:R-:W-:Y:S01]  /*90a0*/  IMAD.MOV.U32 R15, RZ, RZ, 0x20 ;  /* 0x00000020ff0f7424 */ /* 0x000fe200078e00ff */
[----:B------:R-:W-:Y:S01]  /*90b0*/  R2UR UR12, R20 ;  /* 0x00000000140c72ca */ /* 0x000fe200000e0000 */
[----:B------:R-:W-:Y:S01]  /*90c0*/  VIADD R4, R10, 0xa000 ;  /* 0x0000a0000a047836 */ /* 0x000fe20000000000 */
[----:B------:R-:W-:Y:S01]  /*90d0*/  PLOP3.LUT P0, PT, PT, PT, PT, 0x80, 0x0 ;  /* 0x000000000000781c */ /* 0x000fe20003f0f070 */
[----:B------:R-:W-:Y:S01]  /*90e0*/  UMOV UR6, 0x0 ;  /* 0x0000000000067882 */ /* 0x000fe20000000000 */
[----:B------:R-:W-:Y:S01]  /*90f0*/  R2UR UR10, R15 ;  /* 0x000000000f0a72ca */ /* 0x000fe200000e0000 */
[----:B------:R-:W-:-:S14]  /*9100*/  UMOV UR7, 0x14f00000 ;  /* 0x14f0000000077882 */ /* 0x000fdc0000000000 */
.L_x_58:
[----:B------:R-:W-:-:S13]  /*9110*/  @P0 ELECT P4, URZ, PT ;  /* 0x00000000003f082f */ /* 0x000fda0003880000 */
[----:B------:R-:W-:Y:S02]  /*9120*/  @P4 R2UR UR13, R12 ;  /* 0x000000000c0d42ca */ /* 0x000fe400000e0000 */
        /* <DEDUP_REMOVED lines=14> */
.L_x_59:
        /* <DEDUP_REMOVED lines=9> */
[----:B------:R-:W2:Y:S01]  /*92a0*/  SYNCS.PHASECHK.TRANS64.TRYWAIT P0, [R8+URZ+0x19c40], R9 ;  /* 0x019c4009080075a7 */ /* 0x000ea2000800017f */
[----:B------:R-:W-:Y:S04]  /*92b0*/  BSSY B1, `(.L_x_60) ;  /* 0x0000002000017945 */ /* 0x000fe80003800000 */
[----:B--2---:R-:W-:Y:S05]  /*92c0*/  @!P0 BRA `(.L_x_61) ;  /* 0x0000001400508947 */ /* 0x004fea0003800000 */
.L_x_104:
[----:B------:R-:W-:Y:S05]  /*92d0*/  BSYNC B1 ;  /* 0x0000000000017941 */ /* 0x000fea0003800000 */
.L_x_60:
[----:B------:R-:W-:Y:S01]  /*92e0*/  BSSY B1, `(.L_x_62) ;  /* 0x0000009000017945 */ /* 0x000fe20003800000 */
[----:B------:R-:W-:Y:S02]  /*92f0*/  IMAD.MOV.U32 R4, RZ, RZ, 0x0 ;  /* 0x00000000ff047424 */ /* 0x000fe400078e00ff */
[----:B------:R-:W-:Y:S01]  /*9300*/  IMAD.MOV.U32 R5, RZ, RZ, 0x14f00000 ;  /* 0x14f00000ff057424 */ /* 0x000fe200078e00ff */
[----:B------:R-:W-:Y:S06]  /*9310*/  @P3 BRA `(.L_x_63) ;  /* 0x0000000000143947 */ /* 0x000fec0003800000 */
[----:B------:R-:W-:Y:S02]  /*9320*/  ISETP.NE.AND P0, PT, R2, RZ, PT ;  /* 0x000000ff0200720c */ /* 0x000fe40003f05270 */
[----:B--23--:R-:W-:-:S04]  /*9330*/  MOV R9, 0x3000 ;  /* 0x0000300000097802 */ /* 0x00cfc80000000f00 */
[----:B------:R4:W-:Y:S07]  /*9340*/  SYNCS.ARRIVE.TRANS64 RZ, [R8+URZ+0x19c30], R9 ;  /* 0x019c300908ff79a7 */ /* 0x0009ee000800003f */
[----:B------:R-:W-:Y:S05]  /*9350*/  @!P0 BRA `(.L_x_63) ;  /* 0x0000000000048947 */ /* 0x000fea0003800000 */
[----:B------:R-:W-:Y:S01]  /*9360*/  BPT.TRAP 0x1 ;  /* 0x000000040000795c */ /* 0x000fe20000300000 */
.L_x_63:
[----:B------:R-:W-:Y:S05]  /*9370*/  BSYNC B1 ;  /* 0x0000000000017941 */ /* 0x000fea0003800000 */
.L_x_62:
[----:B------:R-:W-:Y:S01]  /*9380*/  R2UR UR10, R13 ;  /* 0x000000000d0a72ca */ /* 0x000fe200000e0000 */
[----:B------:R-:W-:Y:S01]  /*9390*/  UIADD3 UR4, UP0, UR52, 0x370, URZ ;  /* 0x0000037034047890 */ /* 0x000fe2000ff1e03f */
[----:B------:R-:W-:Y:S01]  /*93a0*/  R2UR UR6, R4 ;  /* 0x00000000040672ca */ /* 0x000fe200000e0000 */
[----:B--234-:R-:W-:Y:S01]  /*93b0*/  VIADD R8, R8, 0x19c30 ;  /* 0x00019c3008087836 */ /* 0x01cfe20000000000 */
[----:B------:R-:W-:Y:S01]  /*93c0*/  R2UR UR7, R5 ;  /* 0x00000000050772ca */ /* 0x000fe200000e0000 */
[----:B------:R-:W-:Y:S01]  /*93d0*/  VIADD R9, R10, 0x13800 ;  /* 0x000138000a097836 */ /* 0x000fe20000000000 */
[----:B------:R-:W-:Y:S01]  /*93e0*/  R2UR UR12, R20 ;  /* 0x00000000140c72ca */ /* 0x000fe200000e0000 */
[----:B------:R-:W-:Y:S01]  /*93f0*/  UIADD3.X UR5, URZ, UR53, URZ, UP0, !UPT ;  /* 0x000000353f057290 */ /* 0x000fe200087fe43f */
[----:B------:R-:W-:-:S13]  /*9400*/  PLOP3.LUT P0, PT, PT, PT, PT, 0x80, 0x0 ;  /* 0x000000000000781c */ /* 0x000fda0003f0f070 */
.L_x_64:
        /* <DEDUP_REMOVED lines=9> */
[----:B------:R-:W-:Y:S01]  /*94a0*/  R2UR UR10, R15 ;  /* 0x000000000f0a72ca */ /* 0x000fe200000e0000 */
[----:B------:R-:W-:Y:S01]  /*94b0*/  VIADD R9, R10, 0x14800 ;  /* 0x000148000a097836 */ /* 0x000fe20000000000 */
[----:B------:R-:W-:Y:S02]  /*94c0*/  R2UR UR6, R4 ;  /* 0x00000000040672ca */ /* 0x000fe400000e0000 */
[----:B------:R-:W-:Y:S02]  /*94d0*/  R2UR UR7, R5 ;  /* 0x00000000050772ca */ /* 0x000fe400000e0000 */
[----:B------:R-:W-:Y:S02]  /*94e0*/  R2UR UR12, R20 ;  /* 0x00000000140c72ca */ /* 0x000fe400000e0000 */
[----:B------:R-:W-:-:S13]  /*94f0*/  PLOP3.LUT P0, PT, PT, PT, PT, 0x80, 0x0 ;  /* 0x000000000000781c */ /* 0x000fda0003f0f070 */
.L_x_65:
        /* <DEDUP_REMOVED lines=15> */
.L_x_66:
        /* <DEDUP_REMOVED lines=9> */
.L_x_51:
[----:B------:R-:W-:Y:S05]  /*9680*/  BSYNC B0 ;  /* 0x0000000000007941 */ /* 0x000fea0003800000 */
.L_x_50:
[----:B------:R-:W-:-:S06]  /*9690*/  UISETP.NE.AND UP0, UPT, UR43, 0x3, UPT ;  /* 0x000000032b00788c */ /* 0x000fcc000bf05270 */
[----:B------:R-:W-:-:S13]  /*96a0*/  PLOP3.LUT P0, PT, PT, PT, UP0, 0x80, 0x0 ;  /* 0x000000000000781c */ /* 0x000fda0003f0f008 */
[----:B------:R-:W-:Y:S05]  /*96b0*/  @!P0 BRA `(.L_x_67) ;  /* 0x0000000000048947 */ /* 0x000fea0003800000 */
[----:B------:R-:W-:Y:S01]  /*96c0*/  BPT.TRAP 0x1 ;  /* 0x000000040000795c */ /* 0x000fe20000300000 */
.L_x_67:
[----:B------:R-:W-:Y:S01]  /*96d0*/  LOP3.LUT R4, R6, 0x1, RZ, 0x3c, !PT ;  /* 0x0000000106047812 */ /* 0x000fe200078e3cff */
[----:B------:R-:W-:Y:S01]  /*96e0*/  IMAD.U32 R5, RZ, RZ, UR48 ;  /* 0x00000030ff057e24 */ /* 0x000fe2000f8e00ff */
[----:B------:R-:W-:Y:S01]  /*96f0*/  LEA R13, R7, UR40, 0x3 ;  /* 0x00000028070d7c11 */ /* 0x000fe2000f8e18ff */
[----:B------:R-:W-:Y:S01]  /*9700*/  BSSY B0, `(.L_x_68) ;  /* 0x0000005000007945 */ /* 0x000fe20003800000 */
[----:B------:R-:W-:Y:S02]  /*9710*/  SHF.L.U32 R4, R4, 0x1f, RZ ;  /* 0x0000001f04047819 */ /* 0x000fe400000006ff */
[----:B------:R-:W-:Y:S02]  /*9720*/  ISETP.NE.AND P0, PT, R5, 0x3, PT ;  /* 0x000000030500780c */ /* 0x000fe40003f05270 */
[----:B------:R-:W2:Y:S02]  /*9730*/  SYNCS.PHASECHK.TRANS64.TRYWAIT P3, [R13+URZ+0x19c70], R4 ;  /* 0x019c70040d0075a7 */ /* 0x000ea4000806017f */
[----:B--2---:R-:W-:Y:S09]  /*9740*/  @!P3 BRA `(.L_x_69) ;  /* 0x000000100044b947 */ /* 0x004ff20003800000 */
.L_x_105:
[----:B------:R-:W-:Y:S05]  /*9750*/  BSYNC B0 ;  /* 0x0000000000007941 */ /* 0x000fea0003800000 */
.L_x_68:
[----:B------:R-:W-:Y:S05]  /*9760*/  @!P0 BRA `(.L_x_70) ;  /* 0x0000000000048947 */ /* 0x000fea0003800000 */
[----:B------:R-:W-:Y:S01]  /*9770*/  BPT.TRAP 0x1 ;  /* 0x000000040000795c */ /* 0x000fe20000300000 */
.L_x_70:
[----:B--2---:R-:W-:Y:S01]  /*9780*/  SHF.L.U32 R4, R6, 0x1f, RZ ;  /* 0x0000001f06047819 */ /* 0x004fe200000006ff */
[----:B------:R-:W-:-:S03]  /*9790*/  IMAD R10, R7, 0x3000, RZ ;  /* 0x00003000070a7824 */ /* 0x000fc600078e02ff */
[----:B------:R-:W2:Y:S02]  /*97a0*/  SYNCS.PHASECHK.TRANS64.TRYWAIT P3, [R13+URZ+0x19c60], R4 ;  /* 0x019c60040d0075a7 */ /* 0x000ea4000806017f */
[----:B--2---:R-:W-:Y:S05]  /*97b0*/  @!P3 BRA `(.L_x_71) ;  /* 0x00000010003cb947 */ /* 0x004fea0003800000 */
.L_x_106:
[C---:B------:R-:W-:Y:S01]  /*97c0*/  LOP3.LUT R15, R10.reuse, R17, RZ, 0xfc, !PT ;  /* 0x000000110a0f7212 */ /* 0x040fe200078efcff */
[----:B------:R-:W-:Y:S05]  /*97d0*/  WARPSYNC.ALL ;  /* 0x0000000000007948 */ /* 0x000fea0003800000 */
[----:B--2---:R-:W2:Y:S01]  /*97e0*/  LDSM.16.MT88.4 R4, [R15+UR40+0x9000] ;  /* 0x009000280f04783b */ /* 0x004ea20008004200 */
[----:B------:R-:W-:-:S05]  /*97f0*/  LOP3.LUT R21, R10, R18, RZ, 0xfc, !PT ;  /* 0x000000120a157212 */ /* 0x000fca00078efcff */
[----:B------:R-:W-:Y:S01]  /*9800*/  VIADD R21, R21, UR40 ;  /* 0x0000002815157c36 */ /* 0x000fe20008000000 */
[C-C-:B--2---:R-:W-:Y:S02]  /*9810*/  PRMT R8, R4.reuse, 0x6420, R5.reuse ;  /* 0x0000642004087816 */ /* 0x144fe40000000005 */
[----:B------:R-:W-:Y:S02]  /*9820*/  PRMT R9, R4, 0x7531, R5 ;  /* 0x0000753104097816 */ /* 0x000fe40000000005 */
[C-C-:B------:R-:W-:Y:S02]  /*9830*/  PRMT R10, R6.reuse, 0x6420, R7.reuse ;  /* 0x00006420060a7816 */ /* 0x140fe40000000007 */
[----:B------:R-:W-:-:S05]  /*9840*/  PRMT R11, R6, 0x7531, R7 ;  /* 0x00007531060b7816 */ /* 0x000fca0000000007 */
[----:B------:R-:W-:Y:S04]  /*9850*/  STSM.16.M88.4 [R21+0x3000], R8 ;  /* 0x0030000815007844 */ /* 0x000fe80000000200 */
[----:B------:R-:W2:Y:S02]  /*9860*/  LDSM.16.MT88.4 R4, [R15+UR40+0xa000] ;  /* 0x00a000280f04783b */ /* 0x000ea40008004200 */
[C-C-:B--2---:R-:W-:Y:S02]  /*9870*/  PRMT R8, R4.reuse, 0x6420, R5.reuse ;  /* 0x0000642004087816 */ /* 0x144fe40000000005 */
[----:B------:R-:W-:Y:S02]  /*9880*/  PRMT R9, R4, 0x7531, R5 ;  /* 0x0000753104097816 */ /* 0x000fe40000000005 */
[----:B------:R-:W-:-:S02]  /*9890*/  PRMT R10, R6, 0x6420, R7 ;  /* 0x00006420060a7816 */ /* 0x000fc40000000007 */
[----:B------:R-:W-:-:S05]  /*98a0*/  PRMT R11, R6, 0x7531, R7 ;  /* 0x00007531060b7816 */ /* 0x000fca0000000007 */
[----:B------:R-:W-:Y:S04]  /*98b0*/  STSM.16.M88.4 [R21+0x4000], R8 ;  /* 0x0040000815007844 */ /* 0x000fe80000000200 */
[----:B------:R-:W2:Y:S02]  /*98c0*/  LDSM.16.MT88.4 R4, [R15+UR40+0xb000] ;  /* 0x00b000280f04783b */ /* 0x000ea40008004200 */
[C-C-:B--2---:R-:W-:Y:S02]  /*98d0*/  PRMT R8, R4.reuse, 0x6420, R5.reuse ;  /* 0x0000642004087816 */ /* 0x144fe40000000005 */
[----:B------:R-:W-:Y:S02]  /*98e0*/  PRMT R9, R4, 0x7531, R5 ;  /* 0x0000753104097816 */ /* 0x000fe40000000005 */
[----:B------:R-:W-:-:S02]  /*98f0*/  PRMT R10, R6, 0x6420, R7 ;  /* 0x00006420060a7816 */ /* 0x000fc40000000007 */
[----:B------:R-:W-:-:S05]  /*9900*/  PRMT R11, R6, 0x7531, R7 ;  /* 0x00007531060b7816 */ /* 0x000fca0000000007 */
[----:B------:R2:W-:Y:S04]  /*9910*/  STSM.16.M88.4 [R21+0x5000], R8 ;  /* 0x0050000815007844 */ /* 0x0005e80000000200 */
[----:B------:R-:W3:Y:S01]  /*9920*/  LDSM.16.MT88.4 R4, [R15+UR40+0x9800] ;  /* 0x009800280f04783b */ /* 0x000ee20008004200 */
[----:B--2---:R-:W-:Y:S02]  /*9930*/  IADD3 R21, R24, 0x3000, R21 ;  /* 0x0000300018157810 */ /* 0x004fe40007ffe015 */
[C-C-:B---3--:R-:W-:Y:S02]  /*9940*/  PRMT R8, R4.reuse, 0x6420, R5.reuse ;  /* 0x0000642004087816 */ /* 0x148fe40000000005 */
[----:B------:R-:W-:Y:S02]  /*9950*/  PRMT R9, R4, 0x7531, R5 ;  /* 0x0000753104097816 */ /* 0x000fe40000000005 */
[----:B------:R-:W-:-:S02]  /*9960*/  PRMT R10, R6, 0x6420, R7 ;  /* 0x00006420060a7816 */ /* 0x000fc40000000007 */
[----:B------:R-:W-:-:S05]  /*9970*/  PRMT R11, R6, 0x7531, R7 ;  /* 0x00007531060b7816 */ /* 0x000fca0000000007 */
[----:B------:R-:W-:Y:S04]  /*9980*/  STSM.16.M88.4 [R21], R8 ;  /* 0x0000000815007844 */ /* 0x000fe80000000200 */
        /* <DEDUP_REMOVED lines=11> */
[----:B------:R2:W-:Y:S01]  /*9a40*/  STSM.16.M88.4 [R21+0x2000], R8 ;  /* 0x0020000815007844 */ /* 0x0005e20000000200 */
[----:B------:R-:W-:Y:S01]  /*9a50*/  @!PT LDS RZ, [RZ] ;  /* 0x00000000fffff984 */ /* 0x000fe20000000800 */
[----:B------:R-:W-:Y:S01]  /*9a60*/  @!PT LDS RZ, [RZ] ;  /* 0x00000000fffff984 */ /* 0x000fe20000000800 */
[----:B------:R-:W-:Y:S01]  /*9a70*/  @!PT LDS RZ, [RZ] ;  /* 0x00000000fffff984 */ /* 0x000fe20000000800 */
[----:B------:R-:W-:Y:S01]  /*9a80*/  @!PT LDS RZ, [RZ] ;  /* 0x00000000fffff984 */ /* 0x000fe20000000800 */
[----:B------:R3:W-:Y:S06]  /*9a90*/  MEMBAR.ALL.CTA ;  /* 0x0000000000007992 */ /* 0x0007ec0000008000 */
[----:B---3--:R-:W3:Y:S01]  /*9aa0*/  FENCE.VIEW.ASYNC.S ;  /* 0x00000000000073c6 */ /* 0x008ee20000000000 */
[----:B------:R-:W-:Y:S05]  /*9ab0*/  @!P0 BRA `(.L_x_72) ;  /* 0x0000000000048947 */ /* 0x000fea0003800000 */
[----:B------:R-:W-:Y:S01]  /*9ac0*/  BPT.TRAP 0x1 ;  /* 0x000000040000795c */ /* 0x000fe20000300000 */
.L_x_72:
[----:B---3--:R3:W-:Y:S01]  /*9ad0*/  SYNCS.ARRIVE.TRANS64.A1T0 RZ, [R13+URZ+0x19c50], RZ ;  /* 0x019c50ff0dff79a7 */ /* 0x0087e2000810003f */
[----:B------:R-:W-:Y:S01]  /*9ae0*/  BAR.SYNC.DEFER_BLOCKING 0x2, 0x80 ;  /* 0x0082000000007b1d */ /* 0x000fe20000010000 */
[C---:B------:R-:W-:Y:S01]  /*9af0*/  ISETP.GT.AND P0, PT, R14.reuse, RZ, PT ;  /* 0x000000ff0e00720c */ /* 0x040fe20003f04270 */
[----:B------:R-:W-:Y:S02]  /*9b00*/  @!P2 VIADD R4, R13, 0x19c80 ;  /* 0x00019c800d04a836 */ /* 0x000fe40000000000 */
[----:B------:R-:W-:Y:S02]  /*9b10*/  VIADD R14, R14, 0xffffffff ;  /* 0xffffffff0e0e7836 */ /* 0x000fe40000000000 */
[----:B------:R-:W-:Y:S01]  /*9b20*/  IMAD.MOV.U32 R6, RZ, RZ, R16 ;  /* 0x000000ffff067224 */ /* 0x000fe200078e0010 */
[----:B------:R-:W-:Y:S01]  /*9b30*/  @!P2 PRMT R4, RZ, 0x654, R4 ;  /* 0x00000654ff04a816 */ /* 0x000fe20000000004 */
[----:B------:R-:W-:-:S03]  /*9b40*/  IMAD.MOV.U32 R7, RZ, RZ, R19 ;  /* 0x000000ffff077224 */ /* 0x000fc600078e0013 */
[----:B------:R3:W-:Y:S03]  /*9b50*/  @!P2 SYNCS.ARRIVE.TRANS64.RED.A1T0 RZ, [R4+URZ], RZ ;  /* 0x000000ff04ffa9a7 */ /* 0x0007e6000810043f */
[----:B------:R-:W-:Y:S05]  /*9b60*/  @P0 BRA `(.L_x_73) ;  /* 0xfffffff000480947 */ /* 0x000fea000383ffff */
.L_x_49:
[----:B------:R-:W-:-:S06]  /*9b70*/  UISETP.NE.AND UP0, UPT, UR43, 0x3, UPT ;  /* 0x000000032b00788c */ /* 0x000fcc000bf05270 */
[----:B------:R-:W-:-:S13]  /*9b80*/  PLOP3.LUT P0, PT, PT, PT, UP0, 0x80, 0x0 ;  /* 0x000000000000781c */ /* 0x000fda0003f0f008 */
[----:B------:R-:W-:Y:S05]  /*9b90*/  @!P0 BRA `(.L_x_74) ;  /* 0x0000000000048947 */ /* 0x000fea0003800000 */
[----:B------:R-:W-:Y:S01]  /*9ba0*/  BPT.TRAP 0x1 ;  /* 0x000000040000795c */ /* 0x000fe20000300000 */
.L_x_74:
[----:B------:R-:W-:Y:S01]  /*9bb0*/  LOP3.LUT R3, R16, 0x1, RZ, 0x3c, !PT ;  /* 0x0000000110037812 */ /* 0x000fe200078e3cff */
[----:B--23--:R-:W-:Y:S01]  /*9bc0*/  IMAD.U32 R4, RZ, RZ, UR48 ;  /* 0x00000030ff047e24 */ /* 0x00cfe2000f8e00ff */
[----:B------:R-:W-:Y:S01]  /*9bd0*/  LEA R0, R19, UR40, 0x3 ;  /* 0x0000002813007c11 */ /* 0x000fe2000f8e18ff */
[----:B------:R-:W-:Y:S01]  /*9be0*/  BSSY B0, `(.L_x_75) ;  /* 0x0000005000007945 */ /* 0x000fe20003800000 */
[----:B------:R-:W-:Y:S02]  /*9bf0*/  SHF.L.U32 R3, R3, 0x1f, RZ ;  /* 0x0000001f03037819 */ /* 0x000fe400000006ff */
[----:B------:R-:W-:Y:S02]  /*9c00*/  ISETP.NE.AND P1, PT, R4, 0x3, PT ;  /* 0x000000030400780c */ /* 0x000fe40003f25270 */
[----:B------:R-:W2:Y:S02]  /*9c10*/  SYNCS.PHASECHK.TRANS64.TRYWAIT P0, [R0+URZ+0x19c70], R3 ;  /* 0x019c7003000075a7 */ /* 0x000ea4000800017f */
[----:B--2---:R-:W-:Y:S09]  /*9c20*/  @!P0 BRA `(.L_x_76) ;  /* 0x0000000c00348947 */ /* 0x004ff20003800000 */
.L_x_107:
[----:B------:R-:W-:Y:S05]  /*9c30*/  BSYNC B0 ;  /* 0x0000000000007941 */ /* 0x000fea0003800000 */
.L_x_75:
[----:B------:R-:W-:Y:S05]  /*9c40*/  @!P1 BRA `(.L_x_77) ;  /* 0x0000000000049947 */ /* 0x000fea0003800000 */
[----:B------:R-:W-:Y:S01]  /*9c50*/  BPT.TRAP 0x1 ;  /* 0x000000040000795c */ /* 0x000fe20000300000 */
.L_x_77:
[----:B------:R-:W-:Y:S01]  /*9c60*/  SHF.L.U32 R5, R16, 0x1f, RZ ;  /* 0x0000001f10057819 */ /* 0x000fe200000006ff */
[----:B------:R-:W-:-:S03]  /*9c70*/  IMAD R8, R19, 0x3000, RZ ;  /* 0x0000300013087824 */ /* 0x000fc600078e02ff */
[----:B------:R-:W3:Y:S02]  /*9c80*/  SYNCS.PHASECHK.TRANS64.TRYWAIT P0, [R0+URZ+0x19c60], R5 ;  /* 0x019c6005000075a7 */ /* 0x000ee4000800017f */
[----:B--2---:R-:W-:Y:S01]  /*9c90*/  LOP3.LUT R3, R8, R17, RZ, 0xfc, !PT ;  /* 0x0000001108037212 */ /* 0x004fe200078efcff */
[----:B---3--:R-:W-:Y:S06]  /*9ca0*/  @!P0 BRA `(.L_x_78) ;  /* 0x0000000c00288947 */ /* 0x008fec0003800000 */
.L_x_108:
        /* <DEDUP_REMOVED lines=48> */
.L_x_79:
[----:B------:R-:W4:Y:S01]  /*9fb0*/  LDC R4, c[0x0][0xda4] ;  /* 0x00036900ff047b82 */ /* 0x000f220000000800 */
[----:B------:R-:W-:Y:S01]  /*9fc0*/  UIADD3 UR49, UR44, UR49, URZ ;  /* 0x000000312c317290 */ /* 0x000fe2000fffe03f */
[----:B------:R-:W-:Y:S01]  /*9fd0*/  @!P2 VIADD R3, R0, 0x19c80 ;  /* 0x00019c800003a836 */ /* 0x000fe20000000000 */
[----:B------:R-:W-:Y:S01]  /*9fe0*/  UIADD3 UR47, UR47, 0x1, URZ ;  /* 0x000000012f2f7890 */ /* 0x000fe2000fffe03f */
[----:B------:R-:W-:-:S03]  /*9ff0*/  VIADD R19, R19, 0x1 ;  /* 0x0000000113137836 */ /* 0x000fc60000000000 */
[----:B------:R-:W-:Y:S01]  /*a000*/  @!P2 PRMT R3, RZ, 0x654, R3 ;  /* 0x00000654ff03a816 */ /* 0x000fe20000000003 */
[----:B---3--:R-:W-:Y:S01]  /*a010*/  SYNCS.ARRIVE.TRANS64.A1T0 RZ, [R0+URZ+0x19c50], RZ ;  /* 0x019c50ff00ff79a7 */ /* 0x008fe2000810003f */
[----:B------:R-:W-:Y:S01]  /*a020*/  BAR.SYNC.DEFER_BLOCKING 0x2, 0x80 ;  /* 0x0082000000007b1d */ /* 0x000fe20000010000 */
[----:B------:R-:W-:-:S04]  /*a030*/  ISETP.NE.AND P0, PT, R19, 0x2, PT ;  /* 0x000000021300780c */ /* 0x000fc80003f05270 */
[----:B------:R-:W-:Y:S02]  /*a040*/  SEL R19, R19, RZ, P0 ;  /* 0x000000ff13137207 */ /* 0x000fe40000000000 */
[----:B----4-:R-:W-:Y:S01]  /*a050*/  ISETP.LE.AND P1, PT, R4, UR49, PT ;  /* 0x0000003104007c0c */ /* 0x010fe2000bf23270 */
[----:B------:R3:W-:Y:S02]  /*a060*/  @!P2 SYNCS.ARRIVE.TRANS64.RED.A1T0 RZ, [R3+URZ], RZ ;  /* 0x000000ff03ffa9a7 */ /* 0x0007e4000810043f */
[----:B---3--:R-:W-:-:S04]  /*a070*/  SEL R3, RZ, 0x1, P0 ;  /* 0x00000001ff037807 */ /* 0x008fc80000000000 */
[----:B------:R-:W-:-:S06]  /*a080*/  LOP3.LUT R16, R16, R3, RZ, 0x3c, !PT ;  /* 0x0000000310107212 */ /* 0x000fcc00078e3cff */
[----:B------:R-:W-:Y:S05]  /*a090*/  @!P1 BRA `(.L_x_80) ;  /* 0xffffffd800689947 */ /* 0x000fea000383ffff */
[----:B------:R-:W-:-:S12]  /*a0a0*/  ULOP3.LUT UR47, UR47, 0x1, URZ, 0xc, !UPT ;  /* 0x000000012f2f7892 */ /* 0x000fd8000f8e0c3f */
.L_x_34:
[----:B------:R-:W3:Y:S01]  /*a0b0*/  S2R R3, SR_CgaCtaId ;  /* 0x0000000000037919 */ /* 0x000ee20000008800 */
[----:B------:R-:W-:Y:S01]  /*a0c0*/  MOV R0, 0x400 ;  /* 0x0000040000007802 */ /* 0x000fe20000000f00 */
[----:B------:R-:W-:-:S03]  /*a0d0*/  IMAD.U32 R2, RZ, RZ, UR47 ;  /* 0x0000002fff027e24 */ /* 0x000fc6000f8e00ff */
[----:B---3--:R-:W-:Y:S02]  /*a0e0*/  LEA R6, R3, R0, 0x18 ;  /* 0x0000000003067211 */ /* 0x008fe400078ec0ff */
[----:B------:R-:W-:-:S04]  /*a0f0*/  SHF.L.U32 R0, R2, 0x1f, RZ ;  /* 0x0000001f02007819 */ /* 0x000fc800000006ff */
[----:B------:R-:W3:Y:S02]  /*a100*/  SYNCS.PHASECHK.TRANS64.TRYWAIT P0, [R6+URZ+0x19c20], R0 ;  /* 0x019c2000060075a7 */ /* 0x000ee4000800017f */
[----:B---3--:R-:W-:Y:S05]  /*a110*/  @!P0 BRA `(.L_x_81) ;  /* 0x0000000800208947 */ /* 0x008fea0003800000 */
.L_x_109:
[----:B-1----:R-:W1:Y:S02]  /*a120*/  SHFL.IDX PT, R22, R22, RZ, 0x1f ;  /* 0x00001fff16167589 */ /* 0x002e6400000e0000 */
[----:B-1----:R-:W-:-:S13]  /*a130*/  ISETP.NE.AND P0, PT, R22, RZ, PT ;  /* 0x000000ff1600720c */ /* 0x002fda0003f05270 */
[----:B------:R-:W-:Y:S05]  /*a140*/  @P0 EXIT ;  /* 0x000000000000094d */ /* 0x000fea0003800000 */
[----:B------:R-:W-:Y:S01]  /*a150*/  ELECT P0, URZ, PT ;  /* 0x00000000003f782f */ /* 0x000fe20003800000 */
[----:B------:R-:W-:-:S12]  /*a160*/  BSSY B0, `(.L_x_82) ;  /* 0x0000027000007945 */ /* 0x000fd80003800000 */
[----:B------:R-:W-:Y:S05]  /*a170*/  @!P0 BRA `(.L_x_83) ;  /* 0x0000000000948947 */ /* 0x000fea0003800000 */
[----:B------:R-:W-:-:S06]  /*a180*/  ULOP3.LUT UR4, UR46, 0x2, URZ, 0xfc, !UPT ;  /* 0x000000022e047892 */ /* 0x000fcc000f8efc3f */
[----:B---3--:R-:W-:-:S05]  /*a190*/  IMAD.U32 R0, RZ, RZ, UR4 ;  /* 0x00000004ff007e24 */ /* 0x008fca000f8e00ff */
[----:B------:R-:W-:-:S13]  /*a1a0*/  ISETP.NE.AND P0, PT, R0, 0x3, PT ;  /* 0x000000030000780c */ /* 0x000fda0003f05270 */
[----:B------:R-:W-:Y:S05]  /*a1b0*/  @!P0 BRA `(.L_x_84) ;  /* 0x0000000000048947 */ /* 0x000fea0003800000 */
[----:B------:R-:W-:Y:S01]  /*a1c0*/  BPT.TRAP 0x1 ;  /* 0x000000040000795c */ /* 0x000fe20000300000 */
.L_x_84:
[----:B------:R-:W-:Y:S01]  /*a1d0*/  IADD3 R0, R6, 0x19c40, RZ ;  /* 0x00019c4006007810 */ /* 0x000fe20007ffe0ff */
[----:B------:R-:W-:Y:S01]  /*a1e0*/  VIADD R2, R19, 0x1 ;  /* 0x0000000113027836 */ /* 0x000fe20000000000 */
[----:B------:R-:W-:-:S03]  /*a1f0*/  SHF.L.U32 R4, R16, 0x1f, RZ ;  /* 0x0000001f10047819 */ /* 0x000fc600000006ff */
[----:B------:R-:W-:Y:S01]  /*a200*/  IMAD R5, R19, 0x8, R0 ;  /* 0x0000000813057824 */ /* 0x000fe200078e0200 */
[----:B------:R-:W-:-:S03]  /*a210*/  ISETP.NE.AND P2, PT, R2, 0x2, PT ;  /* 0x000000020200780c */ /* 0x000fc60003f45270 */
[----:B------:R-:W1:Y:S01]  /*a220*/  SYNCS.PHASECHK.TRANS64.TRYWAIT P1, [R5+URZ], R4 ;  /* 0x00000004050075a7 */ /* 0x000e62000802017f */
[----:B------:R-:W-:Y:S02]  /*a230*/  SEL R3, RZ, 0x1, P2 ;  /* 0x00000001ff037807 */ /* 0x000fe40001000000 */
[----:B------:R-:W-:Y:S02]  /*a240*/  SEL R7, R2, RZ, P2 ;  /* 0x000000ff02077207 */ /* 0x000fe40001000000 */
[----:B------:R-:W-:-:S03]  /*a250*/  LOP3.LUT R3, R16, R3, RZ, 0x3c, !PT ;  /* 0x0000000310037212 */ /* 0x000fc600078e3cff */
[----:B--2---:R-:W-:Y:S01]  /*a260*/  IMAD R9, R7, 0x8, R0 ;  /* 0x0000000807097824 */ /* 0x004fe200078e0200 */
[----:B------:R-:W-:Y:S01]  /*a270*/  SHF.L.U32 R0, R3, 0x1f, RZ ;  /* 0x0000001f03007819 */ /* 0x000fe200000006ff */
[----:B-1----:R-:W-:Y:S06]  /*a280*/  @!P1 BRA `(.L_x_85) ;  /* 0x0000000400d89947 */ /* 0x002fec0003800000 */
.L_x_110:
[----:B------:R-:W2:Y:S02]  /*a290*/  SYNCS.PHASECHK.TRANS64.TRYWAIT P1, [R9+URZ], R0 ;  /* 0x00000000090075a7 */ /* 0x000ea4000802017f */
[----:B--2---:R-:W-:Y:S05]  /*a2a0*/  @!P1 BRA `(.L_x_86) ;  /* 0x0000000400e49947 */ /* 0x004fea0003800000 */
.L_x_111:
[----:B------:R-:W-:Y:S05]  /*a2b0*/  @!P0 BRA `(.L_x_87) ;  /* 0x0000000000048947 */ /* 0x000fea0003800000 */
[----:B------:R-:W-:Y:S01]  /*a2c0*/  BPT.TRAP 0x1 ;  /* 0x000000040000795c */ /* 0x000fe20000300000 */
.L_x_87:
[----:B------:R-:W-:-:S04]  /*a2d0*/  IMAD R19, R19, 0x8, R6 ;  /* 0x0000000813137824 */ /* 0x000fc800078e0206 */
[----:B------:R-:W3:Y:S02]  /*a2e0*/  SYNCS.PHASECHK.TRANS64.TRYWAIT P1, [R19+URZ+0x19c60], R4 ;  /* 0x019c6004130075a7 */ /* 0x000ee4000802017f */
[----:B---3--:R-:W-:Y:S05]  /*a2f0*/  @!P1 BRA `(.L_x_88) ;  /* 0x0000000400e49947 */ /* 0x008fea0003800000 */
.L_x_112:
[----:B------:R-:W-:Y:S05]  /*a300*/  @!P0 BRA `(.L_x_89) ;  /* 0x0000000000048947 */ /* 0x000fea0003800000 */
[----:B------:R-:W-:Y:S01]  /*a310*/  BPT.TRAP 0x1 ;  /* 0x000000040000795c */ /* 0x000fe20000300000 */
.L_x_89:
[----:B------:R-:W-:-:S04]  /*a320*/  IMAD R7, R7, 0x8, R6 ;  /* 0x0000000807077824 */ /* 0x000fc800078e0206 */
[----:B------:R-:W4:Y:S02]  /*a330*/  SYNCS.PHASECHK.TRANS64.TRYWAIT P1, [R7+URZ+0x19c60], R0 ;  /* 0x019c6000070075a7 */ /* 0x000f24000802017f */
[----:B----4-:R-:W-:Y:S05]  /*a340*/  @!P1 BRA `(.L_x_90) ;  /* 0x0000000400e49947 */ /* 0x010fea0003800000 */
.L_x_113:
[----:B------:R-:W-:Y:S05]  /*a350*/  @!P0 BRA `(.L_x_91) ;  /* 0x0000000000048947 */ /* 0x000fea0003800000 */
[----:B------:R-:W-:Y:S01]  /*a360*/  BPT.TRAP 0x1 ;  /* 0x000000040000795c */ /* 0x000fe20000300000 */
.L_x_91:
[----:B------:R-:W5:Y:S02]  /*a370*/  SYNCS.PHASECHK.TRANS64.TRYWAIT P0, [R19+URZ+0x19c80], R4 ;  /* 0x019c8004130075a7 */ /* 0x000f64000800017f */
[----:B-----5:R-:W-:Y:S05]  /*a380*/  @!P0 BRA `(.L_x_92) ;  /* 0x0000000400e88947 */ /* 0x020fea0003800000 */
.L_x_93:
[----:B------:R1:W1:Y:S02]  /*a390*/  SYNCS.PHASECHK.TRANS64.TRYWAIT P0, [R7+URZ+0x19c80], R0 ;  /* 0x019c8000070075a7 */ /* 0x000264000800017f */
[----:B-1----:R-:W-:Y:S05]  /*a3a0*/  @!P0 NANOSLEEP.SYNCS 0x989680 ;  /* 0x009896800000895d */ /* 0x002fea0003900000 */
[----:B------:R-:W1:Y:S02]  /*a3b0*/  @!P0 SYNCS.PHASECHK.TRANS64 P0, [R7+URZ+0x19c80], R0 ;  /* 0x019c8000070085a7 */ /* 0x000e64000800007f */
[----:B-1----:R-:W-:Y:S05]  /*a3c0*/  @!P0 BRA `(.L_x_93) ;  /* 0xfffffffc00f08947 */ /* 0x002fea000383ffff */
.L_x_83:
[----:B------:R-:W-:Y:S05]  /*a3d0*/  BSYNC B0 ;  /* 0x0000000000007941 */ /* 0x000fea0003800000 */
.L_x_82:
[----:B------:R-:W-:Y:S05]  /*a3e0*/  EXIT ;  /* 0x000000000000794d */ /* 0x000fea0003800000 */
.L_x_10:
[----:B-1----:R-:W-:-:S04]  /*a3f0*/  IMAD.U32 R3, RZ, RZ, UR48 ;  /* 0x00000030ff037e24 */ /* 0x002fc8000f8e00ff */
[----:B------:R1:W2:Y:S03]  /*a400*/  SYNCS.PHASECHK.TRANS64.TRYWAIT P1, [R3+URZ+0x19c00], R8 ;  /* 0x019c0008030075a7 */ /* 0x0002a6000802017f */
[----:B--2---:R-:W-:Y:S05]  /*a410*/  @!P1 NANOSLEEP.SYNCS 0x989680 ;  /* 0x009896800000995d */ /* 0x004fea0003900000 */
[----:B------:R-:W2:Y:S02]  /*a420*/  @!P1 SYNCS.PHASECHK.TRANS64 P1, [R3+URZ+0x19c00], R8 ;  /* 0x019c0008030095a7 */ /* 0x000ea4000802007f */
[----:B--2---:R-:W-:Y:S05]  /*a430*/  @!P1 BRA `(.L_x_10) ;  /* 0xfffffffc00ec9947 */ /* 0x004fea000383ffff */
[----:B------:R-:W-:Y:S05]  /*a440*/  BRA `(.L_x_94) ;  /* 0xffffff7000087947 */ /* 0x000fea000383ffff */
.L_x_14:
[----:B--2---:R2:W3:Y:S02]  /*a450*/  SYNCS.PHASECHK.TRANS64.TRYWAIT P1, [R4+URZ+0x19c30], R3 ;  /* 0x019c3003040075a7 */ /* 0x0044e4000802017f */
[----:B---3--:R-:W-:Y:S05]  /*a460*/  @!P1 NANOSLEEP.SYNCS 0x989680 ;  /* 0x009896800000995d */ /* 0x008fea0003900000 */
[----:B------:R-:W3:Y:S02]  /*a470*/  @!P1 SYNCS.PHASECHK.TRANS64 P1, [R4+URZ+0x19c30], R3 ;  /* 0x019c3003040095a7 */ /* 0x000ee4000802007f */
[----:B---3--:R-:W-:Y:S05]  /*a480*/  @!P1 BRA `(.L_x_14) ;  /* 0xfffffffc00f09947 */ /* 0x008fea000383ffff */
[----:B------:R-:W-:Y:S05]  /*a490*/  BRA `(.L_x_13) ;  /* 0xffffff7000307947 */ /* 0x000fea000383ffff */
.L_x_19:
[----:B--2---:R-:W-:-:S04]  /*a4a0*/  IMAD.U32 R8, RZ, RZ, UR20 ;  /* 0x00000014ff087e24 */ /* 0x004fc8000f8e00ff */
[----:B------:R2:W3:Y:S03]  /*a4b0*/  SYNCS.PHASECHK.TRANS64.TRYWAIT P1, [R8+URZ+0x19c30], R3 ;  /* 0x019c3003080075a7 */ /* 0x0004e6000802017f */
[----:B---3--:R-:W-:Y:S05]  /*a4c0*/  @!P1 NANOSLEEP.SYNCS 0x989680 ;  /* 0x009896800000995d */ /* 0x008fea0003900000 */
[----:B------:R-:W3:Y:S02]  /*a4d0*/  @!P1 SYNCS.PHASECHK.TRANS64 P1, [R8+URZ+0x19c30], R3 ;  /* 0x019c3003080095a7 */ /* 0x000ee4000802007f */
[----:B---3--:R-:W-:Y:S05]  /*a4e0*/  @!P1 BRA `(.L_x_19) ;  /* 0xfffffffc00ec9947 */ /* 0x008fea000383ffff */
[----:B------:R-:W-:Y:S05]  /*a4f0*/  BRA `(.L_x_18) ;  /* 0xffffff9800547947 */ /* 0x000fea000383ffff */
.L_x_23:
[----:B--2---:R-:W-:-:S04]  /*a500*/  IMAD.U32 R74, RZ, RZ, UR14 ;  /* 0x0000000eff4a7e24 */ /* 0x004fc8000f8e00ff */
[----:B------:R2:W4:Y:S03]  /*a510*/  SYNCS.PHASECHK.TRANS64.TRYWAIT P1, [R74+URZ+0x19c50], R3 ;  /* 0x019c50034a0075a7 */ /* 0x000526000802017f */
[----:B----4-:R-:W-:Y:S05]  /*a520*/  @!P1 NANOSLEEP.SYNCS 0x989680 ;  /* 0x009896800000995d */ /* 0x010fea0003900000 */
[----:B------:R-:W4:Y:S02]  /*a530*/  @!P1 SYNCS.PHASECHK.TRANS64 P1, [R74+URZ+0x19c50], R3 ;  /* 0x019c50034a0095a7 */ /* 0x000f24000802007f */
[----:B----4-:R-:W-:Y:S05]  /*a540*/  @!P1 BRA `(.L_x_23) ;  /* 0xfffffffc00ec9947 */ /* 0x010fea000383ffff */
[----:B------:R-:W-:Y:S05]  /*a550*/  BRA `(.L_x_22) ;  /* 0xffffffa400a07947 */ /* 0x000fea000383ffff */
.L_x_29:
[----:B--2---:R-:W-:-:S04]  /*a560*/  IMAD.U32 R5, RZ, RZ, UR5 ;  /* 0x00000005ff057e24 */ /* 0x004fc8000f8e00ff */
[----:B------:R2:W3:Y:S03]  /*a570*/  SYNCS.PHASECHK.TRANS64.TRYWAIT P1, [R5+URZ+0x19c50], R0 ;  /* 0x019c5000050075a7 */ /* 0x0004e6000802017f */
[----:B---3--:R-:W-:Y:S05]  /*a580*/  @!P1 NANOSLEEP.SYNCS 0x989680 ;  /* 0x009896800000995d */ /* 0x008fea0003900000 */
[----:B------:R-:W3:Y:S02]  /*a590*/  @!P1 SYNCS.PHASECHK.TRANS64 P1, [R5+URZ+0x19c50], R0 ;  /* 0x019c5000050095a7 */ /* 0x000ee4000802007f */
[----:B---3--:R-:W-:Y:S05]  /*a5a0*/  @!P1 BRA `(.L_x_29) ;  /* 0xfffffffc00ec9947 */ /* 0x008fea000383ffff */
[----:B------:R-:W-:Y:S05]  /*a5b0*/  BRA `(.L_x_28) ;  /* 0xffffffb800f47947 */ /* 0x000fea000383ffff */
.L_x_39:
[----:B------:R-:W-:Y:S02]  /*a5c0*/  IMAD.MOV.U32 R13, RZ, RZ, R22 ;  /* 0x000000ffff0d7224 */ /* 0x000fe400078e0016 */
[----:B------:R-:W-:Y:S02]  /*a5d0*/  IMAD.MOV.U32 R12, RZ, RZ, RZ ;  /* 0x000000ffff0c7224 */ /* 0x000fe400078e00ff */
[----:B------:R-:W-:Y:S02]  /*a5e0*/  IMAD.MOV.U32 R11, RZ, RZ, 0x1f ;  /* 0x0000001fff0b7424 */ /* 0x000fe400078e00ff */
[----:B------:R-:W-:-:S07]  /*a5f0*/  IMAD.MOV.U32 R15, RZ, RZ, -0x1 ;  /* 0xffffffffff0f7424 */ /* 0x000fce00078e00ff */
[----:B------:R-:W-:Y:S05]  /*a600*/  WARPSYNC.COLLECTIVE R15, `(.L_x_95) ;  /* 0x000000000f087348 */ /* 0x000fea0003c00000 */
[----:B------:R1:W2:Y:S02]  /*a610*/  SHFL.IDX P6, R14, R13, R12, R11 ;  /* 0x0000000c0d0e7389 */ /* 0x0002a400000c000b */
[----:B-12---:R-:W-:Y:S01]  /*a620*/  ENDCOLLECTIVE ;  /* 0x000000000000791b */ /* 0x006fe20003800000 */
.L_x_95:
[----:B------:R-:W-:Y:S05]  /*a630*/  BRA `(.L_x_96) ;  /* 0xffffffdc005c7947 */ /* 0x000fea000383ffff */
.L_x_41:
[----:B------:R-:W-:Y:S01]  /*a640*/  BSSY B0, `(.L_x_97) ;  /* 0x0000006000007945 */ /* 0x000fe20003800000 */
[----:B------:R-:W-:-:S07]  /*a650*/  IMAD.MOV.U32 R15, RZ, RZ, -0x1 ;  /* 0xffffffffff0f7424 */ /* 0x000fce00078e00ff */
[----:B-1----:R-:W-:Y:S05]  /*a660*/  WARPSYNC.COLLECTIVE R15, `(.L_x_98) ;  /* 0x000000000f0c7348 */ /* 0x002fea0003c00000 */
[----:B------:R-:W-:Y:S02]  /*a670*/  ELECT P6, UR62, PT ;  /* 0x00000000003e782f */ /* 0x000fe400038c0000 */
[----:B------:R-:W-:Y:S01]  /*a680*/  MOV R14, UR62 ;  /* 0x0000003e000e7c02 */ /* 0x000fe20008000f00 */
[----:B-1----:R-:W-:Y:S10]  /*a690*/  ENDCOLLECTIVE ;  /* 0x000000000000791b */ /* 0x002ff40003800000 */
.L_x_98:
[----:B------:R-:W-:Y:S05]  /*a6a0*/  BSYNC B0 ;  /* 0x0000000000007941 */ /* 0x000fea0003800000 */
.L_x_97:
[----:B------:R-:W-:Y:S05]  /*a6b0*/  BRA `(.L_x_99) ;  /* 0xffffffdc00607947 */ /* 0x000fea000383ffff */
.L_x_44:
[----:B--2---:R2:W3:Y:S02]  /*a6c0*/  SYNCS.PHASECHK.TRANS64.TRYWAIT P3, [R7+URZ+0x19c80], R4 ;  /* 0x019c8004070075a7 */ /* 0x0044e4000806017f */
[----:B---3--:R-:W-:Y:S05]  /*a6d0*/  @!P3 NANOSLEEP.SYNCS 0x989680 ;  /* 0x009896800000b95d */ /* 0x008fea0003900000 */
[----:B------:R-:W3:Y:S02]  /*a6e0*/  @!P3 SYNCS.PHASECHK.TRANS64 P3, [R7+URZ+0x19c80], R4 ;  /* 0x019c80040700b5a7 */ /* 0x000ee4000806007f */
[----:B---3--:R-:W-:Y:S05]  /*a6f0*/  @!P3 BRA `(.L_x_44) ;  /* 0xfffffffc00f0b947 */ /* 0x008fea000383ffff */
[----:B------:R-:W-:Y:S05]  /*a700*/  BRA `(.L_x_100) ;  /* 0xffffffdc00b47947 */ /* 0x000fea000383ffff */
.L_x_46:
[----:B---3--:R3:W4:Y:S02]  /*a710*/  SYNCS.PHASECHK.TRANS64.TRYWAIT P3, [R7+URZ+0x19c40], R4 ;  /* 0x019c4004070075a7 */ /* 0x008724000806017f */
[----:B----4-:R-:W-:Y:S05]  /*a720*/  @!P3 NANOSLEEP.SYNCS 0x989680 ;  /* 0x009896800000b95d */ /* 0x010fea0003900000 */
[----:B------:R-:W4:Y:S02]  /*a730*/  @!P3 SYNCS.PHASECHK.TRANS64 P3, [R7+URZ+0x19c40], R4 ;  /* 0x019c40040700b5a7 */ /* 0x000f24000806007f */
[----:B----4-:R-:W-:Y:S05]  /*a740*/  @!P3 BRA `(.L_x_46) ;  /* 0xfffffffc00f0b947 */ /* 0x010fea000383ffff */
[----:B------:R-:W-:Y:S05]  /*a750*/  BRA `(.L_x_101) ;  /* 0xffffffe000287947 */ /* 0x000fea000383ffff */
.L_x_48:
[----:B--2---:R-:W-:-:S04]  /*a760*/  IMAD.U32 R5, RZ, RZ, UR40 ;  /* 0x00000028ff057e24 */ /* 0x004fc8000f8e00ff */
[----:B------:R2:W3:Y:S03]  /*a770*/  SYNCS.PHASECHK.TRANS64.TRYWAIT P0, [R5+URZ+0x19c20], R4 ;  /* 0x019c2004050075a7 */ /* 0x0004e6000800017f */
[----:B---3--:R-:W-:Y:S05]  /*a780*/  @!P0 NANOSLEEP.SYNCS 0x989680 ;  /* 0x009896800000895d */ /* 0x008fea0003900000 */
[----:B------:R-:W3:Y:S02]  /*a790*/  @!P0 SYNCS.PHASECHK.TRANS64 P0, [R5+URZ+0x19c20], R4 ;  /* 0x019c2004050085a7 */ /* 0x000ee4000800007f */
[----:B---3--:R-:W-:Y:S05]  /*a7a0*/  @!P0 BRA `(.L_x_48) ;  /* 0xfffffffc00ec8947 */ /* 0x008fea000383ffff */
[----:B------:R-:W-:Y:S05]  /*a7b0*/  BRA `(.L_x_102) ;  /* 0xffffffe400187947 */ /* 0x000fea000383ffff */
.L_x_54:
[----:B---3--:R3:W4:Y:S02]  /*a7c0*/  SYNCS.PHASECHK.TRANS64.TRYWAIT P0, [R8+URZ+0x19c80], R9 ;  /* 0x019c8009080075a7 */ /* 0x008724000800017f */
[----:B----4-:R-:W-:Y:S05]  /*a7d0*/  @!P0 NANOSLEEP.SYNCS 0x989680 ;  /* 0x009896800000895d */ /* 0x010fea0003900000 */
[----:B------:R-:W4:Y:S02]  /*a7e0*/  @!P0 SYNCS.PHASECHK.TRANS64 P0, [R8+URZ+0x19c80], R9 ;  /* 0x019c8009080085a7 */ /* 0x000f24000800007f */
[----:B----4-:R-:W-:Y:S05]  /*a7f0*/  @!P0 BRA `(.L_x_54) ;  /* 0xfffffffc00f08947 */ /* 0x010fea000383ffff */
[----:B------:R-:W-:Y:S05]  /*a800*/  BRA `(.L_x_103) ;  /* 0xffffffe400a87947 */ /* 0x000fea000383ffff */
.L_x_61:
[----:B--2---:R2:W4:Y:S02]  /*a810*/  SYNCS.PHASECHK.TRANS64.TRYWAIT P0, [R8+URZ+0x19c40], R9 ;  /* 0x019c4009080075a7 */ /* 0x004524000800017f */
[----:B----4-:R-:W-:Y:S05]  /*a820*/  @!P0 NANOSLEEP.SYNCS 0x989680 ;  /* 0x009896800000895d */ /* 0x010fea0003900000 */
[----:B------:R-:W4:Y:S02]  /*a830*/  @!P0 SYNCS.PHASECHK.TRANS64 P0, [R8+URZ+0x19c40], R9 ;  /* 0x019c4009080085a7 */ /* 0x000f24000800007f */
[----:B----4-:R-:W-:Y:S05]  /*a840*/  @!P0 BRA `(.L_x_61) ;  /* 0xfffffffc00f08947 */ /* 0x010fea000383ffff */
[----:B------:R-:W-:Y:S05]  /*a850*/  BRA `(.L_x_104) ;  /* 0xffffffe8009c7947 */ /* 0x000fea000383ffff */
.L_x_69:
[----:B--2---:R2:W3:Y:S02]  /*a860*/  SYNCS.PHASECHK.TRANS64.TRYWAIT P3, [R13+URZ+0x19c70], R4 ;  /* 0x019c70040d0075a7 */ /* 0x0044e4000806017f */
[----:B---3--:R-:W-:Y:S05]  /*a870*/  @!P3 NANOSLEEP.SYNCS 0x989680 ;  /* 0x009896800000b95d */ /* 0x008fea0003900000 */
[----:B------:R-:W3:Y:S02]  /*a880*/  @!P3 SYNCS.PHASECHK.TRANS64 P3, [R13+URZ+0x19c70], R4 ;  /* 0x019c70040d00b5a7 */ /* 0x000ee4000806007f */
[----:B---3--:R-:W-:Y:S05]  /*a890*/  @!P3 BRA `(.L_x_69) ;  /* 0xfffffffc00f0b947 */ /* 0x008fea000383ffff */
[----:B------:R-:W-:Y:S05]  /*a8a0*/  BRA `(.L_x_105) ;  /* 0xffffffec00a87947 */ /* 0x000fea000383ffff */
.L_x_71:
[----:B--2---:R2:W3:Y:S02]  /*a8b0*/  SYNCS.PHASECHK.TRANS64.TRYWAIT P3, [R13+URZ+0x19c60], R4 ;  /* 0x019c60040d0075a7 */ /* 0x0044e4000806017f */
[----:B---3--:R-:W-:Y:S05]  /*a8c0*/  @!P3 NANOSLEEP.SYNCS 0x989680 ;  /* 0x009896800000b95d */ /* 0x008fea0003900000 */
[----:B------:R-:W3:Y:S02]  /*a8d0*/  @!P3 SYNCS.PHASECHK.TRANS64 P3, [R13+URZ+0x19c60], R4 ;  /* 0x019c60040d00b5a7 */ /* 0x000ee4000806007f */
[----:B---3--:R-:W-:Y:S05]  /*a8e0*/  @!P3 BRA `(.L_x_71) ;  /* 0xfffffffc00f0b947 */ /* 0x008fea000383ffff */
[----:B------:R-:W-:Y:S05]  /*a8f0*/  BRA `(.L_x_106) ;  /* 0xffffffec00b07947 */ /* 0x000fea000383ffff */
.L_x_76:
[----:B--2---:R2:W3:Y:S02]  /*a900*/  SYNCS.PHASECHK.TRANS64.TRYWAIT P0, [R0+URZ+0x19c70], R3 ;  /* 0x019c7003000075a7 */ /* 0x0044e4000800017f */
[----:B---3--:R-:W-:Y:S05]  /*a910*/  @!P0 NANOSLEEP.SYNCS 0x989680 ;  /* 0x009896800000895d */ /* 0x008fea0003900000 */
[----:B------:R-:W3:Y:S02]  /*a920*/  @!P0 SYNCS.PHASECHK.TRANS64 P0, [R0+URZ+0x19c70], R3 ;  /* 0x019c7003000085a7 */ /* 0x000ee4000800007f */
[----:B---3--:R-:W-:Y:S05]  /*a930*/  @!P0 BRA `(.L_x_76) ;  /* 0xfffffffc00f08947 */ /* 0x008fea000383ffff */
[----:B------:R-:W-:Y:S05]  /*a940*/  BRA `(.L_x_107) ;  /* 0xfffffff000b87947 */ /* 0x000fea000383ffff */
.L_x_78:
[----:B--2---:R2:W3:Y:S02]  /*a950*/  SYNCS.PHASECHK.TRANS64.TRYWAIT P0, [R0+URZ+0x19c60], R5 ;  /* 0x019c6005000075a7 */ /* 0x0044e4000800017f */
[----:B---3--:R-:W-:Y:S05]  /*a960*/  @!P0 NANOSLEEP.SYNCS 0x989680 ;  /* 0x009896800000895d */ /* 0x008fea0003900000 */
[----:B------:R-:W3:Y:S02]  /*a970*/  @!P0 SYNCS.PHASECHK.TRANS64 P0, [R0+URZ+0x19c60], R5 ;  /* 0x019c6005000085a7 */ /* 0x000ee4000800007f */
[----:B---3--:R-:W-:Y:S05]  /*a980*/  @!P0 BRA `(.L_x_78) ;  /* 0xfffffffc00f08947 */ /* 0x008fea000383ffff */
[----:B------:R-:W-:Y:S05]  /*a990*/  BRA `(.L_x_108) ;  /* 0xfffffff000c47947 */ /* 0x000fea000383ffff */
.L_x_81:
[----:B---3--:R3:W4:Y:S02]  /*a9a0*/  SYNCS.PHASECHK.TRANS64.TRYWAIT P0, [R6+URZ+0x19c20], R0 ;  /* 0x019c2000060075a7 */ /* 0x008724000800017f */
[----:B----4-:R-:W-:Y:S05]  /*a9b0*/  @!P0 NANOSLEEP.SYNCS 0x989680 ;  /* 0x009896800000895d */ /* 0x010fea0003900000 */
[----:B------:R-:W4:Y:S02]  /*a9c0*/  @!P0 SYNCS.PHASECHK.TRANS64 P0, [R6+URZ+0x19c20], R0 ;  /* 0x019c2000060085a7 */ /* 0x000f24000800007f */
[----:B----4-:R-:W-:Y:S05]  /*a9d0*/  @!P0 BRA `(.L_x_81) ;  /* 0xfffffffc00f08947 */ /* 0x010fea000383ffff */
[----:B------:R-:W-:Y:S05]  /*a9e0*/  BRA `(.L_x_109) ;  /* 0xfffffff400cc7947 */ /* 0x000fea000383ffff */
.L_x_85:
[----:B-1----:R1:W2:Y:S02]  /*a9f0*/  SYNCS.PHASECHK.TRANS64.TRYWAIT P1, [R5+URZ], R4 ;  /* 0x00000004050075a7 */ /* 0x0022a4000802017f */
[----:B--2---:R-:W-:Y:S05]  /*aa00*/  @!P1 NANOSLEEP.SYNCS 0x989680 ;  /* 0x009896800000995d */ /* 0x004fea0003900000 */
[----:B------:R-:W2:Y:S02]  /*aa10*/  @!P1 SYNCS.PHASECHK.TRANS64 P1, [R5+URZ], R4 ;  /* 0x00000004050095a7 */ /* 0x000ea4000802007f */
[----:B--2---:R-:W-:Y:S05]  /*aa20*/  @!P1 BRA `(.L_x_85) ;  /* 0xfffffffc00f09947 */ /* 0x004fea000383ffff */
[----:B------:R-:W-:Y:S05]  /*aa30*/  BRA `(.L_x_110) ;  /* 0xfffffff800147947 */ /* 0x000fea000383ffff */
.L_x_86:
[----:B--2---:R2:W3:Y:S02]  /*aa40*/  SYNCS.PHASECHK.TRANS64.TRYWAIT P1, [R9+URZ], R0 ;  /* 0x00000000090075a7 */ /* 0x0044e4000802017f */
[----:B---3--:R-:W-:Y:S05]  /*aa50*/  @!P1 NANOSLEEP.SYNCS 0x989680 ;  /* 0x009896800000995d */ /* 0x008fea0003900000 */
[----:B------:R-:W3:Y:S02]  /*aa60*/  @!P1 SYNCS.PHASECHK.TRANS64 P1, [R9+URZ], R0 ;  /* 0x00000000090095a7 */ /* 0x000ee4000802007f */
[----:B---3--:R-:W-:Y:S05]  /*aa70*/  @!P1 BRA `(.L_x_86) ;  /* 0xfffffffc00f09947 */ /* 0x008fea000383ffff */
[----:B------:R-:W-:Y:S05]  /*aa80*/  BRA `(.L_x_111) ;  /* 0xfffffff800087947 */ /* 0x000fea000383ffff */
.L_x_88:
[----:B---3--:R3:W4:Y:S02]  /*aa90*/  SYNCS.PHASECHK.TRANS64.TRYWAIT P1, [R19+URZ+0x19c60], R4 ;  /* 0x019c6004130075a7 */ /* 0x008724000802017f */
[----:B----4-:R-:W-:Y:S05]  /*aaa0*/  @!P1 NANOSLEEP.SYNCS 0x989680 ;  /* 0x009896800000995d */ /* 0x010fea0003900000 */
[----:B------:R-:W4:Y:S02]  /*aab0*/  @!P1 SYNCS.PHASECHK.TRANS64 P1, [R19+URZ+0x19c60], R4 ;  /* 0x019c6004130095a7 */ /* 0x000f24000802007f */
[----:B----4-:R-:W-:Y:S05]  /*aac0*/  @!P1 BRA `(.L_x_88) ;  /* 0xfffffffc00f09947 */ /* 0x010fea000383ffff */
[----:B------:R-:W-:Y:S05]  /*aad0*/  BRA `(.L_x_112) ;  /* 0xfffffff800087947 */ /* 0x000fea000383ffff */
.L_x_90:
[----:B----4-:R4:W1:Y:S02]  /*aae0*/  SYNCS.PHASECHK.TRANS64.TRYWAIT P1, [R7+URZ+0x19c60], R0 ;  /* 0x019c6000070075a7 */ /* 0x010864000802017f */
[----:B-1----:R-:W-:Y:S05]  /*aaf0*/  @!P1 NANOSLEEP.SYNCS 0x989680 ;  /* 0x009896800000995d */ /* 0x002fea0003900000 */
[----:B------:R-:W1:Y:S02]  /*ab00*/  @!P1 SYNCS.PHASECHK.TRANS64 P1, [R7+URZ+0x19c60], R0 ;  /* 0x019c6000070095a7 */ /* 0x000e64000802007f */
[----:B-1----:R-:W-:Y:S05]  /*ab10*/  @!P1 BRA `(.L_x_90) ;  /* 0xfffffffc00f09947 */ /* 0x002fea000383ffff */
[----:B------:R-:W-:Y:S05]  /*ab20*/  BRA `(.L_x_113) ;  /* 0xfffffff800087947 */ /* 0x000fea000383ffff */
.L_x_92:
[----:B------:R1:W1:Y:S02]  /*ab30*/  SYNCS.PHASECHK.TRANS64.TRYWAIT P0, [R19+URZ+0x19c80], R4 ;  /* 0x019c8004130075a7 */ /* 0x000264000800017f */
[----:B-1----:R-:W-:Y:S05]  /*ab40*/  @!P0 NANOSLEEP.SYNCS 0x989680 ;  /* 0x009896800000895d */ /* 0x002fea0003900000 */
[----:B------:R-:W1:Y:S02]  /*ab50*/  @!P0 SYNCS.PHASECHK.TRANS64 P0, [R19+URZ+0x19c80], R4 ;  /* 0x019c8004130085a7 */ /* 0x000e64000800007f */
[----:B-1----:R-:W-:Y:S05]  /*ab60*/  @!P0 BRA `(.L_x_92) ;  /* 0xfffffffc00f08947 */ /* 0x002fea000383ffff */
[----:B------:R-:W-:Y:S05]  /*ab70*/  BRA `(.L_x_93) ;  /* 0xfffffff800047947 */ /* 0x000fea000383ffff */
.L_x_114:
[----:B------:R-:W-:-:S00]  /*ab80*/  BRA `(.L_x_114) ;  /* 0xfffffffc00fc7947 */ /* 0x000fc0000383ffff */
[----:B------:R-:W-:-:S00]  /*ab90*/  NOP ;  /* 0x0000000000007918 */ /* 0x000fc00000000000 */
        /* <DEDUP_REMOVED lines=14> */
.L_x_2220:


//--------------------- .text._ZN7cutlass13device_kernelIN5flash11enable_sm90INS1_16FlashAttnFwdSm90INS1_25CollectiveMainloopFwdSm90ILi2EN4cute5tupleIJNS5_1CILi1EEES8_S8_EEENS6_IJNS7_ILi192EEENS7_ILi128EEENS7_ILi96EEEEEELi96ENS_12float_e4m3_tEfNS_4arch4Sm90ELb0ELb0ELb1ELb1ELb0ELb0ELb0ELb1ELb1ELb0ELb0ELb0EEENS1_21CollectiveEpilogueFwdINS6_IJSA_SC_SB_EEES9_NS_10bfloat16_tESG_Li384ELb1ELb0ELb0ELb1EEENS1_36VarlenDynamicPersistentTileSchedulerILi192ELi128ELi384ELi128ELb0ELb0ELb1ELb0ELb1ELb1EEEEEEEEEvNT_6ParamsE --------------------------
	.section	.text._ZN7cutlass13device_kernelIN5flash11enable_sm90INS1_16FlashAttnFwdSm90INS1_25CollectiveMainloopFwdSm90ILi2EN4cute5tupleIJNS5_1CILi1EEES8_S8_EEENS6_IJNS7_ILi192EEENS7_ILi128EEENS7_ILi96EEEEEELi96ENS_12float_e4m3_tEfNS_4arch4Sm90ELb0ELb0ELb1ELb1ELb0ELb0ELb0ELb1ELb1ELb0ELb0ELb0EEENS1_21CollectiveEpilogueFwdINS6_IJSA_SC_SB_EEES9_NS_10bfloat16_tESG_Li384ELb1ELb0ELb0ELb1EEENS1_36VarlenDynamicPersistentTileSchedulerILi192ELi128ELi384ELi128ELb0ELb0ELb1ELb0ELb1ELb1EEEEEEEEEvNT_6ParamsE,"ax",@progbits
	.align	128
.text._ZN7cutlass13device_kernelIN5flash11enable_sm90INS1_16FlashAttnFwdSm90INS1_25CollectiveMainloopFwdSm90ILi2EN4cute5tupleIJNS5_1CILi1EEES8_S8_EEENS6_IJNS7_ILi192EEENS7_ILi128EEENS7_ILi96EEEEEELi96ENS_12float_e4m3_tEfNS_4arch4Sm90ELb0ELb0ELb1ELb1ELb0ELb0ELb0ELb1ELb1ELb0ELb0ELb0EEENS1_21CollectiveEpilogueFwdINS6_IJSA_SC_SB_EEES9_NS_10bfloat16_tESG_Li384ELb1ELb0ELb0ELb1EEENS1_36VarlenDynamicPersistentTileSchedulerILi192ELi128ELi384ELi128ELb0ELb0ELb1ELb0ELb1ELb1EEEEEEEEEvNT_6ParamsE:
        .type           _ZN7cutlass13device_kernelIN5flash11enable_sm90INS1_16FlashAttnFwdSm90INS1_25CollectiveMainloopFwdSm90ILi2EN4cute5tupleIJNS5_1CILi1EEES8_S8_EEENS6_IJNS7_ILi192EEENS7_ILi128EEENS7_ILi96EEEEEELi96ENS_12float_e4m3_tEfNS_4arch4Sm90ELb0ELb0ELb1ELb1ELb0ELb0ELb0ELb1ELb1ELb0ELb0ELb0EEENS1_21CollectiveEpilogueFwdINS6_IJSA_SC_SB_EEES9_NS_10bfloat16_tESG_Li384ELb1ELb0ELb0ELb1EEENS1_36VarlenDynamicPersistentTileSchedulerILi192ELi128ELi384ELi128ELb0ELb0ELb1ELb0ELb1ELb1EEEEEEEEEvNT_6ParamsE,@function
        .size           _ZN7cutlass13device_kernelIN5flash11enable_sm90INS1_16FlashAttnFwdSm90INS1_25CollectiveMainloopFwdSm90ILi2EN4cute5tupleIJNS5_1CILi1EEES8_S8_EEENS6_IJNS7_ILi192EEENS7_ILi128EEENS7_ILi96EEEEEELi96ENS_12float_e4m3_tEfNS_4arch4Sm90ELb0ELb0ELb1ELb1ELb0ELb0ELb0ELb1ELb1ELb0ELb0ELb0EEENS1_21CollectiveEpilogueFwdINS6_IJSA_SC_SB_EEES9_NS_10bfloat16_tESG_Li384ELb1ELb0ELb0ELb1EEENS1_36VarlenDynamicPersistentTileSchedulerILi192ELi128ELi384ELi128ELb0ELb0ELb1ELb0ELb1ELb1EEEEEEEEEvNT_6ParamsE,(.L_x_2221 - _ZN7cutlass13device_kernelIN5flash11enable_sm90INS1_16FlashAttnFwdSm90INS1_25CollectiveMainloopFwdSm90ILi2EN4cute5tupleIJNS5_1CILi1EEES8_S8_EEENS6_IJNS7_ILi192EEENS7_ILi128EEENS7_ILi96EEEEEELi96ENS_12float_e4m3_tEfNS_4arch4Sm90ELb0ELb0ELb1ELb1ELb0ELb0ELb0ELb1ELb1ELb0ELb0ELb0EEENS1_21CollectiveEpilogueFwdINS6_IJSA_SC_SB_EEES9_NS_10bfloat16_tESG_Li384ELb1ELb0ELb0ELb1EEENS1_36VarlenDynamicPersistentTileSchedulerILi192ELi128ELi384ELi128ELb0ELb0ELb1ELb0ELb1ELb1EEEEEEEEEvNT_6ParamsE)
        .other          _ZN7cutlass13device_kernelIN5flash11enable_sm90INS1_16FlashAttnFwdSm90INS1_25CollectiveMainloopFwdSm90ILi2EN4cute5tupleIJNS5_1CILi1EEES8_S8_EEENS6_IJNS7_ILi192EEENS7_ILi128EEENS7_ILi96EEEEEELi96ENS_12float_e4m3_tEfNS_4arch4Sm90ELb0ELb0ELb1ELb1ELb0ELb0ELb0ELb1ELb1ELb0ELb0ELb0EEENS1_21CollectiveEpilogueFwdINS6_IJSA_SC_SB_EEES9_NS_10bfloat16_tESG_Li384ELb1ELb0ELb0ELb1EEENS1_36VarlenDynamicPersistentTileSchedulerILi192ELi128ELi384ELi128ELb0ELb0ELb1ELb0ELb1ELb1EEEEEEEEEvNT_6ParamsE,@"STO_CUDA_ENTRY STV_DEFAULT"
_ZN7cutlass13device_kernelIN5flash11enable_sm90INS1_16FlashAttnFwdSm90INS1_25CollectiveMainloopFwdSm90ILi2EN4cute5tupleIJNS5_1CILi1EEES8_S8_EEENS6_IJNS7_ILi192EEENS7_ILi128EEENS7_ILi96EEEEEELi96ENS_12float_e4m3_tEfNS_4arch4Sm90ELb0ELb0ELb1ELb1ELb0ELb0ELb0ELb1ELb1ELb0ELb0ELb0EEENS1_21CollectiveEpilogueFwdINS6_IJSA_SC_SB_EEES9_NS_10bfloat16_tESG_Li384ELb1ELb0ELb0ELb1EEENS1_36VarlenDynamicPersistentTileSchedulerILi192ELi128ELi384ELi128ELb0ELb0ELb1ELb0ELb1ELb1EEEEEEEEEvNT_6ParamsE:
[----:B------:R-:W0:Y:S02]  /*0000*/  LDC R1, c[0x0][0x28] ;  /* 0x00000a00ff017b82 */ /* 0x000e240000000800 */
[----:B0-----:R-:W-:Y:S01]  /*0010*/  VIADD R1, R1, 0xfffffff8 ;  /* 0xfffffff801017836 */ /* 0x001fe20000000000 */
[----:B------:R-:W0:Y:S01]  /*0020*/  S2R R3, SR_TID.X ;  /* 0x0000000000037919 */ /* 0x000e220000002100 */
[----:B------:R-:W-:Y:S01]  /*0030*/  ELECT P0, URZ, PT ;  /* 0x00000000003f782f */ /* 0x000fe20003800000 */
[----:B------:R-:W-:Y:S01]  /*0040*/  BSSY B0, `(.L_x_115) ;  /* 0x0000011000007945 */ /* 0x000fe20003800000 */
[----:B0-----:R-:W-:-:S05]  /*0050*/  SHF.R.U32.HI R0, RZ, 0x5, R3 ;  /* 0x00000005ff007819 */ /* 0x001fca0000011603 */
[----:B------:R-:W0:Y:S02]  /*0060*/  SHFL.IDX PT, R2, R0, RZ, 0x1f ;  /* 0x00001fff00027589 */ /* 0x000e2400000e0000 */
[----:B0-----:R-:W-:Y:S02]  /*0070*/  ISETP.EQ.AND P0, PT, R2, RZ, P0 ;  /* 0x000000ff0200720c */ /* 0x001fe40000702270 */
[----:B------:R-:W-:-:S11]  /*0080*/  SHF.R.U32.HI R2, RZ, 0x7, R3 ;  /* 0x00000007ff027819 */ /* 0x000fd60000011603 */
[----:B------:R-:W-:Y:S05]  /*0090*/  @!P0 BRA `(.L_x_116) ;  /* 0x00000000002c8947 */ /* 0x000fea0003800000 */
[----:B------:R-:W-:Y:S02]  /*00a0*/  ULDC.64 UR4, c[0x0][0x198] ;  /* 0x0000660000047ab9 */ /* 0x000fe40000000a00 */
[----:B------:R-:W-:Y:S02]  /*00b0*/  UIADD3 UR6, UP0, UR4, 0x270, URZ ;  /* 0x0000027004067890 */ /* 0x000fe4000ff1e03f */
[----:B------:R-:W-:Y:S02]  /*00c0*/  UIADD3 UR8, UP1, UR4, 0x370, URZ ;  /* 0x0000037004087890 */ /* 0x000fe4000ff3e03f */
[----:B------:R-:W-:Y:S02]  /*00d0*/  UIADD3 UR4, UP2, UR4, 0x470, URZ ;  /* 0x0000047004047890 */ /* 0x000fe4000ff5e03f */
[----:B------:R-:W-:Y:S02]  /*00e0*/  UIADD3.X UR7, URZ, UR5, URZ, UP0, !UPT ;  /* 0x000000053f077290 */ /* 0x000fe400087fe43f */
[----:B------:R-:W-:-:S02]  /*00f0*/  UIADD3.X UR9, URZ, UR5, URZ, UP1, !UPT ;  /* 0x000000053f097290 */ /* 0x000fc40008ffe43f */
[----:B------:R-:W-:-:S05]  /*0100*/  UIADD3.X UR5, URZ, UR5, URZ, UP2, !UPT ;  /* 0x000000053f057290 */ /* 0x000fca00097fe43f */
[----:B------:R0:W-:Y:S02]  /*0110*/  UTMACCTL.PF [UR6] ;  /* 0x00000000060079b9 */ /* 0x0001e40008040000 */
[----:B------:R0:W-:Y:S02]  /*0120*/  UTMACCTL.PF [UR8] ;  /* 0x00000000080079b9 */ /* 0x0001e40008040000 */
[----:B------:R0:W-:Y:S02]  /*0130*/  UTMACCTL.PF [UR4] ;  /* 0x00000000040079b9 */ /* 0x0001e40008040000 */
[----:B0-----:R-:W-:Y:S01]  /*0140*/  NOP ;  /* 0x0000000000007918 */ /* 0x001fe20000000000 */
.L_x_116:
[----:B------:R-:W-:Y:S05]  /*0150*/  BSYNC B0 ;  /* 0x0000000000007941 */ /* 0x000fea0003800000 */
.L_x_115:
[----:B------:R-:W-:Y:S01]  /*0160*/  VOTEU.ANY UP0, P0 ;  /* 0x00000000003f7886 */ /* 0x000fe20000000100 */
[----:B------:R-:W0:Y:S01]  /*0170*/  SHFL.IDX PT, R2, R2, RZ, 0x1f ;  /* 0x00001fff02027589 */ /* 0x000e2200000e0000 */
[----:B------:R-:W-:Y:S01]  /*0180*/  UMOV UR4, 0x1 ;  /* 0x0000000100047882 */ /* 0x000fe20000000000 */
[----:B------:R-:W-:Y:S01]  /*0190*/  UMOV UR7, 0x180 ;  /* 0x0000018000077882 */ /* 0x000fe20000000000 */
[----:B------:R-:W-:Y:S01]  /*01a0*/  VOTEU.ANY UP1, P0 ;  /* 0x00000000003f7886 */ /* 0x000fe20000020100 */
[----:B------:R-:W1:Y:S01]  /*01b0*/  @UP0 S2UR UR8, SR_CgaCtaId ;  /* 0x00000000000809c3 */ /* 0x000e620000008800 */
[----:B------:R-:W2:Y:S01]  /*01c0*/  SHFL.IDX PT, R3, R0, RZ, 0x1f ;  /* 0x00001fff00037589 */ /* 0x000ea200000e0000 */
[----:B------:R-:W-:Y:S01]  /*01d0*/  @UP0 UMOV UR6, 0x400 ;  /* 0x0000040000060882 */ /* 0x000fe20000000000 */
[----:B------:R-:W-:-:S04]  /*01e0*/  @UP0 UIADD3 UR4, -UR4, 0x100000, URZ ;  /* 0x0010000004040890 */ /* 0x000fc8000fffe13f */
[----:B------:R-:W-:Y:S02]  /*01f0*/  @UP0 USHF.L.U32 UR5, UR4, 0xb, URZ ;  /* 0x0000000b04050899 */ /* 0x000fe4000800063f */
[----:B------:R-:W-:Y:S01]  /*0200*/  @UP0 USHF.L.U32 UR4, UR4, 0x1, URZ ;  /* 0x0000000104040899 */ /* 0x000fe2000800063f */
[----:B------:R-:W-:Y:S01]  /*0210*/  VOTEU.ANY UP2, P0 ;  /* 0x00000000003f7886 */ /* 0x000fe20000040100 */
[----:B0-----:R-:W-:Y:S01]  /*0220*/  R2UR UR9, R2 ;  /* 0x00000000020972ca */ /* 0x001fe200000e0000 */
[----:B-1----:R-:W-:Y:S01]  /*0230*/  @UP0 ULEA UR8, UR8, UR6, 0x18 ;  /* 0x0000000608080291 */ /* 0x002fe2000f8ec03f */
[----:B--2---:R-:W-:Y:S01]  /*0240*/  ISETP.NE.AND P1, PT, R3, RZ, PT ;  /* 0x000000ff0300720c */ /* 0x004fe20003f25270 */
[----:B------:R-:W-:-:S04]  /*0250*/  @UP0 UIADD3 UR6, -UR7, 0x100000, URZ ;  /* 0x0010000007060890 */ /* 0x000fc8000fffe13f */
[----:B------:R-:W-:Y:S02]  /*0260*/  @UP0 USHF.L.U32 UR7, UR6, 0xb, URZ ;  /* 0x0000000b06070899 */ /* 0x000fe4000800063f */
[----:B------:R-:W-:-:S04]  /*0270*/  @UP0 USHF.L.U32 UR6, UR6, 0x1, URZ ;  /* 0x0000000106060899 */ /* 0x000fc8000800063f */
[----:B------:R-:W-:Y:S01]  /*0280*/  UISETP.NE.AND UP0, UPT, UR9, URZ, UPT ;  /* 0x0000003f0900728c */ /* 0x000fe2000bf05270 */
[----:B------:R-:W0:Y:S02]  /*0290*/  FENCE.VIEW.ASYNC.S ;  /* 0x00000000000073c6 */ /* 0x000e240000000000 */
[----:B0-----:R0:W1:Y:S05]  /*02a0*/  @UP1 SYNCS.EXCH.64 URZ, [UR8+0x19c00], UR4 ;  /* 0x019c0004083f15b2 */ /* 0x00106a0008000100 */
[----:B------:R0:W2:Y:S01]  /*02b0*/  @UP2 SYNCS.EXCH.64 URZ, [UR8+0x19c20], UR6 ;  /* 0x019c2006083f25b2 */ /* 0x0000a20008000100 */
[----:B------:R-:W-:Y:S05]  /*02c0*/  @P1 BRA `(.L_x_117) ;  /* 0x0000000000481947 */ /* 0x000fea0003800000 */
[----:B0-----:R-:W0:Y:S01]  /*02d0*/  S2UR UR5, SR_CgaCtaId ;  /* 0x00000000000579c3 */ /* 0x001e220000008800 */
[----:B------:R-:W-:Y:S01]  /*02e0*/  UMOV UR4, 0x400 ;  /* 0x0000040000047882 */ /* 0x000fe20000000000 */
[----:B------:R-:W-:Y:S01]  /*02f0*/  UMOV UR6, 0x1 ;  /* 0x0000000100067882 */ /* 0x000fe20000000000 */
[----:B------:R-:W-:Y:S01]  /*0300*/  UMOV UR9, 0x3 ;  /* 0x0000000300097882 */ /* 0x000fe20000000000 */
[----:B------:R-:W-:-:S04]  /*0310*/  UIADD3 UR6, -UR6, 0x100000, URZ ;  /* 0x0010000006067890 */ /* 0x000fc8000fffe13f */
[----:B------:R-:W-:Y:S02]  /*0320*/  USHF.L.U32 UR7, UR6, 0xb, URZ ;  /* 0x0000000b06077899 */ /* 0x000fe4000800063f */
[----:B------:R-:W-:Y:S01]  /*0330*/  USHF.L.U32 UR6, UR6, 0x1, URZ ;  /* 0x0000000106067899 */ /* 0x000fe2000800063f */
[----:B------:R-:W-:Y:S01]  /*0340*/  ELECT P0, URZ, PT ;  /* 0x00000000003f782f */ /* 0x000fe20003800000 */
[----:B0-----:R-:W-:Y:S02]  /*0350*/  ULEA UR8, UR5, UR4, 0x18 ;  /* 0x0000000405087291 */ /* 0x001fe4000f8ec03f */
[----:B------:R-:W-:-:S04]  /*0360*/  UIADD3 UR4, -UR9, 0x100000, URZ ;  /* 0x0010000009047890 */ /* 0x000fc8000fffe13f */
[----:B------:R-:W-:Y:S02]  /*0370*/  USHF.L.U32 UR5, UR4, 0xb, URZ ;  /* 0x0000000b04057899 */ /* 0x000fe4000800063f */
[----:B------:R-:W-:Y:S01]  /*0380*/  USHF.L.U32 UR4, UR4, 0x1, URZ ;  /* 0x0000000104047899 */ /* 0x000fe2000800063f */
[----:B------:R-:W0:Y:S03]  /*0390*/  FENCE.VIEW.ASYNC.S ;  /* 0x00000000000073c6 */ /* 0x000e260000000000 */
[----:B0-----:R3:W4:Y:S08]  /*03a0*/  SYNCS.EXCH.64 URZ, [UR8+0x19c30], UR6 ;  /* 0x019c3006083f75b2 */ /* 0x0017300008000100 */
[----:B------:R3:W0:Y:S01]  /*03b0*/  SYNCS.EXCH.64 URZ, [UR8+0x19c40], UR4 ;  /* 0x019c4004083f75b2 */ /* 0x0006220008000100 */
[----:B------:R3:W0:Y:S01]  /*03c0*/  SYNCS.EXCH.64 URZ, [UR8+0x19c38], UR6 ;  /* 0x019c3806083f75b2 */ /* 0x0006220008000100 */
[----:B------:R3:W0:Y:S02]  /*03d0*/  SYNCS.EXCH.64 URZ, [UR8+0x19c48], UR4 ;  /* 0x019c4804083f75b2 */ /* 0x0006240008000100 */
[----:B---3--:R-:W-:Y:S01]  /*03e0*/  NOP ;  /* 0x0000000000007918 */ /* 0x008fe20000000000 */
.L_x_117:
[----:B------:R-:W3:Y:S01]  /*03f0*/  SHFL.IDX PT, R2, R0, RZ, 0x1f ;  /* 0x00001fff00027589 */ /* 0x000ee200000e0000 */
[----:B------:R-:W-:Y:S01]  /*0400*/  NOP ;  /* 0x0000000000007918 */ /* 0x000fe20000000000 */
[----:B---3--:R-:W-:-:S13]  /*0410*/  ISETP.NE.AND P0, PT, R2, RZ, PT ;  /* 0x000000ff0200720c */ /* 0x008fda0003f05270 */
[----:B------:R-:W-:Y:S05]  /*0420*/  @P0 BRA `(.L_x_118) ;  /* 0x0000000000480947 */ /* 0x000fea0003800000 */
[----:B0-----:R-:W0:Y:S01]  /*0430*/  S2UR UR5, SR_CgaCtaId ;  /* 0x00000000000579c3 */ /* 0x001e220000008800 */
[----:B------:R-:W-:Y:S01]  /*0440*/  UMOV UR4, 0x400 ;  /* 0x0000040000047882 */ /* 0x000fe20000000000 */
[----:B------:R-:W-:Y:S01]  /*0450*/  UMOV UR6, 0x80 ;  /* 0x0000008000067882 */ /* 0x000fe20000000000 */
[----:B------:R-:W-:Y:S01]  /*0460*/  UMOV UR7, 0x180 ;  /* 0x0000018000077882 */ /* 0x000fe20000000000 */
[----:B------:R-:W-:Y:S01]  /*0470*/  ELECT P0, URZ, PT ;  /* 0x00000000003f782f */ /* 0x000fe20003800000 */
[----:B0-----:R-:W-:Y:S02]  /*0480*/  ULEA UR8, UR5, UR4, 0x18 ;  /* 0x0000000405087291 */ /* 0x001fe4000f8ec03f */
[----:B------:R-:W-:-:S04]  /*0490*/  UIADD3 UR4, -UR6, 0x100000, URZ ;  /* 0x0010000006047890 */ /* 0x000fc8000fffe13f */
[----:B------:R-:W-:Y:S02]  /*04a0*/  USHF.L.U32 UR5, UR4, 0xb, URZ ;  /* 0x0000000b04057899 */ /* 0x000fe4000800063f */
[----:B------:R-:W-:Y:S02]  /*04b0*/  USHF.L.U32 UR4, UR4, 0x1, URZ ;  /* 0x0000000104047899 */ /* 0x000fe4000800063f */
[----:B------:R-:W-:-:S04]  /*04c0*/  UIADD3 UR6, -UR7, 0x100000, URZ ;  /* 0x0010000007067890 */ /* 0x000fc8000fffe13f */
[----:B------:R-:W-:Y:S02]  /*04d0*/  USHF.L.U32 UR7, UR6, 0xb, URZ ;  /* 0x0000000b06077899 */ /* 0x000fe4000800063f */
[----:B------:R-:W-:Y:S01]  /*04e0*/  USHF.L.U32 UR6, UR6, 0x1, URZ ;  /* 0x0000000106067899 */ /* 0x000fe2000800063f */
[----:B------:R-:W0:Y:S03]  /*04f0*/  FENCE.VIEW.ASYNC.S ;  /* 0x00000000000073c6 */ /* 0x000e260000000000 */
[----:B0-----:R3:W0:Y:S08]  /*0500*/  SYNCS.EXCH.64 URZ, [UR8+0x19c50], UR4 ;  /* 0x019c5004083f75b2 */ /* 0x0016300008000100 */
[----:B------:R3:W0:Y:S01]  /*0510*/  SYNCS.EXCH.64 URZ, [UR8+0x19c60], UR6 ;  /* 0x019c6006083f75b2 */ /* 0x0006220008000100 */
[----:B------:R3:W0:Y:S01]  /*0520*/  SYNCS.EXCH.64 URZ, [UR8+0x19c58], UR4 ;  /* 0x019c5804083f75b2 */ /* 0x0006220008000100 */
[----:B------:R3:W0:Y:S02]  /*0530*/  SYNCS.EXCH.64 URZ, [UR8+0x19c68], UR6 ;  /* 0x019c6806083f75b2 */ /* 0x0006240008000100 */
[----:B---3--:R-:W-:Y:S01]  /*0540*/  NOP ;  /* 0x0000000000007918 */ /* 0x008fe20000000000 */
.L_x_118:
[----:B------:R-:W3:Y:S01]  /*0550*/  SHFL.IDX PT, R2, R0, RZ, 0x1f ;  /* 0x00001fff00027589 */ /* 0x000ee200000e0000 */
[----:B------:R-:W-:Y:S01]  /*0560*/  NOP ;  /* 0x0000000000007918 */ /* 0x000fe20000000000 */
[----:B---3--:R-:W-:-:S13]  /*0570*/  ISETP.NE.AND P0, PT, R2, RZ, PT ;  /* 0x000000ff0200720c */ /* 0x008fda0003f05270 */
[----:B------:R-:W-:Y:S05]  /*0580*/  @P0 BRA `(.L_x_119) ;  /* 0x0000000000380947 */ /* 0x000fea0003800000 */
[----:B0-----:R-:W0:Y:S01]  /*0590*/  S2UR UR5, SR_CgaCtaId ;  /* 0x00000000000579c3 */ /* 0x001e220000008800 */
[----:B------:R-:W-:Y:S01]  /*05a0*/  UMOV UR4, 0x400 ;  /* 0x0000040000047882 */ /* 0x000fe20000000000 */
[----:B------:R-:W-:Y:S01]  /*05b0*/  UMOV UR7, 0x1 ;  /* 0x0000000100077882 */ /* 0x000fe20000000000 */
[----:B------:R-:W-:Y:S01]  /*05c0*/  ELECT P0, URZ, PT ;  /* 0x00000000003f782f */ /* 0x000fe20003800000 */
[----:B0-----:R-:W-:Y:S02]  /*05d0*/  ULEA UR6, UR5, UR4, 0x18 ;  /* 0x0000000405067291 */ /* 0x001fe4000f8ec03f */
[----:B------:R-:W-:-:S04]  /*05e0*/  UIADD3 UR4, -UR7, 0x100000, URZ ;  /* 0x0010000007047890 */ /* 0x000fc8000fffe13f */
[----:B------:R-:W-:Y:S02]  /*05f0*/  USHF.L.U32 UR5, UR4, 0xb, URZ ;  /* 0x0000000b04057899 */ /* 0x000fe4000800063f */
[----:B------:R-:W-:Y:S01]  /*0600*/  USHF.L.U32 UR4, UR4, 0x1, URZ ;  /* 0x0000000104047899 */ /* 0x000fe2000800063f */
[----:B------:R-:W0:Y:S11]  /*0610*/  FENCE.VIEW.ASYNC.S ;  /* 0x00000000000073c6 */ /* 0x000e360000000000 */
[----:B0-----:R3:W0:Y:S01]  /*0620*/  SYNCS.EXCH.64 URZ, [UR6+0x19c70], UR4 ;  /* 0x019c7004063f75b2 */ /* 0x0016220008000100 */
[----:B------:R3:W0:Y:S01]  /*0630*/  SYNCS.EXCH.64 URZ, [UR6+0x19c80], UR4 ;  /* 0x019c8004063f75b2 */ /* 0x0006220008000100 */
[----:B------:R3:W0:Y:S01]  /*0640*/  SYNCS.EXCH.64 URZ, [UR6+0x19c78], UR4 ;  /* 0x019c7804063f75b2 */ /* 0x0006220008000100 */
[----:B------:R3:W0:Y:S02]  /*0650*/  SYNCS.EXCH.64 URZ, [UR6+0x19c88], UR4 ;  /* 0x019c8804063f75b2 */ /* 0x0006240008000100 */
[----:B---3--:R-:W-:Y:S01]  /*0660*/  NOP ;  /* 0x0000000000007918 */ /* 0x008fe20000000000 */
.L_x_119:
        /* <DEDUP_REMOVED lines=22> */
.L_x_120:
        /* <DEDUP_REMOVED lines=22> */
.L_x_121:
[----:B------:R-:W-:Y:S01]  /*0930*/  PLOP3.LUT P0, PT, PT, PT, UP0, 0x80, 0x0 ;  /* 0x000000000000781c */ /* 0x000fe20003f0f008 */
[----:B------:R-:W-:Y:S01]  /*0940*/  UMOV UR48, 0x1 ;  /* 0x0000000100307882 */ /* 0x000fe20000000000 */
[----:B------:R-:W-:Y:S01]  /*0950*/  NOP ;  /* 0x0000000000007918 */ /* 0x000fe20000000000 */
[----:B------:R-:W-:Y:S01]  /*0960*/  USEL UR48, UR48, 0x2, !UP0 ;  /* 0x0000000230307887 */ /* 0x000fe2000c000000 */
[----:B------:R-:W-:Y:S01]  /*0970*/  ULDC.64 UR54, c[0x0][0x208] ;  /* 0x0000820000367ab9 */ /* 0x000fe20000000a00 */
[----:B012-4-:R-:W-:Y:S08]  /*0980*/  BAR.SYNC.DEFER_BLOCKING 0x0 ;  /* 0x0000000000007b1d */ /* 0x017ff00000010000 */
[----:B------:R-:W-:Y:S05]  /*0990*/  @!P0 BRA `(.L_x_122) ;  /* 0x0000008000d48947 */ /* 0x000fea0003800000 */
.L_x_123:
[----:B------:R-:W-:-:S08]  /*09a0*/  NOP ;  /* 0x0000000000007918 */ /* 0x000fd00000000000 */
[----:B------:R-:W0:Y:S02]  /*09b0*/  USETMAXREG.TRY_ALLOC.CTAPOOL UP0, 0xa0 ;  /* 0x000000a0000079c8 */ /* 0x000e240008000600 */
[----:B0-----:R-:W-:-:S13]  /*09c0*/  PLOP3.LUT P0, PT, PT, PT, UP0, 0x80, 0x0 ;  /* 0x000000000000781c */ /* 0x001fda0003f0f008 */
[----:B------:R-:W-:Y:S05]  /*09d0*/  @!P0 BRA `(.L_x_123) ;  /* 0xfffffffc00f08947 */ /* 0x000fea000383ffff */
[----:B------:R-:W0:Y:S08]  /*09e0*/  S2UR UR5, SR_CgaCtaId ;  /* 0x00000000000579c3 */ /* 0x000e300000008800 */
[----:B------:R-:W-:Y:S06]  /*09f0*/  BAR.ARV 0x8, 0x1a0 ;  /* 0x0206800000007b1d */ /* 0x000fec0000002000 */
[----:B------:R-:W-:-:S02]  /*0a00*/  UMOV UR4, 0x400 ;  /* 0x0000040000047882 */ /* 0x000fc40000000000 */
[----:B------:R-:W-:Y:S01]  /*0a10*/  BAR.SYNC.DEFER_BLOCKING 0x5, 0x200 ;  /* 0x0148000000007b1d */ /* 0x000fe20000010000 */
[----:B0-----:R-:W-:-:S09]  /*0a20*/  ULEA UR4, UR5, UR4, 0x18 ;  /* 0x0000000405047291 */ /* 0x001fd2000f8ec03f */
[----:B------:R-:W0:Y:S01]  /*0a30*/  LDS.128 R36, [UR4+0x19cd0] ;  /* 0x019cd004ff247984 */ /* 0x000e220008000c00 */
[----:B------:R-:W-:Y:S01]  /*0a40*/  ULDC UR4, c[0x0][0xc14] ;  /* 0x0003050000047ab9 */ /* 0x000fe20000000800 */
[----:B------:R-:W-:Y:S06]  /*0a50*/  BAR.ARV 0x4, 0x200 ;  /* 0x0108000000007b1d */ /* 0x000fec0000002000 */
[----:B0-----:R-:W-:-:S13]  /*0a60*/  ISETP.GE.AND P0, PT, R39, UR4, PT ;  /* 0x0000000427007c0c */ /* 0x001fda000bf06270 */
[----:B------:R-:W-:Y:S05]  /*0a70*/  @P0 EXIT ;  /* 0x000000000000094d */ /* 0x000fea0003800000 */
[----:B------:R-:W0:Y:S01]  /*0a80*/  S2R R0, SR_TID.X ;  /* 0x0000000000007919 */ /* 0x000e220000002100 */
[----:B------:R-:W-:Y:S01]  /*0a90*/  R2UR UR5, R38 ;  /* 0x00000000260572ca */ /* 0x000fe200000e0000 */
[----:B------:R-:W-:Y:S01]  /*0aa0*/  IMAD.MOV.U32 R152, RZ, RZ, -0x2 ;  /* 0xfffffffeff987424 */ /* 0x000fe200078e00ff */
[----:B------:R-:W-:Y:S01]  /*0ab0*/  ULOP3.LUT UR44, UR48, 0x1, URZ, 0xfc, !UPT ;  /* 0x00000001302c7892 */ /* 0x000fe2000f8efc3f */
[----:B------:R-:W-:Y:S01]  /*0ac0*/  UMOV UR38, URZ ;  /* 0x0000003f00267c82 */ /* 0x000fe20008000000 */
[----:B------:R-:W-:Y:S01]  /*0ad0*/  UMOV UR37, URZ ;  /* 0x0000003f00257c82 */ /* 0x000fe20008000000 */
[----:B------:R-:W-:Y:S01]  /*0ae0*/  UMOV UR36, URZ ;  /* 0x0000003f00247c82 */ /* 0x000fe20008000000 */
[----:B0-----:R-:W-:-:S05]  /*0af0*/  VIADD R155, R0, 0xffffff80 ;  /* 0xffffff80009b7836 */ /* 0x001fca0000000000 */
[----:B------:R-:W-:-:S04]  /*0b00*/  SHF.R.S32.HI R0, RZ, 0x1f, R155 ;  /* 0x0000001fff007819 */ /* 0x000fc8000001149b */
[CC--:B------:R-:W-:Y:S02]  /*0b10*/  LEA.HI R23, R0.reuse, R155.reuse, RZ, 0x7 ;  /* 0x0000009b00177211 */ /* 0x0c0fe400078f38ff */
[CC--:B------:R-:W-:Y:S02]  /*0b20*/  LEA.HI R3, R0.reuse, R155.reuse, RZ, 0x5 ;  /* 0x0000009b00037211 */ /* 0x0c0fe400078f28ff */
[----:B------:R-:W-:Y:S02]  /*0b30*/  LOP3.LUT R22, R23, 0xffffff80, RZ, 0xc0, !PT ;  /* 0xffffff8017167812 */ /* 0x000fe400078ec0ff */
[----:B------:R-:W-:Y:S01]  /*0b40*/  LEA.HI R2, R0, R155, RZ, 0x4 ;  /* 0x0000009b00027211 */ /* 0x000fe200078f20ff */
[----:B------:R-:W-:Y:S01]  /*0b50*/  IMAD.SHL.U32 R5, R3, 0x10, RZ ;  /* 0x0000001003057824 */ /* 0x000fe200078e00ff */
[----:B------:R-:W-:Y:S01]  /*0b60*/  SHF.R.S32.HI R23, RZ, 0x7, R23 ;  /* 0x00000007ff177819 */ /* 0x000fe20000011417 */
[----:B------:R-:W-:Y:S01]  /*0b70*/  IMAD.IADD R22, R155, 0x1, -R22 ;  /* 0x000000019b167824 */ /* 0x000fe200078e0a16 */
[----:B------:R-:W-:-:S02]  /*0b80*/  SHF.R.S32.HI R3, RZ, 0x4, R2 ;  /* 0x00000004ff037819 */ /* 0x000fc40000011402 */
[C---:B------:R-:W-:Y:S02]  /*0b90*/  LOP3.LUT R4, R2.reuse, 0x7fffff0, RZ, 0xc0, !PT ;  /* 0x07fffff002047812 */ /* 0x040fe400078ec0ff */
[----:B------:R-:W-:Y:S02]  /*0ba0*/  SHF.R.S32.HI R7, RZ, 0x1f, R22 ;  /* 0x0000001fff077819 */ /* 0x000fe40000011416 */
[----:B------:R-:W-:Y:S01]  /*0bb0*/  LEA.HI R2, R2, R3, RZ, 0x1 ;  /* 0x0000000302027211 */ /* 0x000fe200078f08ff */
[----:B------:R-:W-:Y:S01]  /*0bc0*/  IMAD.IADD R4, R155, 0x1, -R4 ;  /* 0x000000019b047824 */ /* 0x000fe200078e0a04 */
[----:B------:R-:W-:Y:S02]  /*0bd0*/  LEA.HI R6, R7, R22, RZ, 0x2 ;  /* 0x0000001607067211 */ /* 0x000fe400078f10ff */
[----:B------:R-:W-:Y:S02]  /*0be0*/  LOP3.LUT R5, R5, 0xfffffe00, RZ, 0xc0, !PT ;  /* 0xfffffe0005057812 */ /* 0x000fe400078ec0ff */
[----:B------:R-:W-:-:S02]  /*0bf0*/  SHF.R.S32.HI R8, RZ, 0x2, R6 ;  /* 0x00000002ff087819 */ /* 0x000fc40000011406 */
[----:B------:R-:W-:Y:S01]  /*0c00*/  SHF.R.S32.HI R9, RZ, 0x1f, R6 ;  /* 0x0000001fff097819 */ /* 0x000fe20000011406 */
[----:B------:R-:W-:Y:S01]  /*0c10*/  IMAD R5, R4, 0x20, R5 ;  /* 0x0000002004057824 */ /* 0x000fe200078e0205 */
[----:B------:R-:W-:Y:S01]  /*0c20*/  LOP3.LUT R2, R2, 0x1ffffffe, RZ, 0xc0, !PT ;  /* 0x1ffffffe02027812 */ /* 0x000fe200078ec0ff */
[----:B------:R-:W-:Y:S01]  /*0c30*/  IMAD.HI R4, R23, 0x55555556, RZ ;  /* 0x5555555617047827 */ /* 0x000fe200078e02ff */
[----:B------:R-:W-:Y:S02]  /*0c40*/  LEA.HI R9, R9, R8, RZ, 0x3 ;  /* 0x0000000809097211 */ /* 0x000fe400078f18ff */
[----:B------:R-:W-:Y:S01]  /*0c50*/  LEA.HI R7, R7, R22, RZ, 0x5 ;  /* 0x0000001607077211 */ /* 0x000fe200078f28ff */
[----:B------:R-:W-:Y:S01]  /*0c60*/  IMAD.IADD R2, R3, 0x1, -R2 ;  /* 0x0000000103027824 */ /* 0x000fe200078e0a02 */
[----:B------:R-:W-:Y:S02]  /*0c70*/  LOP3.LUT R9, R9, 0xfffffff8, RZ, 0xc0, !PT ;  /* 0xfffffff809097812 */ /* 0x000fe400078ec0ff */
[----:B------:R-:W-:Y:S01]  /*0c80*/  LEA.HI R0, R0, R155, RZ, 0x2 ;  /* 0x0000009b00007211 */ /* 0x000fe200078f10ff */
[----:B------:R-:W-:Y:S01]  /*0c90*/  IMAD R154, R2, 0x8, R5 ;  /* 0x00000008029a7824 */ /* 0x000fe200078e0205 */
[----:B------:R-:W-:Y:S01]  /*0ca0*/  LOP3.LUT R3, R6, 0x7ffffffc, RZ, 0xc0, !PT ;  /* 0x7ffffffc06037812 */ /* 0x000fe200078ec0ff */
[----:B------:R-:W-:Y:S01]  /*0cb0*/  IMAD.IADD R8, R8, 0x1, -R9 ;  /* 0x0000000108087824 */ /* 0x000fe200078e0a09 */
[----:B------:R-:W-:-:S02]  /*0cc0*/  LEA.HI R4, R4, R4, RZ, 0x1 ;  /* 0x0000000404047211 */ /* 0x000fc400078f08ff */
[----:B------:R-:W-:Y:S01]  /*0cd0*/  SHF.R.S32.HI R7, RZ, 0x5, R7 ;  /* 0x00000005ff077819 */ /* 0x000fe20000011407 */
[----:B------:R-:W-:Y:S01]  /*0ce0*/  IMAD.IADD R3, R22, 0x1, -R3 ;  /* 0x0000000116037824 */ /* 0x000fe200078e0a03 */
[----:B------:R-:W-:Y:S01]  /*0cf0*/  LOP3.LUT R2, R0, 0x1ffffffc, RZ, 0xc0, !PT ;  /* 0x1ffffffc00027812 */ /* 0x000fe200078ec0ff */
[----:B------:R-:W-:Y:S01]  /*0d00*/  IMAD R4, R4, -0x3, R23 ;  /* 0xfffffffd04047824 */ /* 0x000fe200078e0217 */
[----:B------:R-:W-:Y:S01]  /*0d10*/  SHF.R.S32.HI R18, RZ, 0x2, R0 ;  /* 0x00000002ff127819 */ /* 0x000fe20000011400 */
[----:B------:R-:W-:Y:S02]  /*0d20*/  IMAD R7, R7, 0x10, R8 ;  /* 0x0000001007077824 */ /* 0x000fe400078e0208 */
[----:B------:R-:W-:Y:S02]  /*0d30*/  IMAD.IADD R2, R155, 0x1, -R2 ;  /* 0x000000019b027824 */ /* 0x000fe400078e0a02 */
[----:B------:R-:W-:Y:S02]  /*0d40*/  IMAD R152, R3, R152, 0x80 ;  /* 0x0000008003987424 */ /* 0x000fe400078e0298 */
[----:B------:R-:W-:-:S02]  /*0d50*/  IMAD R153, R4, 0x40, R7 ;  /* 0x0000004004997824 */ /* 0x000fc400078e0207 */
[----:B------:R-:W-:-:S07]  /*0d60*/  IMAD.SHL.U32 R16, R2, 0x8, RZ ;  /* 0x0000000802107824 */ /* 0x000fce00078e00ff */
.L_x_159:
[----:B0-----:R-:W0:Y:S01]  /*0d70*/  LDC.64 R2, c[0x0][0xc60] ;  /* 0x00031800ff027b82 */ /* 0x001e220000000a00 */
[----:B------:R-:W-:Y:S01]  /*0d80*/  ULDC.64 UR6, c[0x0][0xa28] ;  /* 0x00028a0000067ab9 */ /* 0x000fe20000000a00 */
[----:B------:R-:W-:Y:S01]  /*0d90*/  ULDC.64 UR8, c[0x0][0xa20] ;  /* 0x0002880000087ab9 */ /* 0x000fe20000000a00 */
[----:B------:R-:W-:Y:S01]  /*0da0*/  ULDC UR45, c[0x0][0x2e0] ;  /* 0x0000b800002d7ab9 */ /* 0x000fe20000000800 */
[----:B0-----:R-:W-:-:S06]  /*0db0*/  IMAD.WIDE R2, R39, 0x4, R2 ;  /* 0x0000000427027825 */ /* 0x001fcc00078e0202 */
[----:B--2---:R-:W2:Y:S01]  /*0dc0*/  LDG.E R2, desc[UR54][R2.64] ;  /* 0x0000003602027981 */ /* 0x004ea2000c1e1900 */
[----:B------:R-:W-:Y:S02]  /*0dd0*/  UISETP.NE.U32.AND UP0, UPT, UR6, URZ, UPT ;  /* 0x0000003f0600728c */ /* 0x000fe4000bf05070 */
[----:B------:R-:W-:Y:S02]  /*0de0*/  UISETP.NE.U32.AND UP1, UPT, UR8, URZ, UPT ;  /* 0x0000003f0800728c */ /* 0x000fe4000bf25070 */
[----:B------:R-:W-:Y:S02]  /*0df0*/  UISETP.NE.AND.EX UP0, UPT, UR7, URZ, UPT, UP0 ;  /* 0x0000003f0700728c */ /* 0x000fe4000bf05300 */
[----:B------:R-:W-:-:S04]  /*0e00*/  UISETP.NE.AND.EX UP1, UPT, UR9, URZ, UPT, UP1 ;  /* 0x0000003f0900728c */ /* 0x000fc8000bf25310 */
[----:B------:R-:W-:Y:S02]  /*0e10*/  PLOP3.LUT P0, PT, PT, PT, UP0, 0x80, 0x0 ;  /* 0x000000000000781c */ /* 0x000fe40003f0f008 */
[----:B------:R-:W-:Y:S02]  /*0e20*/  PLOP3.LUT P1, PT, PT, PT, UP1, 0x80, 0x0 ;  /* 0x000000000000781c */ /* 0x000fe40003f2f018 */
[----:B--2---:R-:W-:-:S13]  /*0e30*/  R2UR UR40, R2 ;  /* 0x00000000022872ca */ /* 0x004fda00000e0000 */
[----:B------:R-:W-:Y:S02]  /*0e40*/  USHF.R.S32.HI UR39, URZ, 0x1f, UR40 ;  /* 0x0000001f3f277899 */ /* 0x000fe40008011428 */
[----:B------:R-:W-:Y:S02]  /*0e50*/  @UP0 ULEA UR6, UP2, UR40, UR6, 0x2 ;  /* 0x0000000628060291 */ /* 0x000fe4000f84103f */
[----:B------:R-:W-:Y:S02]  /*0e60*/  @UP1 ULEA UR8, UP3, UR40, UR8, 0x2 ;  /* 0x0000000828081291 */ /* 0x000fe4000f86103f */
[----:B------:R-:W-:Y:S02]  /*0e70*/  @UP0 ULEA.HI.X UR7, UR40, UR7, UR39, 0x2, UP2 ;  /* 0x0000000728070291 */ /* 0x000fe400090f1427 */
[----:B------:R-:W-:Y:S01]  /*0e80*/  @UP1 ULEA.HI.X UR9, UR40, UR9, UR39, 0x2, UP3 ;  /* 0x0000000928091291 */ /* 0x000fe200098f1427 */
[----:B------:R-:W-:Y:S02]  /*0e90*/  IMAD.U32 R2, RZ, RZ, UR6 ;  /* 0x00000006ff027e24 */ /* 0x000fe4000f8e00ff */
[----:B----45:R-:W-:-:S02]  /*0ea0*/  IMAD.U32 R4, RZ, RZ, UR8 ;  /* 0x00000008ff047e24 */ /* 0x030fc4000f8e00ff */
[----:B------:R-:W-:Y:S01]  /*0eb0*/  IMAD.U32 R3, RZ, RZ, UR7 ;  /* 0x00000007ff037e24 */ /* 0x000fe2000f8e00ff */
[----:B------:R-:W-:Y:S01]  /*0ec0*/  ULDC.64 UR6, c[0x0][0x3f8] ;  /* 0x0000fe0000067ab9 */ /* 0x000fe20000000a00 */
[----:B------:R-:W-:-:S03]  /*0ed0*/  IMAD.U32 R5, RZ, RZ, UR9 ;  /* 0x00000009ff057e24 */ /* 0x000fc6000f8e00ff */
[----:B------:R-:W2:Y:S04]  /*0ee0*/  @P0 LDG.E R2, desc[UR54][R2.64] ;  /* 0x0000003602020981 */ /* 0x000ea8000c1e1900 */
[----:B---3--:R-:W3:Y:S01]  /*0ef0*/  @P1 LDG.E R4, desc[UR54][R4.64] ;  /* 0x0000003604041981 */ /* 0x008ee2000c1e1900 */
[----:B------:R-:W-:Y:S01]  /*0f00*/  UISETP.NE.U32.AND UP0, UPT, UR6, URZ, UPT ;  /* 0x0000003f0600728c */ /* 0x000fe2000bf05070 */
[----:B------:R-:W-:Y:S01]  /*0f10*/  IMAD.MOV.U32 R17, RZ, RZ, R37 ;  /* 0x000000ffff117224 */ /* 0x000fe200078e0025 */
[----:B------:R-:W-:Y:S01]  /*0f20*/  UMOV UR4, URZ ;  /* 0x0000003f00047c82 */ /* 0x000fe20008000000 */
[----:B------:R-:W-:Y:S01]  /*0f30*/  ULDC UR6, c[0x0][0x404] ;  /* 0x0001010000067ab9 */ /* 0x000fe20000000800 */
[----:B------:R-:W-:Y:S01]  /*0f40*/  UISETP.NE.AND.EX UP0, UPT, UR7, URZ, UPT, UP0 ;  /* 0x0000003f0700728c */ /* 0x000fe2000bf05300 */
[----:B------:R-:W-:Y:S01]  /*0f50*/  IMAD.MOV.U32 R0, RZ, RZ, RZ ;  /* 0x000000ffff007224 */ /* 0x000fe200078e00ff */
[----:B------:R-:W-:Y:S01]  /*0f60*/  UMOV UR41, UR5 ;  /* 0x0000000500297c82 */ /* 0x000fe20008000000 */
[----:B------:R-:W-:Y:S01]  /*0f70*/  IMAD.MOV.U32 R135, RZ, RZ, RZ ;  /* 0x000000ffff877224 */ /* 0x000fe200078e00ff */
[----:B------:R-:W-:Y:S01]  /*0f80*/  USEL UR6, UR6, 0x1, UP0 ;  /* 0x0000000106067887 */ /* 0x000fe20008000000 */
[----:B------:R-:W-:-:S02]  /*0f90*/  CS2R R8, SRZ ;  /* 0x0000000000087805 */ /* 0x000fc4000001ff00 */
[----:B------:R-:W-:Y:S02]  /*0fa0*/  CS2R R10, SRZ ;  /* 0x00000000000a7805 */ /* 0x000fe4000001ff00 */
[----:B------:R-:W-:Y:S01]  /*0fb0*/  CS2R R12, SRZ ;  /* 0x00000000000c7805 */ /* 0x000fe2000001ff00 */
[----:B------:R-:W-:Y:S01]  /*0fc0*/  UIMAD UR45, UR6, UR45, URZ ;  /* 0x0000002d062d72a4 */ /* 0x000fe2000f8e023f */
[----:B------:R-:W-:Y:S02]  /*0fd0*/  CS2R R14, SRZ ;  /* 0x00000000000e7805 */ /* 0x000fe4000001ff00 */
[----:B------:R-:W-:Y:S01]  /*0fe0*/  CS2R R20, SRZ ;  /* 0x0000000000147805 */ /* 0x000fe2000001ff00 */
[----:B------:R-:W-:Y:S01]  /*0ff0*/  ULDC UR6, c[0x0][0x428] ;  /* 0x00010a0000067ab9 */ /* 0x000fe20000000800 */
[----:B-1----:R-:W-:Y:S01]  /*1000*/  CS2R R24, SRZ ;  /* 0x0000000000187805 */ /* 0x002fe2000001ff00 */
[----:B------:R-:W-:Y:S01]  /*1010*/  UISETP.NE.AND UP0, UPT, UR6, 0x1, UPT ;  /* 0x000000010600788c */ /* 0x000fe2000bf05270 */
        /* <DEDUP_REMOVED lines=9> */
[----:B------:R-:W-:Y:S01]  /*10b0*/  CS2R R48, SRZ ;  /* 0x0000000000307805 */ /* 0x000fe2000001ff00 */
[----:B------:R-:W-:Y:S01]  /*10c0*/  @UP0 ULDC UR8, c[0x0][0x42c] ;  /* 0x00010b0000080ab9 */ /* 0x000fe20000000800 */
[----:B------:R-:W-:Y:S02]  /*10d0*/  CS2R R50, SRZ ;  /* 0x0000000000327805 */ /* 0x000fe4000001ff00 */
[----:B------:R-:W-:Y:S02]  /*10e0*/  CS2R R52, SRZ ;  /* 0x0000000000347805 */ /* 0x000fe4000001ff00 */
[----:B------:R-:W-:-:S02]  /*10f0*/  CS2R R54, SRZ ;  /* 0x0000000000367805 */ /* 0x000fc4000001ff00 */
[----:B--2---:R-:W-:Y:S01]  /*1100*/  @P0 R2UR UR4, R2 ;  /* 0x00000000020402ca */ /* 0x004fe200000e0000 */
[----:B------:R-:W-:Y:S01]  /*1110*/  IMAD.MOV.U32 R2, RZ, RZ, RZ ;  /* 0x000000ffff027224 */ /* 0x000fe200078e00ff */
[----:B------:R-:W-:Y:S02]  /*1120*/  PLOP3.LUT P0, PT, PT, PT, PT, 0x80, 0x0 ;  /* 0x000000000000781c */ /* 0x000fe40003f0f070 */
[----:B---3--:R-:W-:Y:S01]  /*1130*/  @P1 R2UR UR45, R4 ;  /* 0x00000000042d12ca */ /* 0x008fe200000e0000 */
[----:B------:R-:W-:-:S14]  /*1140*/  @P1 BRA `(.L_x_124) ;  /* 0x0000000000341947 */ /* 0x000fdc0003800000 */
[----:B------:R-:W-:Y:S02]  /*1150*/  ULDC.64 UR6, c[0x0][0xa08] ;  /* 0x0002820000067ab9 */ /* 0x000fe40000000a00 */
[----:B------:R-:W-:-:S04]  /*1160*/  ISETP.NE.U32.AND P1, PT, RZ, UR6, PT ;  /* 0x00000006ff007c0c */ /* 0x000fc8000bf25070 */
[----:B------:R-:W-:-:S13]  /*1170*/  ISETP.NE.AND.EX P1, PT, RZ, UR7, PT, P1 ;  /* 0x00000007ff007c0c */ /* 0x000fda000bf25310 */
[----:B------:R-:W-:Y:S05]  /*1180*/  @!P1 BRA `(.L_x_124) ;  /* 0x0000000000249947 */ /* 0x000fea0003800000 */
[----:B------:R-:W-:Y:S02]  /*1190*/  ULDC.64 UR6, c[0x0][0xa08] ;  /* 0x0002820000067ab9 */ /* 0x000fe40000000a00 */
[----:B------:R-:W-:-:S06]  /*11a0*/  UIMAD.WIDE UR6, UR40, 0x4, UR6 ;  /* 0x00000004280678a5 */ /* 0x000fcc000f8e0206 */
[----:B------:R-:W-:Y:S02]  /*11b0*/  IMAD.U32 R4, RZ, RZ, UR6 ;  /* 0x00000006ff047e24 */ /* 0x000fe4000f8e00ff */
[----:B------:R-:W-:-:S05]  /*11c0*/  IMAD.U32 R5, RZ, RZ, UR7 ;  /* 0x00000007ff057e24 */ /* 0x000fca000f8e00ff */
[----:B------:R-:W2:Y:S04]  /*11d0*/  LDG.E R6, desc[UR54][R4.64] ;  /* 0x0000003604067981 */ /* 0x000ea8000c1e1900 */
[----:B------:R-:W3:Y:S01]  /*11e0*/  LDG.E R3, desc[UR54][R4.64+0x4] ;  /* 0x0000043604037981 */ /* 0x000ee2000c1e1900 */
[----:B--2---:R-:W-:Y:S02]  /*11f0*/  R2UR UR45, R6 ;  /* 0x00000000062d72ca */ /* 0x004fe400000e0000 */
[----:B---3--:R-:W-:-:S13]  /*1200*/  R2UR UR6, R3 ;  /* 0x00000000030672ca */ /* 0x008fda00000e0000 */
[----:B------:R-:W-:-:S12]  /*1210*/  UIADD3 UR45, -UR45, UR6, URZ ;  /* 0x000000062d2d7290 */ /* 0x000fd8000fffe13f */
.L_x_124:
[----:B------:R-:W-:Y:S01]  /*1220*/  UIADD3 UR45, -UR4, UR45, URZ ;  /* 0x0000002d042d7290 */ /* 0x000fe2000fffe13f */
[----:B------:R-:W-:Y:S01]  /*1230*/  CS2R R4, SRZ ;  /* 0x0000000000047805 */ /* 0x000fe2000001ff00 */
[----:B------:R-:W-:Y:S01]  /*1240*/  UIMAD.WIDE.U32 UR6, UR5, UR8, URZ ;  /* 0x00000008050672a5 */ /* 0x000fe2000f8e003f */
[----:B------:R-:W-:Y:S01]  /*1250*/  CS2R R56, SRZ ;  /* 0x0000000000387805 */ /* 0x000fe2000001ff00 */
[----:B------:R-:W-:Y:S01]  /*1260*/  UISETP.GE.AND UP1, UPT, UR45, 0x1, UPT ;  /* 0x000000012d00788c */ /* 0x000fe2000bf26270 */
[----:B------:R-:W-:Y:S01]  /*1270*/  CS2R R58, SRZ ;  /* 0x00000000003a7805 */ /* 0x000fe2000001ff00 */
[----:B------:R-:W-:Y:S01]  /*1280*/  UIADD3 UR4, UR45, 0x7f, URZ ;  /* 0x0000007f2d047890 */ /* 0x000fe2000fffe03f */
[----:B------:R-:W-:Y:S01]  /*1290*/  CS2R R60, SRZ ;  /* 0x00000000003c7805 */ /* 0x000fe2000001ff00 */
[----:B------:R-:W-:Y:S01]  /*12a0*/  @UP0 ULDC UR9, c[0x0][0x430] ;  /* 0x00010c0000090ab9 */ /* 0x000fe20000000800 */
[----:B------:R-:W-:Y:S01]  /*12b0*/  UMOV UR42, UR5 ;  /* 0x00000005002a7c82 */ /* 0x000fe20008000000 */
[----:B------:R-:W-:Y:S01]  /*12c0*/  PLOP3.LUT P1, PT, PT, PT, UP1, 0x80, 0x0 ;  /* 0x000000000000781c */ /* 0x000fe20003f2f018 */
[----:B------:R-:W-:Y:S01]  /*12d0*/  USHF.R.S32.HI UR8, URZ, 0x1f, UR4 ;  /* 0x0000001f3f087899 */ /* 0x000fe20008011404 */
[----:B------:R-:W-:Y:S01]  /*12e0*/  IMAD.MOV.U32 R62, RZ, RZ, RZ ;  /* 0x000000ffff3e7224 */ /* 0x000fe200078e00ff */
[----:B------:R-:W-:-:S02]  /*12f0*/  @UP0 USHF.R.U32.HI UR41, URZ, UR9, UR7 ;  /* 0x000000093f290299 */ /* 0x000fc40008011607 */
[----:B------:R-:W-:-:S08]  /*1300*/  ULEA.HI UR8, UR8, UR4, URZ, 0x7 ;  /* 0x0000000408087291 */ /* 0x000fd0000f8f383f */
[----:B------:R-:W-:Y:S05]  /*1310*/  @!P1 BRA `(.L_x_125) ;  /* 0x0000005c002c9947 */ /* 0x000fea0003800000 */
[----:B------:R-:W0:Y:S01]  /*1320*/  SHFL.IDX PT, R0, R23, RZ, 0x1f ;  /* 0x00001fff17007589 */ /* 0x000e2200000e0000 */
[----:B------:R-:W1:Y:S01]  /*1330*/  S2UR UR9, SR_CgaCtaId ;  /* 0x00000000000979c3 */ /* 0x000e620000008800 */
[----:B------:R-:W-:Y:S01]  /*1340*/  UMOV UR7, 0x400 ;  /* 0x0000040000077882 */ /* 0x000fe20000000000 */
[----:B------:R-:W-:Y:S01]  /*1350*/  USHF.R.S32.HI UR43, URZ, 0x7, UR8 ;  /* 0x000000073f2b7899 */ /* 0x000fe20008011408 */
[----:B0-----:R-:W-:Y:S01]  /*1360*/  R2UR UR6, R0 ;  /* 0x00000000000672ca */ /* 0x001fe200000e0000 */
[----:B-1----:R-:W-:-:S12]  /*1370*/  ULEA UR7, UR9, UR7, 0x18 ;  /* 0x0000000709077291 */ /* 0x002fd8000f8ec03f */
[----:B------:R-:W-:Y:S02]  /*1380*/  UIMAD.WIDE UR4, UR6, 0x55555556, URZ ;  /* 0x55555556060478a5 */ /* 0x000fe4000f8e023f */
[----:B------:R-:W-:Y:S02]  /*1390*/  UIADD3 UR4, UR7, 0xf000, URZ ;  /* 0x0000f00007047890 */ /* 0x000fe4000fffe03f */
[----:B------:R-:W-:Y:S02]  /*13a0*/  ULEA.HI UR5, UR5, UR5, URZ, 0x1 ;  /* 0x0000000505057291 */ /* 0x000fe4000f8f083f */
[----:B------:R-:W-:Y:S02]  /*13b0*/  ULOP3.LUT UP0, URZ, UR4, 0x3ff, URZ, 0xc0, !UPT ;  /* 0x000003ff043f7892 */ /* 0x000fe4000f80c03f */
[----:B------:R-:W-:-:S04]  /*13c0*/  UIMAD UR5, UR5, -0x3, UR6 ;  /* 0xfffffffd050578a4 */ /* 0x000fc8000f8e0206 */
[----:B------:R-:W-:Y:S01]  /*13d0*/  PLOP3.LUT P0, PT, PT, PT, UP0, 0x80, 0x0 ;  /* 0x000000000000781c */ /* 0x000fe20003f0f008 */
[----:B------:R-:W-:-:S04]  /*13e0*/  ULEA UR5, UR5, UR4, 0xb ;  /* 0x0000000405057291 */ /* 0x000fc8000f8e583f */
[----:B------:R-:W-:-:S04]  /*13f0*/  USHF.R.U32.HI UR5, URZ, 0x4, UR5 ;  /* 0x000000043f057899 */ /* 0x000fc80008011605 */
[----:B------:R-:W-:-:S04]  /*1400*/  ULOP3.LUT UR46, UR5, 0x3fff, URZ, 0xc0, !UPT ;  /* 0x00003fff052e7892 */ /* 0x000fc8000f8ec03f */
[----:B------:R-:W-:Y:S08]  /*1410*/  @!P0 BRA `(.L_x_126) ;  /* 0x0000000000408947 */ /* 0x000ff00003800000 */
[----:B------:R-:W-:Y:S01]  /*1420*/  MOV R0, 0x0 ;  /* 0x0000000000007802 */ /* 0x000fe20000000f00 */
[----:B------:R-:W-:Y:S01]  /*1430*/  ULDC.64 UR4, c[0x4][0x98] ;  /* 0x0100260000047ab9 */ /* 0x000fe20000000a00 */
[----:B------:R-:W-:Y:S01]  /*1440*/  ULDC.64 UR6, c[0x4][0x28] ;  /* 0x01000a0000067ab9 */ /* 0x000fe20000000a00 */
[----:B------:R-:W-:Y:S01]  /*1450*/  IMAD.U32 R4, RZ, RZ, UR4 ;  /* 0x00000004ff047e24 */ /* 0x000fe2000f8e00ff */
[----:B------:R0:W1:Y:S01]  /*1460*/  LDC.64 R2, c[0x4][R0] ;  /* 0x0100000000027b82 */ /* 0x0000620000000a00 */
[----:B------:R-:W-:Y:S01]  /*1470*/  IMAD.U32 R5, RZ, RZ, UR5 ;  /* 0x00000005ff057e24 */ /* 0x000fe2000f8e00ff */
[----:B------:R-:W-:Y:S01]  /*1480*/  ULDC.64 UR4, c[0x4][0xa0] ;  /* 0x0100280000047ab9 */ /* 0x000fe20000000a00 */
[----:B------:R-:W-:Y:S02]  /*1490*/  IMAD.U32 R10, RZ, RZ, UR6 ;  /* 0x00000006ff0a7e24 */ /* 0x000fe4000f8e00ff */
[----:B------:R-:W-:Y:S02]  /*14a0*/  IMAD.U32 R6, RZ, RZ, UR4 ;  /* 0x00000004ff067e24 */ /* 0x000fe4000f8e00ff */
[----:B------:R-:W-:-:S02]  /*14b0*/  IMAD.U32 R7, RZ, RZ, UR5 ;  /* 0x00000005ff077e24 */ /* 0x000fc4000f8e00ff */
[----:B------:R-:W-:Y:S02]  /*14c0*/  IMAD.U32 R11, RZ, RZ, UR7 ;  /* 0x00000007ff0b7e24 */ /* 0x000fe4000f8e00ff */
[----:B------:R-:W-:Y:S02]  /*14d0*/  IMAD.MOV.U32 R8, RZ, RZ, 0x70 ;  /* 0x00000070ff087424 */ /* 0x000fe400078e00ff */
[----:B------:R-:W-:Y:S02]  /*14e0*/  IMAD.MOV.U32 R12, RZ, RZ, 0x1 ;  /* 0x00000001ff0c7424 */ /* 0x000fe400078e00ff */
[----:B0-----:R-:W-:-:S07]  /*14f0*/  IMAD.MOV.U32 R13, RZ, RZ, RZ ;  /* 0x000000ffff0d7224 */ /* 0x001fce00078e00ff */
[----:B------:R-:W-:-:S07]  /*1500*/  LEPC R20, `(.L_x_126) ;  /* 0x000000001014794e */ /* 0x000fce0000000000 */
[----:B-1----:R-:W-:Y:S05]  /*1510*/  CALL.ABS.NOINC R2 ;  /* 0x0000000002007343 */ /* 0x002fea0003c00000 */
.L_x_126:
        /* <DEDUP_REMOVED lines=10> */
[----:B------:R-:W-:Y:S01]  /*15c0*/  @UP0 ULDC.64 UR14, c[0x0][0x9a8] ;  /* 0x00026a00000e0ab9 */ /* 0x000fe20000000a00 */
[----:B------:R-:W-:Y:S01]  /*15d0*/  @UP0 ULDC.64 UR18, c[0x0][0x9b0] ;  /* 0x00026c0000120ab9 */ /* 0x000fe20000000a00 */
[----:B------:R-:W-:Y:S01]  /*15e0*/  @UP1 ULDC.64 UR16, c[0x0][0x9b8] ;  /* 0x00026e0000101ab9 */ /* 0x000fe20000000a00 */
[----:B------:R-:W-:Y:S02]  /*15f0*/  @UP0 UIMAD UR8, UR39, UR14, URZ ;  /* 0x0000000e270802a4 */ /* 0x000fe4000f8e023f */
[----:B------:R-:W-:Y:S02]  /*1600*/  @UP1 UIMAD UR12, UR39, UR16, URZ ;  /* 0x00000010270c12a4 */ /* 0x000fe4000f8e023f */
[----:B------:R-:W-:Y:S02]  /*1610*/  @UP0 UIMAD UR15, UR40, UR15, UR8 ;  /* 0x0000000f280f02a4 */ /* 0x000fe4000f8e0208 */
[----:B------:R-:W-:Y:S02]  /*1620*/  @UP1 UIMAD.WIDE.U32 UR8, UR40, UR16, URZ ;  /* 0x00000010280812a5 */ /* 0x000fe4000f8e003f */
[----:B------:R-:W-:-:S02]  /*1630*/  @UP0 UIMAD.WIDE.U32 UR10, UR40, UR14, URZ ;  /* 0x0000000e280a02a5 */ /* 0x000fc4000f8e003f */
[----:B------:R-:W-:Y:S02]  /*1640*/  @UP1 UIMAD UR16, UR40, UR17, UR12 ;  /* 0x00000011281012a4 */ /* 0x000fe4000f8e020c */
[----:B------:R-:W-:Y:S02]  /*1650*/  @UP1 USHF.R.S32.HI UR17, URZ, 0x1f, UR41 ;  /* 0x0000001f3f111899 */ /* 0x000fe40008011429 */
[----:B------:R-:W-:Y:S01]  /*1660*/  @UP0 USHF.R.S32.HI UR14, URZ, 0x1f, UR41 ;  /* 0x0000001f3f0e0899 */ /* 0x000fe20008011429 */
[----:B------:R-:W-:Y:S01]  /*1670*/  @UP1 ULDC.64 UR12, c[0x0][0x9c0] ;  /* 0x00027000000c1ab9 */ /* 0x000fe20000000a00 */
[----:B------:R-:W-:Y:S02]  /*1680*/  @UP0 UIADD3 UR11, UR11, UR15, URZ ;  /* 0x0000000f0b0b0290 */ /* 0x000fe4000fffe03f */
[----:B------:R-:W-:Y:S02]  /*1690*/  @UP1 UIMAD UR15, UR17, UR12, URZ ;  /* 0x0000000c110f12a4 */ /* 0x000fe4000f8e023f */
[----:B------:R-:W-:-:S02]  /*16a0*/  @UP0 UIMAD UR14, UR14, UR18, URZ ;  /* 0x000000120e0e02a4 */ /* 0x000fc4000f8e023f */
[----:B------:R-:W-:Y:S02]  /*16b0*/  @UP1 UIADD3 UR9, UR9, UR16, URZ ;  /* 0x0000001009091290 */ /* 0x000fe4000fffe03f */
[----:B------:R-:W-:Y:S02]  /*16c0*/  @UP1 UIMAD UR15, UR41, UR13, UR15 ;  /* 0x0000000d290f12a4 */ /* 0x000fe4000f8e020f */
[----:B------:R-:W-:Y:S02]  /*16d0*/  @UP0 UIMAD UR14, UR41, UR19, UR14 ;  /* 0x00000013290e02a4 */ /* 0x000fe4000f8e020e */
[----:B------:R-:W-:Y:S02]  /*16e0*/  @UP0 UIMAD.WIDE.U32 UR10, UR41, UR18, UR10 ;  /* 0x00000012290a02a5 */ /* 0x000fe4000f8e000a */
[----:B------:R-:W-:Y:S02]  /*16f0*/  @UP1 UIMAD.WIDE.U32 UR12, UR41, UR12, UR8 ;  /* 0x0000000c290c12a5 */ /* 0x000fe4000f8e0008 */
[----:B------:R-:W-:-:S02]  /*1700*/  @UP0 UIADD3 UR9, UR11, UR14, URZ ;  /* 0x0000000e0b090290 */ /* 0x000fc4000fffe03f */
[----:B------:R-:W-:Y:S02]  /*1710*/  @UP0 ULEA UR6, UP2, UR10, UR6, 0x2 ;  /* 0x000000060a060291 */ /* 0x000fe4000f84103f */
[----:B------:R-:W-:Y:S02]  /*1720*/  @UP1 UIADD3 UR8, UR13, UR15, URZ ;  /* 0x0000000f0d081290 */ /* 0x000fe4000fffe03f */
[----:B------:R-:W-:Y:S02]  /*1730*/  @UP1 ULEA UR4, UP3, UR12, UR4, 0x2 ;  /* 0x000000040c041291 */ /* 0x000fe4000f86103f */
[----:B------:R-:W-:Y:S01]  /*1740*/  @UP0 ULEA.HI.X UR7, UR10, UR7, UR9, 0x2, UP2 ;  /* 0x000000070a070291 */ /* 0x000fe200090f1409 */
[----:B------:R-:W-:Y:S01]  /*1750*/  IMAD.U32 R4, RZ, RZ, UR6 ;  /* 0x00000006ff047e24 */ /* 0x000fe2000f8e00ff */
[----:B------:R-:W-:Y:S02]  /*1760*/  @UP1 ULEA.HI.X UR5, UR12, UR5, UR8, 0x2, UP3 ;  /* 0x000000050c051291 */ /* 0x000fe400098f1408 */
[----:B------:R-:W-:-:S02]  /*1770*/  IMAD.U32 R6, RZ, RZ, UR4 ;  /* 0x00000004ff067e24 */ /* 0x000fc4000f8e00ff */
[----:B------:R-:W-:Y:S02]  /*1780*/  IMAD.U32 R5, RZ, RZ, UR7 ;  /* 0x00000007ff057e24 */ /* 0x000fe4000f8e00ff */
[----:B------:R-:W-:-:S03]  /*1790*/  IMAD.U32 R7, RZ, RZ, UR5 ;  /* 0x00000005ff077e24 */ /* 0x000fc6000f8e00ff */
[----:B------:R0:W2:Y:S04]  /*17a0*/  @P0 LDG.E R9, desc[UR54][R4.64] ;  /* 0x0000003604090981 */ /* 0x0000a8000c1e1900 */
[----:B------:R-:W2:Y:S01]  /*17b0*/  @P1 LDG.E R0, desc[UR54][R6.64] ;  /* 0x0000003606001981 */ /* 0x000ea2000c1e1900 */
[----:B------:R-:W1:Y:S01]  /*17c0*/  S2UR UR5, SR_CgaCtaId ;  /* 0x00000000000579c3 */ /* 0x000e620000008800 */
[----:B------:R-:W-:Y:S01]  /*17d0*/  ULEA.HI UR4, UR38, UR38, URZ, 0x1 ;  /* 0x0000002626047291 */ /* 0x000fe2000f8f083f */
[----:B------:R-:W-:-:S03]  /*17e0*/  MOV R2, 0x400 ;  /* 0x0000040000027802 */ /* 0x000fc60000000f00 */
[----:B------:R-:W-:Y:S01]  /*17f0*/  ULOP3.LUT UR4, UR4, 0xfffffffe, URZ, 0xc0, !UPT ;  /* 0xfffffffe04047892 */ /* 0x000fe2000f8ec03f */
[----:B0-----:R-:W-:-:S03]  /*1800*/  IMAD.U32 R4, RZ, RZ, UR44 ;  /* 0x0000002cff047e24 */ /* 0x001fc6000f8e00ff */
[----:B------:R-:W-:Y:S02]  /*1810*/  UIADD3 UR4, UR38, -UR4, URZ ;  /* 0x8000000426047290 */ /* 0x000fe4000fffe03f */
[----:B------:R-:W-:-:S04]  /*1820*/  ISETP.NE.AND P0, PT, R4, 0x3, PT ;  /* 0x000000030400780c */ /* 0x000fc80003f05270 */
[----:B------:R-:W-:Y:S01]  /*1830*/  IMAD.U32 R11, RZ, RZ, UR4 ;  /* 0x00000004ff0b7e24 */ /* 0x000fe2000f8e00ff */
[----:B------:R-:W-:-:S04]  /*1840*/  ULDC UR4, c[0x0][0x9d8] ;  /* 0x0002760000047ab9 */ /* 0x000fc80000000800 */
[----:B------:R-:W-:Y:S01]  /*1850*/  SHF.L.U32 R11, R11, 0x1f, RZ ;  /* 0x0000001f0b0b7819 */ /* 0x000fe200000006ff */
[----:B-1----:R-:W-:-:S05]  /*1860*/  IMAD.U32 R3, RZ, RZ, UR5 ;  /* 0x00000005ff037e24 */ /* 0x002fca000f8e00ff */
[----:B------:R-:W-:-:S04]  /*1870*/  LEA R2, R3, R2, 0x18 ;  /* 0x0000000203027211 */ /* 0x000fc800078ec0ff */
[----:B------:R-:W0:Y:S01]  /*1880*/  SYNCS.PHASECHK.TRANS64.TRYWAIT P1, [R2+URZ+0x19c00], R11 ;  /* 0x019c000b020075a7 */ /* 0x000e22000802017f */
[----:B--2---:R-:W-:-:S04]  /*1890*/  FMUL.FTZ R0, R9, R0 ;  /* 0x0000000009007220 */ /* 0x004fc80000410000 */
[----:B------:R-:W-:Y:S01]  /*18a0*/  FMUL.FTZ R0, R0, UR4 ;  /* 0x0000000400007c20 */ /* 0x000fe20008410000 */
[----:B0-----:R-:W-:Y:S06]  /*18b0*/  @!P1 BRA `(.L_x_127) ;  /* 0x000000b800989947 */ /* 0x001fec0003800000 */
.L_x_248:
[----:B------:R-:W-:Y:S05]  /*18c0*/  @!P0 BRA `(.L_x_128) ;  /* 0x0000000000048947 */ /* 0x000fea0003800000 */
[----:B------:R-:W-:Y:S01]  /*18d0*/  BPT.TRAP 0x1 ;  /* 0x000000040000795c */ /* 0x000fe20000300000 */
.L_x_128:
[----:B------:R-:W-:Y:S02]  /*18e0*/  IMAD.U32 R5, RZ, RZ, UR36 ;  /* 0x00000024ff057e24 */ /* 0x000fe4000f8e00ff */
[----:B------:R-:W-:Y:S02]  /*18f0*/  IMAD.U32 R6, RZ, RZ, UR37 ;  /* 0x00000025ff067e24 */ /* 0x000fe4000f8e00ff */
[----:B------:R-:W-:-:S03]  /*1900*/  IMAD R4, R5, 0x8, R2 ;  /* 0x0000000805047824 */ /* 0x000fc600078e0202 */
[----:B------:R-:W-:-:S04]  /*1910*/  SHF.L.U32 R5, R6, 0x1f, RZ ;  /* 0x0000001f06057819 */ /* 0x000fc800000006ff */
[----:B------:R1:W2:Y:S01]  /*1920*/  SYNCS.PHASECHK.TRANS64.TRYWAIT P1, [R4+URZ+0x19c30], R5 ;  /* 0x019c3005040075a7 */ /* 0x0002a2000802017f */
[----:B------:R-:W-:Y:S05]  /*1930*/  @!P0 BRA `(.L_x_129) ;  /* 0x0000000000048947 */ /* 0x000fea0003800000 */
[----:B------:R-:W-:Y:S01]  /*1940*/  BPT.TRAP 0x1 ;  /* 0x000000040000795c */ /* 0x000fe20000300000 */
.L_x_129:
[----:B------:R-:W3:Y:S01]  /*1950*/  S2R R6, SR_TID.X ;  /* 0x0000000000067919 */ /* 0x000ee20000002100 */
[----:B------:R-:W-:Y:S01]  /*1960*/  IMAD.MOV.U32 R135, RZ, RZ, RZ ;  /* 0x000000ffff877224 */ /* 0x000fe200078e00ff */
[----:B---3--:R-:W-:Y:S01]  /*1970*/  LOP3.LUT P2, RZ, R6, 0x7f, RZ, 0xc0, !PT ;  /* 0x0000007f06ff7812 */ /* 0x008fe2000784c0ff */
[----:B--2---:R-:W-:-:S12]  /*1980*/  @P1 BRA `(.L_x_130) ;  /* 0x0000000000081947 */ /* 0x004fd80003800000 */
[----:B------:R-:W2:Y:S02]  /*1990*/  SYNCS.PHASECHK.TRANS64.TRYWAIT P1, [R4+URZ+0x19c30], R5 ;  /* 0x019c3005040075a7 */ /* 0x000ea4000802017f */
[----:B--2---:R-:W-:Y:S05]  /*19a0*/  @!P1 BRA `(.L_x_131) ;  /* 0x000000b800709947 */ /* 0x004fea0003800000 */
.L_x_130:
[----:B------:R-:W-:Y:S05]  /*19b0*/  WARPSYNC.ALL ;  /* 0x0000000000007948 */ /* 0x000fea0003800000 */
[----:B------:R-:W-:Y:S01]  /*19c0*/  R2UR UR4, R2 ;  /* 0x00000000020472ca */ /* 0x000fe200000e0000 */
[----:B------:R-:W-:Y:S01]  /*19d0*/  WARPGROUP.ARRIVE ;  /* 0x00000000000079c5 */ /* 0x000fe20000000000 */
[----:B------:R-:W-:Y:S01]  /*19e0*/  UMOV UR5, 0xc0000010 ;  /* 0xc000001000057882 */ /* 0x000fe20000000000 */
[----:B------:R-:W-:Y:S01]  /*19f0*/  UMOV UR7, 0xc0000010 ;  /* 0xc000001000077882 */ /* 0x000fe20000000000 */
[----:B------:R-:W-:Y:S01]  /*1a00*/  UMOV UR9, 0xc0000010 ;  /* 0xc000001000097882 */ /* 0x000fe20000000000 */
[----:B------:R-:W-:Y:S01]  /*1a10*/  UMOV UR11, 0xc0000010 ;  /* 0xc0000010000b7882 */ /* 0x000fe20000000000 */
[----:B------:R-:W-:Y:S01]  /*1a20*/  UMOV UR13, 0xc0000010 ;  /* 0xc0000010000d7882 */ /* 0x000fe20000000000 */
[----:B------:R-:W-:Y:S01]  /*1a30*/  UMOV UR15, 0xc0000010 ;  /* 0xc0000010000f7882 */ /* 0x000fe20000000000 */
[----:B------:R-:W3:Y:S01]  /*1a40*/  S2R R93, SR_TID.X ;  /* 0x00000000005d7919 */ /* 0x000ee20000002100 */
[----:B------:R-:W-:Y:S01]  /*1a50*/  UISETP.GE.AND UP0, UPT, UR45, 0x81, UPT ;  /* 0x000000812d00788c */ /* 0x000fe2000bf06270 */
[----:B------:R-:W-:-:S02]  /*1a60*/  IMAD.MOV.U32 R134, RZ, RZ, R135 ;  /* 0x000000ffff867224 */ /* 0x000fc400078e0087 */
[--C-:B------:R-:W-:Y:S01]  /*1a70*/  IMAD.MOV.U32 R133, RZ, RZ, R135.reuse ;  /* 0x000000ffff857224 */ /* 0x100fe200078e0087 */
[----:B------:R-:W-:Y:S01]  /*1a80*/  UIADD3 UR4, UR4, 0x13800, URZ ;  /* 0x0001380004047890 */ /* 0x000fe2000fffe03f */
[--C-:B------:R-:W-:Y:S02]  /*1a90*/  IMAD.MOV.U32 R132, RZ, RZ, R135.reuse ;  /* 0x000000ffff847224 */ /* 0x100fe400078e0087 */
[--C-:B------:R-:W-:Y:S01]  /*1aa0*/  IMAD.MOV.U32 R131, RZ, RZ, R135.reuse ;  /* 0x000000ffff837224 */ /* 0x100fe200078e0087 */
[----:B------:R-:W-:Y:S01]  /*1ab0*/  USHF.R.U32.HI UR4, URZ, 0x4, UR4 ;  /* 0x000000043f047899 */ /* 0x000fe20008011604 */
[--C-:B------:R-:W-:Y:S02]  /*1ac0*/  IMAD.MOV.U32 R130, RZ, RZ, R135.reuse ;  /* 0x000000ffff827224 */ /* 0x100fe400078e0087 */
[--C-:B------:R-:W-:Y:S01]  /*1ad0*/  IMAD.MOV.U32 R129, RZ, RZ, R135.reuse ;  /* 0x000000ffff817224 */ /* 0x100fe200078e0087 */
[----:B------:R-:W-:Y:S01]  /*1ae0*/  ULOP3.LUT UR4, UR4, 0x3fff, URZ, 0xc0, !UPT ;  /* 0x00003fff04047892 */ /* 0x000fe2000f8ec03f */
[----:B------:R-:W-:-:S02]  /*1af0*/  IMAD.MOV.U32 R128, RZ, RZ, R135 ;  /* 0x000000ffff807224 */ /* 0x000fc400078e0087 */
[--C-:B------:R-:W-:Y:S01]  /*1b00*/  IMAD.MOV.U32 R127, RZ, RZ, R135.reuse ;  /* 0x000000ffff7f7224 */ /* 0x100fe200078e0087 */
[----:B------:R-:W-:Y:S01]  /*1b10*/  ULOP3.LUT UR16, UR4, 0x10000, URZ, 0xfc, !UPT ;  /* 0x0001000004107892 */ /* 0x000fe2000f8efc3f */
[--C-:B------:R-:W-:Y:S01]  /*1b20*/  IMAD.MOV.U32 R126, RZ, RZ, R135.reuse ;  /* 0x000000ffff7e7224 */ /* 0x100fe200078e0087 */
[----:B------:R-:W-:Y:S01]  /*1b30*/  ULOP3.LUT UR4, UR46, 0x10000, URZ, 0xfc, !UPT ;  /* 0x000100002e047892 */ /* 0x000fe2000f8efc3f */
        /* <DEDUP_REMOVED lines=8> */
[----:B------:R-:W-:Y:S01]  /*1bc0*/  IMAD.MOV.U32 R121, RZ, RZ, R135 ;  /* 0x000000ffff797224 */ /* 0x000fe200078e0087 */
[----:B------:R-:W-:-:S02]  /*1bd0*/  UIADD3 UR14, UR6, 0x200, URZ ;  /* 0x00000200060e7890 */ /* 0x000fc4000fffe03f */
[----:B------:R-:W-:Y:S01]  /*1be0*/  QGMMA.64x128x32.F32.E4M3.E4M3 R24, gdesc[UR4], RZ, !UPT, gsb0 ;  /* 0x01e00000041879f3 */ /* 0x000fe2000c0008ff */
[--C-:B------:R-:W-:Y:S01]  /*1bf0*/  IMAD.MOV.U32 R120, RZ, RZ, R135.reuse ;  /* 0x000000ffff787224 */ /* 0x100fe200078e0087 */
[----:B------:R-:W-:Y:S01]  /*1c00*/  ULDC UR6, c[0x0][0x988] ;  /* 0x0002620000067ab9 */ /* 0x000fe20000000800 */
        /* <DEDUP_REMOVED lines=25> */
[----:B------:R-:W-:Y:S01]  /*1da0*/  IMAD.MOV.U32 R94, RZ, RZ, R135 ;  /* 0x000000ffff5e7224 */ /* 0x000fe200078e0087 */
[----:B------:R-:W-:Y:S02]  /*1db0*/  WARPGROUP.DEPBAR.LE gsb0, 0x0 ;  /* 0x00008000000079c5 */ /* 0x000fe40000010000 */
[----:B------:R-:W-:-:S06]  /*1dc0*/  WARPGROUP.ARRIVE ;  /* 0x00000000000079c5 */ /* 0x000fcc0000000000 */
[----:B------:R-:W-:Y:S03]  /*1dd0*/  QGMMA.64x128x32.F32.E4M3.E4M3 R24, gdesc[UR8], R24, gsb0 ;  /* 0x01e00000081879f3 */ /* 0x000fe60008000818 */
[----:B------:R-:W-:Y:S02]  /*1de0*/  WARPGROUP.DEPBAR.LE gsb0, 0x0 ;  /* 0x00008000000079c5 */ /* 0x000fe40000010000 */
[----:B------:R-:W-:-:S07]  /*1df0*/  WARPGROUP.ARRIVE ;  /* 0x00000000000079c5 */ /* 0x000fce0000000000 */
[----:B------:R-:W-:Y:S03]  /*1e00*/  QGMMA.64x128x32.F32.E4M3.E4M3 R24, gdesc[UR12], R24, gsb0 ;  /* 0x01e000000c1879f3 */ /* 0x000fe60008000818 */
[----:B------:R-:W-:Y:S02]  /*1e10*/  WARPGROUP.DEPBAR.LE gsb0, 0x0 ;  /* 0x00008000000079c5 */ /* 0x000fe40000010000 */
[C---:B------:R-:W-:Y:S01]  /*1e20*/  FMUL.FTZ R10, R0.reuse, R26 ;  /* 0x0000001a000a7220 */ /* 0x040fe20000410000 */
[C---:B------:R-:W-:Y:S01]  /*1e30*/  FMUL.FTZ R9, R0.reuse, R27 ;  /* 0x0000001b00097220 */ /* 0x040fe20000410000 */
[C---:B------:R-:W-:Y:S01]  /*1e40*/  FMUL.FTZ R7, R0.reuse, R28 ;  /* 0x0000001c00077220 */ /* 0x040fe20000410000 */
[C---:B------:R-:W-:Y:S01]  /*1e50*/  FMUL.FTZ R14, R0.reuse, R30 ;  /* 0x0000001e000e7220 */ /* 0x040fe20000410000 */
[C---:B------:R-:W-:Y:S01]  /*1e60*/  FMUL.FTZ R13, R0.reuse, R32 ;  /* 0x00000020000d7220 */ /* 0x040fe20000410000 */
[C---:B-12---:R-:W-:Y:S01]  /*1e70*/  FMUL.FTZ R5, R0.reuse, R24 ;  /* 0x0000001800057220 */ /* 0x046fe20000410000 */
[----:B------:R-:W1:Y:S01]  /*1e80*/  MUFU.TANH R10, R10 ;  /* 0x0000000a000a7308 */ /* 0x000e620000002400 */
[C---:B------:R-:W-:Y:S01]  /*1e90*/  FMUL.FTZ R12, R0.reuse, R31 ;  /* 0x0000001f000c7220 */ /* 0x040fe20000410000 */
[C---:B------:R-:W-:Y:S01]  /*1ea0*/  FMUL.FTZ R15, R0.reuse, R37 ;  /* 0x00000025000f7220 */ /* 0x040fe20000410000 */
[----:B------:R-:W-:Y:S01]  /*1eb0*/  FMUL.FTZ R24, R0, R36 ;  /* 0x0000002400187220 */ /* 0x000fe20000410000 */
[----:B------:R-:W-:-:S02]  /*1ec0*/  VIADD R37, R152, UR45 ;  /* 0x0000002d98257c36 */ /* 0x000fc40008000000 */
[C---:B------:R-:W-:Y:S01]  /*1ed0*/  FMUL.FTZ R20, R0.reuse, R35 ;  /* 0x0000002300147220 */ /* 0x040fe20000410000 */
[----:B------:R-:W-:Y:S02]  /*1ee0*/  IMAD.U32 R36, RZ, RZ, UR43 ;  /* 0x0000002bff247e24 */ /* 0x000fe4000f8e00ff */
[C---:B------:R-:W-:Y:S01]  /*1ef0*/  FMUL.FTZ R21, R0.reuse, R34 ;  /* 0x0000002200157220 */ /* 0x040fe20000410000 */
[----:B------:R-:W2:Y:S01]  /*1f00*/  MUFU.TANH R9, R9 ;  /* 0x0000000900097308 */ /* 0x000ea20000002400 */
[----:B------:R-:W-:Y:S01]  /*1f10*/  FMUL.FTZ R6, R0, R25 ;  /* 0x0000001900067220 */ /* 0x000fe20000410000 */
[----:B------:R-:W-:Y:S02]  /*1f20*/  IMAD R37, R36, -0x80, R37 ;  /* 0xffffff8024257824 */ /* 0x000fe400078e0225 */
[C---:B------:R-:W-:Y:S01]  /*1f30*/  FMUL.FTZ R28, R0.reuse, R38 ;  /* 0x00000026001c7220 */ /* 0x040fe20000410000 */
[C---:B------:R-:W-:Y:S01]  /*1f40*/  FMUL.FTZ R26, R0.reuse, R39 ;  /* 0x00000027001a7220 */ /* 0x040fe20000410000 */
[C---:B------:R-:W-:Y:S01]  /*1f50*/  FMUL.FTZ R8, R0.reuse, R29 ;  /* 0x0000001d00087220 */ /* 0x040fe20000410000 */
[C---:B0-----:R-:W-:Y:S01]  /*1f60*/  FMUL.FTZ R11, R0.reuse, R33 ;  /* 0x00000021000b7220 */ /* 0x041fe20000410000 */
[C---:B------:R-:W-:Y:S01]  /*1f70*/  ISETP.GT.AND P4, PT, R37.reuse, RZ, PT ;  /* 0x000000ff2500720c */ /* 0x040fe20003f84270 */
[----:B------:R-:W0:Y:S01]  /*1f80*/  MUFU.TANH R7, R7 ;  /* 0x0000000700077308 */ /* 0x000e220000002400 */
[C---:B------:R-:W-:Y:S01]  /*1f90*/  ISETP.GT.AND P5, PT, R37.reuse, 0x1, PT ;  /* 0x000000012500780c */ /* 0x040fe20003fa4270 */
[C---:B------:R-:W-:Y:S01]  /*1fa0*/  FMUL.FTZ R27, R0.reuse, R40 ;  /* 0x00000028001b7220 */ /* 0x040fe20000410000 */
[C---:B------:R-:W-:Y:S01]  /*1fb0*/  ISETP.GT.AND P1, PT, R37.reuse, 0x8, PT ;  /* 0x000000082500780c */ /* 0x040fe20003f24270 */
[C---:B------:R-:W-:Y:S01]  /*1fc0*/  FMUL.FTZ R32, R0.reuse, R42 ;  /* 0x0000002a00207220 */ /* 0x040fe20000410000 */
[----:B------:R-:W-:Y:S01]  /*1fd0*/  ISETP.GT.AND P3, PT, R37, 0x10, PT ;  /* 0x000000102500780c */ /* 0x000fe20003f64270 */
[----:B------:R-:W-:Y:S01]  /*1fe0*/  FMUL.FTZ R25, R0, R41 ;  /* 0x0000002900197220 */ /* 0x000fe20000410000 */
[----:B-1----:R-:W-:Y:S01]  /*1ff0*/  FSEL R36, R10, -INF , P4 ;  /* 0xff8000000a247808 */ /* 0x002fe20002000000 */
[----:B------:R-:W1:Y:S01]  /*2000*/  MUFU.TANH R14, R14 ;  /* 0x0000000e000e7308 */ /* 0x000e620000002400 */
[----:B--2---:R-:W-:Y:S01]  /*2010*/  FSEL R39, R9, -INF , P5 ;  /* 0xff80000009277808 */ /* 0x004fe20002800000 */
[C---:B------:R-:W-:Y:S01]  /*2020*/  FMUL.FTZ R29, R0.reuse, R43 ;  /* 0x0000002b001d7220 */ /* 0x040fe20000410000 */
[----:B------:R-:W-:Y:S01]  /*2030*/  ISETP.GT.AND P2, PT, R37, 0x9, PT ;  /* 0x000000092500780c */ /* 0x000fe20003f44270 */
[C---:B------:R-:W-:Y:S01]  /*2040*/  FMUL.FTZ R88, R0.reuse, R46 ;  /* 0x0000002e00587220 */ /* 0x040fe20000410000 */
[C---:B------:R-:W-:Y:S01]  /*2050*/  FMUL.FTZ R33, R0.reuse, R47 ;  /* 0x0000002f00217220 */ /* 0x040fe20000410000 */
[C---:B------:R-:W-:Y:S01]  /*2060*/  FMUL.FTZ R89, R0.reuse, R50 ;  /* 0x0000003200597220 */ /* 0x040fe20000410000 */
[C---:B------:R-:W-:Y:S01]  /*2070*/  FMUL.FTZ R31, R0.reuse, R44 ;  /* 0x0000002c001f7220 */ /* 0x040fe20000410000 */
[----:B------:R-:W2:Y:S01]  /*2080*/  MUFU.TANH R13, R13 ;  /* 0x0000000d000d7308 */ /* 0x000ea20000002400 */
[----:B0-----:R-:W-:Y:S01]  /*2090*/  FSEL R7, R7, -INF , P1 ;  /* 0xff80000007077808 */ /* 0x001fe20000800000 */
[C---:B------:R-:W-:Y:S01]  /*20a0*/  FMUL.FTZ R35, R0.reuse, R48 ;  /* 0x0000003000237220 */ /* 0x040fe20000410000 */
[C---:B------:R-:W-:Y:S01]  /*20b0*/  FMUL.FTZ R48, R0.reuse, R51 ;  /* 0x0000003300307220 */ /* 0x040fe20000410000 */
[C---:B------:R-:W-:Y:S01]  /*20c0*/  FMUL.FTZ R30, R0.reuse, R45 ;  /* 0x0000002d001e7220 */ /* 0x040fe20000410000 */
[C---:B------:R-:W-:Y:S01]  /*20d0*/  FMUL.FTZ R90, R0.reuse, R54 ;  /* 0x00000036005a7220 */ /* 0x040fe20000410000 */
[C---:B------:R-:W-:Y:S01]  /*20e0*/  FMUL.FTZ R47, R0.reuse, R53 ;  /* 0x00000035002f7220 */ /* 0x040fe20000410000 */
[----:B------:R-:W-:Y:S01]  /*20f0*/  FMUL.FTZ R53, R0, R55 ;  /* 0x0000003700357220 */ /* 0x000fe20000410000 */
[----:B------:R-:W0:Y:S01]  /*2100*/  MUFU.TANH R5, R5 ;  /* 0x0000000500057308 */ /* 0x000e220000002400 */
[----:B-1----:R-:W-:Y:S01]  /*2110*/  FSEL R38, R14, -INF , P1 ;  /* 0xff8000000e267808 */ /* 0x002fe20000800000 */
[C---:B------:R-:W-:Y:S01]  /*2120*/  FMUL.FTZ R91, R0.reuse, R58 ;  /* 0x0000003a005b7220 */ /* 0x040fe20000410000 */
[----:B------:R-:W-:Y:S01]  /*2130*/  ISETP.GT.AND P1, PT, R37, 0x19, PT ;  /* 0x000000192500780c */ /* 0x000fe20003f24270 */
[C---:B------:R-:W-:Y:S01]  /*2140*/  FMUL.FTZ R34, R0.reuse, R49 ;  /* 0x0000003100227220 */ /* 0x040fe20000410000 */
[C---:B------:R-:W-:Y:S01]  /*2150*/  FMUL.FTZ R55, R0.reuse, R59 ;  /* 0x0000003b00377220 */ /* 0x040fe20000410000 */
[C---:B------:R-:W-:Y:S01]  /*2160*/  FMUL.FTZ R49, R0.reuse, R52 ;  /* 0x0000003400317220 */ /* 0x040fe20000410000 */
[C---:B------:R-:W-:Y:S01]  /*2170*/  FMUL.FTZ R92, R0.reuse, R62 ;  /* 0x0000003e005c7220 */ /* 0x040fe20000410000 */
[----:B------:R-:W1:Y:S01]  /*2180*/  MUFU.TANH R12, R12 ;  /* 0x0000000c000c7308 */ /* 0x000e620000002400 */
[----:B--2---:R-:W-:Y:S01]  /*2190*/  FSEL R9, R13, -INF , P3 ;  /* 0xff8000000d097808 */ /* 0x004fe20001800000 */
[----:B------:R-:W-:Y:S01]  /*21a0*/  FMUL.FTZ R52, R0, R56 ;  /* 0x0000003800347220 */ /* 0x000fe20000410000 */
[----:B------:R-:W-:Y:S01]  /*21b0*/  FMNMX.FTZ R13, R36, R39, !PT ;  /* 0x00000027240d7209 */ /* 0x000fe20007810000 */
[C---:B------:R-:W-:Y:S01]  /*21c0*/  FMUL.FTZ R56, R0.reuse, R60 ;  /* 0x0000003c00387220 */ /* 0x040fe20000410000 */
[C---:B------:R-:W-:Y:S01]  /*21d0*/  FMUL.FTZ R54, R0.reuse, R61 ;  /* 0x0000003d00367220 */ /* 0x040fe20000410000 */
[C---:B------:R-:W-:Y:S01]  /*21e0*/  FMUL.FTZ R61, R0.reuse, R63 ;  /* 0x0000003f003d7220 */ /* 0x040fe20000410000 */
[C---:B------:R-:W-:Y:S01]  /*21f0*/  FMUL.FTZ R62, R0.reuse, R64 ;  /* 0x00000040003e7220 */ /* 0x040fe20000410000 */
[----:B------:R-:W2:Y:S01]  /*2200*/  MUFU.TANH R15, R15 ;  /* 0x0000000f000f7308 */ /* 0x000ea20000002400 */
[----:B0-----:R-:W-:Y:S01]  /*2210*/  FSEL R5, R5, -INF , P4 ;  /* 0xff80000005057808 */ /* 0x001fe20002000000 */
[C---:B------:R-:W-:Y:S01]  /*2220*/  FMUL.FTZ R64, R0.reuse, R66 ;  /* 0x0000004200407220 */ /* 0x040fe20000410000 */
[----:B------:R-:W-:Y:S01]  /*2230*/  ISETP.GT.AND P4, PT, R37, 0x11, PT ;  /* 0x000000112500780c */ /* 0x000fe20003f84270 */
[C---:B------:R-:W-:Y:S01]  /*2240*/  FMUL.FTZ R50, R0.reuse, R57 ;  /* 0x0000003900327220 */ /* 0x040fe20000410000 */
[C---:B------:R-:W-:Y:S01]  /*2250*/  FMUL.FTZ R63, R0.reuse, R67 ;  /* 0x00000043003f7220 */ /* 0x040fe20000410000 */
[C---:B------:R-:W-:Y:S01]  /*2260*/  FMUL.FTZ R66, R0.reuse, R70 ;  /* 0x0000004600427220 */ /* 0x040fe20000410000 */
[----:B------:R-:W-:Y:S01]  /*2270*/  FMUL.FTZ R71, R0, R71 ;  /* 0x0000004700477220 */ /* 0x000fe20000410000 */
[----:B------:R-:W0:Y:S01]  /*2280*/  MUFU.TANH R20, R20 ;  /* 0x0000001400147308 */ /* 0x000e220000002400 */
[----:B-1----:R-:W-:Y:S01]  /*2290*/  FSEL R40, R12, -INF , P2 ;  /* 0xff8000000c287808 */ /* 0x002fe20001000000 */
[C---:B------:R-:W-:Y:S01]  /*22a0*/  FMUL.FTZ R74, R0.reuse, R74 ;  /* 0x0000004a004a7220 */ /* 0x040fe20000410000 */
[C---:B------:R-:W-:Y:S01]  /*22b0*/  FMUL.FTZ R58, R0.reuse, R65 ;  /* 0x00000041003a7220 */ /* 0x040fe20000410000 */
        /* <DEDUP_REMOVED lines=11> */
[----:B------:R-:W-:Y:S01]  /*2370*/  FMUL.FTZ R83, R0, R83 ;  /* 0x0000005300537220 */ /* 0x000fe20000410000 */
[----:B------:R-:W2:Y:S01]  /*2380*/  MUFU.TANH R6, R6 ;  /* 0x0000000600067308 */ /* 0x000ea20000002400 */
[----:B0-----:R-:W-:Y:S01]  /*2390*/  FSEL R42, R20, -INF , P4 ;  /* 0xff800000142a7808 */ /* 0x001fe20002000000 */
[----:B------:R-:W-:Y:S01]  /*23a0*/  FMUL.FTZ R76, R0, R76 ;  /* 0x0000004c004c7220 */ /* 0x000fe20000410000 */
[----:B------:R-:W-:Y:S01]  /*23b0*/  FMNMX.FTZ R20, R40, R15, !PT ;  /* 0x0000000f28147209 */ /* 0x000fe20007810000 */
[C---:B------:R-:W-:Y:S01]  /*23c0*/  FMUL.FTZ R86, R0.reuse, R86 ;  /* 0x0000005600567220 */ /* 0x040fe20000410000 */
[C---:B------:R-:W-:Y:S01]  /*23d0*/  FMUL.FTZ R87, R0.reuse, R87 ;  /* 0x0000005700577220 */ /* 0x040fe20000410000 */
[C---:B------:R-:W-:Y:S01]  /*23e0*/  FMUL.FTZ R77, R0.reuse, R77 ;  /* 0x0000004d004d7220 */ /* 0x040fe20000410000 */
[C---:B------:R-:W-:Y:S01]  /*23f0*/  FMUL.FTZ R80, R0.reuse, R80 ;  /* 0x0000005000507220 */ /* 0x040fe20000410000 */
[----:B------:R-:W0:Y:S01]  /*2400*/  MUFU.TANH R28, R28 ;  /* 0x0000001c001c7308 */ /* 0x000e220000002400 */
[----:B-1----:R-:W-:Y:S01]  /*2410*/  FSEL R41, R21, -INF , P3 ;  /* 0xff80000015297808 */ /* 0x002fe20001800000 */
[C---:B------:R-:W-:Y:S01]  /*2420*/  FMUL.FTZ R81, R0.reuse, R81 ;  /* 0x0000005100517220 */ /* 0x040fe20000410000 */
[----:B------:R-:W-:Y:S01]  /*2430*/  ISETP.GT.AND P3, PT, R37, 0x21, PT ;  /* 0x000000212500780c */ /* 0x000fe20003f64270 */
[C---:B------:R-:W-:Y:S01]  /*2440*/  FMUL.FTZ R84, R0.reuse, R84 ;  /* 0x0000005400547220 */ /* 0x040fe20000410000 */
[----:B------:R-:W-:Y:S01]  /*2450*/  FMNMX.FTZ R15, R41, R20, !PT ;  /* 0x00000014290f7209 */ /* 0x000fe20007810000 */
[----:B------:R-:W-:-:S02]  /*2460*/  FMUL.FTZ R85, R0, R85 ;  /* 0x0000005500557220 */ /* 0x000fc40000410000 */
[----:B------:R-:W1:Y:S01]  /*2470*/  MUFU.TANH R8, R8 ;  /* 0x0000000800087308 */ /* 0x000e620000002400 */
[----:B--2---:R-:W-:Y:S02]  /*2480*/  FSEL R6, R6, -INF , P5 ;  /* 0xff80000006067808 */ /* 0x004fe40002800000 */
[----:B------:R-:W-:Y:S02]  /*2490*/  ISETP.GT.AND P5, PT, R37, 0x18, PT ;  /* 0x000000182500780c */ /* 0x000fe40003fa4270 */
[----:B------:R-:W-:-:S03]  /*24a0*/  FMNMX.FTZ R20, R42, R15, !PT ;  /* 0x0000000f2a147209 */ /* 0x000fc60007810000 */
[----:B------:R-:W2:Y:S01]  /*24b0*/  MUFU.TANH R26, R26 ;  /* 0x0000001a001a7308 */ /* 0x000ea20000002400 */
[----:B0-----:R-:W-:-:S04]  /*24c0*/  FSEL R43, R28, -INF , P5 ;  /* 0xff8000001c2b7808 */ /* 0x001fc80002800000 */
[----:B------:R-:W-:-:S03]  /*24d0*/  FMNMX.FTZ R21, R43, R20, !PT ;  /* 0x000000142b157209 */ /* 0x000fc60007810000 */
[----:B------:R-:W0:Y:S01]  /*24e0*/  MUFU.TANH R11, R11 ;  /* 0x0000000b000b7308 */ /* 0x000e220000002400 */
[----:B-1----:R-:W-:Y:S02]  /*24f0*/  FSEL R8, R8, -INF , P2 ;  /* 0xff80000008087808 */ /* 0x002fe40001000000 */
[----:B------:R-:W-:-:S05]  /*2500*/  ISETP.GT.AND P2, PT, R37, 0x20, PT ;  /* 0x000000202500780c */ /* 0x000fca0003f44270 */
[----:B------:R-:W1:Y:S01]  /*2510*/  MUFU.TANH R24, R24 ;  /* 0x0000001800187308 */ /* 0x000e620000002400 */
[----:B--2---:R-:W-:Y:S02]  /*2520*/  FSEL R44, R26, -INF , P1 ;  /* 0xff8000001a2c7808 */ /* 0x004fe40000800000 */
[----:B------:R-:W-:-:S05]  /*2530*/  ISETP.GT.AND P1, PT, R37, 0x30, PT ;  /* 0x000000302500780c */ /* 0x000fca0003f24270 */
[----:B------:R-:W2:Y:S01]  /*2540*/  MUFU.TANH R32, R32 ;  /* 0x0000002000207308 */ /* 0x000ea20000002400 */
[----:B0-----:R-:W-:Y:S02]  /*2550*/  FSEL R10, R11, -INF , P4 ;  /* 0xff8000000b0a7808 */ /* 0x001fe40002000000 */
[----:B------:R-:W-:-:S05]  /*2560*/  ISETP.GT.AND P4, PT, R37, 0x28, PT ;  /* 0x000000282500780c */ /* 0x000fca0003f84270 */
[----:B------:R-:W0:Y:S01]  /*2570*/  MUFU.TANH R25, R25 ;  /* 0x0000001900197308 */ /* 0x000e220000002400 */
[----:B-1----:R-:W-:Y:S02]  /*2580*/  FSEL R11, R24, -INF , P5 ;  /* 0xff800000180b7808 */ /* 0x002fe40002800000 */
[----:B------:R-:W-:Y:S02]  /*2590*/  FMNMX.FTZ R24, R44, R21, !PT ;  /* 0x000000152c187209 */ /* 0x000fe40007810000 */
[----:B------:R-:W-:-:S03]  /*25a0*/  ISETP.GT.AND P5, PT, R37, 0x29, PT ;  /* 0x000000292500780c */ /* 0x000fc60003fa4270 */
[----:B------:R-:W1:Y:S01]  /*25b0*/  MUFU.TANH R29, R29 ;  /* 0x0000001d001d7308 */ /* 0x000e620000002400 */
[----:B--2---:R-:W-:-:S07]  /*25c0*/  FSEL R45, R32, -INF , P2 ;  /* 0xff800000202d7808 */ /* 0x004fce0001000000 */
[----:B------:R-:W2:Y:S01]  /*25d0*/  MUFU.TANH R88, R88 ;  /* 0x0000005800587308 */ /* 0x000ea20000002400 */
[----:B0-----:R-:W-:Y:S02]  /*25e0*/  FSEL R14, R25, -INF , P3 ;  /* 0xff800000190e7808 */ /* 0x001fe40001800000 */
[----:B------:R-:W-:-:S05]  /*25f0*/  FMNMX.FTZ R25, R45, R24, !PT ;  /* 0x000000182d197209 */ /* 0x000fca0007810000 */
[----:B------:R-:W0:Y:S01]  /*2600*/  MUFU.TANH R33, R33 ;  /* 0x0000002100217308 */ /* 0x000e220000002400 */
[----:B-1----:R-:W-:Y:S02]  /*2610*/  FSEL R46, R29, -INF , P3 ;  /* 0xff8000001d2e7808 */ /* 0x002fe40001800000 */
[----:B------:R-:W-:Y:S02]  /*2620*/  ISETP.GT.AND P3, PT, R37, 0x38, PT ;  /* 0x000000382500780c */ /* 0x000fe40003f64270 */
[----:B------:R-:W-:-:S03]  /*2630*/  FMNMX.FTZ R25, R46, R25, !PT ;  /* 0x000000192e197209 */ /* 0x000fc60007810000 */
[----:B------:R-:W1:Y:S01]  /*2640*/  MUFU.TANH R27, R27 ;  /* 0x0000001b001b7308 */ /* 0x000e620000002400 */
[----:B--2---:R-:W-:-:S04]  /*2650*/  FSEL R88, R88, -INF , P4 ;  /* 0xff80000058587808 */ /* 0x004fc80002000000 */
        /* <DEDUP_REMOVED lines=17> */
[----:B--2---:R-:W-:-:S07]  /*2770*/  FSEL R90, R90, -INF , P3 ;  /* 0xff8000005a5a7808 */ /* 0x004fce0001800000 */
[----:B------:R-:W2:Y:S01]  /*2780*/  MUFU.TANH R35, R35 ;  /* 0x0000002300237308 */ /* 0x000ea20000002400 */
[----:B0-----:R-:W-:Y:S02]  /*2790*/  FSEL R20, R30, -INF , P5 ;  /* 0xff8000001e147808 */ /* 0x001fe40002800000 */
[----:B------:R-:W-:Y:S02]  /*27a0*/  ISETP.GT.AND P5, PT, R37, 0x40, PT ;  /* 0x000000402500780c */ /* 0x000fe40003fa4270 */
[----:B------:R-:W-:-:S03]  /*27b0*/  FMNMX.FTZ R30, R90, R29, !PT ;  /* 0x0000001d5a1e7209 */ /* 0x000fc60007810000 */
[----:B------:R-:W0:Y:S01]  /*27c0*/  MUFU.TANH R91, R91 ;  /* 0x0000005b005b7308 */ /* 0x000e220000002400 */
[----:B-1----:R-:W-:-:S04]  /*27d0*/  FSEL R53, R53, -INF , P4 ;  /* 0xff80000035357808 */ /* 0x002fc80002000000 */
[----:B------:R-:W-:-:S03]  /*27e0*/  FMNMX.FTZ R30, R53, R30, !PT ;  /* 0x0000001e351e7209 */ /* 0x000fc60007810000 */
[----:B------:R-:W1:Y:S01]  /*27f0*/  MUFU.TANH R34, R34 ;  /* 0x0000002200227308 */ /* 0x000e620000002400 */
[----:B--2---:R-:W-:Y:S02]  /*2800*/  FSEL R21, R35, -INF , P1 ;  /* 0xff80000023157808 */ /* 0x004fe40000800000 */
[----:B------:R-:W-:-:S05]  /*2810*/  ISETP.GT.AND P1, PT, R37, 0x41, PT ;  /* 0x000000412500780c */ /* 0x000fca0003f24270 */
        /* <DEDUP_REMOVED lines=10> */
[----:B0-----:R-:W-:Y:S02]  /*28c0*/  FSEL R25, R49, -INF , P3 ;  /* 0xff80000031197808 */ /* 0x001fe40001800000 */
[----:B------:R-:W-:-:S05]  /*28d0*/  ISETP.GT.AND P3, PT, R37, 0x49, PT ;  /* 0x000000492500780c */ /* 0x000fca0003f64270 */
        /* <DEDUP_REMOVED lines=55> */
[----:B-1----:R-:W-:-:S07]  /*2c50*/  FSEL R57, R79, -INF , P1 ;  /* 0xff8000004f397808 */ /* 0x002fce0000800000 */
        /* <DEDUP_REMOVED lines=8> */
[----:B-1----:R-:W-:Y:S01]  /*2ce0*/  FSEL R47, R67, -INF , P4 ;  /* 0xff800000432f7808 */ /* 0x002fe20002000000 */
[----:B------:R-:W-:Y:S01]  /*2cf0*/  IMAD.U32 R67, RZ, RZ, UR6 ;  /* 0x00000006ff437e24 */ /* 0x000fe2000f8e00ff */
        /* <DEDUP_REMOVED lines=11> */
[----:B--2---:R-:W-:-:S04]  /*2db0*/  FSEL R65, R87, -INF , P5 ;  /* 0xff80000057417808 */ /* 0x004fc80002800000 */
[----:B------:R-:W-:-:S03]  /*2dc0*/  FMNMX.FTZ R66, R65, R66, !PT ;  /* 0x0000004241427209 */ /* 0x000fc60007810000 */
[----:B------:R-:W2:Y:S01]  /*2dd0*/  MUFU.TANH R72, R81 ;  /* 0x0000005100487308 */ /* 0x000ea20000002400 */
[----:B0-----:R-:W-:Y:S01]  /*2de0*/  FSEL R68, R68, -INF , P1 ;  /* 0xff80000044447808 */ /* 0x001fe20000800000 */
[----:B------:R-:W0:Y:S06]  /*2df0*/  SHFL.BFLY PT, R37, R66, 0x2, 0x1f ;  /* 0x0c401f0042257f89 */ /* 0x000e2c00000e0000 */
[----:B------:R-:W4:Y:S01]  /*2e00*/  MUFU.TANH R73, R84 ;  /* 0x0000005400497308 */ /* 0x000f220000002400 */
[----:B-1----:R-:W-:-:S07]  /*2e10*/  FSEL R70, R70, -INF , P2 ;  /* 0xff80000046467808 */ /* 0x002fce0001000000 */
[----:B------:R-:W1:Y:S01]  /*2e20*/  MUFU.TANH R75, R85 ;  /* 0x00000055004b7308 */ /* 0x000e620000002400 */
[----:B--2---:R-:W-:Y:S02]  /*2e30*/  FSEL R72, R72, -INF , P3 ;  /* 0xff80000048487808 */ /* 0x004fe40001800000 */
[----:B----4-:R-:W-:Y:S02]  /*2e40*/  FSEL R73, R73, -INF , P4 ;  /* 0xff80000049497808 */ /* 0x010fe40002000000 */
[----:B0-----:R-:W-:Y:S02]  /*2e50*/  FMNMX.FTZ R37, R66, R37, !PT ;  /* 0x0000002542257209 */ /* 0x001fe40007810000 */
[----:B------:R-:W-:-:S03]  /*2e60*/  FMNMX.FTZ R66, R5, R6, !PT ;  /* 0x0000000605427209 */ /* 0x000fc60007810000 */
[----:B------:R-:W0:Y:S01]  /*2e70*/  SHFL.BFLY PT, R74, R37, 0x1, 0x1f ;  /* 0x0c201f00254a7f89 */ /* 0x000e2200000e0000 */
[----:B------:R-:W-:Y:S02]  /*2e80*/  FMNMX.FTZ R69, R7, R66, !PT ;  /* 0x0000004207457209 */ /* 0x000fe40007810000 */
[----:B-1----:R-:W-:Y:S02]  /*2e90*/  FSEL R75, R75, -INF , P5 ;  /* 0xff8000004b4b7808 */ /* 0x002fe40002800000 */
[----:B0-----:R-:W-:-:S04]  /*2ea0*/  FMNMX.FTZ R74, R37, R74, !PT ;  /* 0x0000004a254a7209 */ /* 0x001fc80007810000 */
[C---:B------:R-:W-:Y:S01]  /*2eb0*/  FSETP.NEU.FTZ.AND P6, PT, R74.reuse, -INF , PT ;  /* 0xff8000004a00780b */ /* 0x040fe20003fdd000 */
[----:B------:R-:W-:-:S05]  /*2ec0*/  FFMA.FTZ R67, R74, R67, -8 ;  /* 0xc10000004a437423 */ /* 0x000fca0000010043 */
[----:B------:R-:W-:Y:S02]  /*2ed0*/  FSEL R67, R67, RZ, P6 ;  /* 0x000000ff43437208 */ /* 0x000fe40003000000 */
[----:B---3--:R-:W-:Y:S01]  /*2ee0*/  LOP3.LUT P6, RZ, R93, 0x7f, RZ, 0xc0, !PT ;  /* 0x0000007f5dff7812 */ /* 0x008fe200078cc0ff */
[----:B------:R-:W-:Y:S02]  /*2ef0*/  IMAD.MOV.U32 R93, RZ, RZ, R135 ;  /* 0x000000ffff5d7224 */ /* 0x000fe400078e0087 */
        /* <DEDUP_REMOVED lines=8> */
[----:B------:R0:W-:Y:S01]  /*2f80*/  MUFU.EX2 R40, R71 ;  /* 0x0000004700287308 */ /* 0x0001e20000000800 */
        /* <DEDUP_REMOVED lines=8> */
[----:B0-----:R-:W-:-:S01]  /*3010*/  FFMA.FTZ R71, R45, UR6, -R67 ;  /* 0x000000062d477c23 */ /* 0x001fc20008010843 */
[----:B------:R-:W-:Y:S01]  /*3020*/  FMNMX.FTZ R42, R12, R69, !PT ;  /* 0x000000450c2a7209 */ /* 0x000fe20007810000 */
[----:B------:R-:W-:-:S01]  /*3030*/  FFMA.FTZ R53, R53, UR6, -R67 ;  /* 0x0000000635357c23 */ /* 0x000fc20008010843 */
[--C-:B------:R-:W-:Y:S01]  /*3040*/  FFMA.FTZ R91, R91, UR6, -R67.reuse ;  /* 0x000000065b5b7c23 */ /* 0x100fe20008010843 */
[----:B------:R-:W-:-:S01]  /*3050*/  FFMA.FTZ R55, R92, UR6, -R67 ;  /* 0x000000065c377c23 */ /* 0x000fc20008010843 */
[----:B------:R-:W-:Y:S01]  /*3060*/  FMNMX.FTZ R43, R13, R42, !PT ;  /* 0x0000002a0d2b7209 */ /* 0x000fe20007810000 */
[----:B------:R-:W-:-:S01]  /*3070*/  FFMA.FTZ R49, R49, UR6, -R67 ;  /* 0x0000000631317c23 */ /* 0x000fc20008010843 */
[----:B------:R-:W-:Y:S01]  /*3080*/  MUFU.EX2 R42, R76 ;  /* 0x0000004c002a7308 */ /* 0x000fe20000000800 */
[----:B------:R-:W-:-:S01]  /*3090*/  FFMA.FTZ R50, R50, UR6, -R67 ;  /* 0x0000000632327c23 */ /* 0x000fc20008010843 */
[----:B------:R-:W-:Y:S01]  /*30a0*/  FMNMX.FTZ R66, R14, R43, !PT ;  /* 0x0000002b0e427209 */ /* 0x000fe20007810000 */
[----:B------:R-:W-:-:S01]  /*30b0*/  FFMA.FTZ R43, R44, UR6, -R67 ;  /* 0x000000062c2b7c23 */ /* 0x000fc20008010843 */
[--C-:B------:R-:W-:Y:S01]  /*30c0*/  FFMA.FTZ R52, R52, UR6, -R67.reuse ;  /* 0x0000000634347c23 */ /* 0x100fe20008010843 */
[----:B------:R-:W-:-:S01]  /*30d0*/  FFMA.FTZ R57, R57, UR6, -R67 ;  /* 0x0000000639397c23 */ /* 0x000fc20008010843 */
[----:B------:R-:W-:Y:S01]  /*30e0*/  FMNMX.FTZ R69, R15, R66, !PT ;  /* 0x000000420f457209 */ /* 0x000fe20007810000 */
[----:B------:R-:W-:-:S01]  /*30f0*/  FFMA.FTZ R59, R59, UR6, -R67 ;  /* 0x000000063b3b7c23 */ /* 0x000fc20008010843 */
[----:B------:R-:W-:Y:S01]  /*3100*/  FFMA.FTZ R65, R65, UR6, -R67 ;  /* 0x0000000641417c23 */ /* 0x000fe20008010843 */
[----:B------:R-:W-:Y:S01]  /*3110*/  MUFU.EX2 R36, R36 ;  /* 0x0000002400247308 */ /* 0x000fe20000000800 */
[----:B------:R-:W-:Y:S01]  /*3120*/  FMNMX.FTZ R44, R20, R69, !PT ;  /* 0x00000045142c7209 */ /* 0x000fe20007810000 */
[----:B------:R-:W-:-:S03]  /*3130*/  IMAD.MOV.U32 R92, RZ, RZ, R135 ;  /* 0x000000ffff5c7224 */ /* 0x000fc600078e0087 */
[----:B------:R-:W-:-:S03]  /*3140*/  FMNMX.FTZ R45, R21, R44, !PT ;  /* 0x0000002c152d7209 */ /* 0x000fc60007810000 */
[----:B------:R0:W-:Y:S01]  /*3150*/  MUFU.EX2 R44, R71 ;  /* 0x00000047002c7308 */ /* 0x0001e20000000800 */
[----:B------:R-:W-:Y:S01]  /*3160*/  FMNMX.FTZ R66, R24, R45, !PT ;  /* 0x0000002d18427209 */ /* 0x000fe20007810000 */
[----:B------:R-:W-:-:S03]  /*3170*/  FFMA.FTZ R45, R46, UR6, -R67 ;  /* 0x000000062e2d7c23 */ /* 0x000fc60008010843 */
[----:B------:R-:W-:-:S03]  /*3180*/  FMNMX.FTZ R69, R25, R66, !PT ;  /* 0x0000004219457209 */ /* 0x000fc60007810000 */
[----:B------:R-:W-:Y:S01]  /*3190*/  MUFU.EX2 R37, R37 ;  /* 0x0000002500257308 */ /* 0x000fe20000000800 */
[----:B------:R-:W-:-:S04]  /*31a0*/  FMNMX.FTZ R46, R26, R69, !PT ;  /* 0x000000451a2e7209 */ /* 0x000fc80007810000 */
[----:B------:R-:W-:-:S03]  /*31b0*/  FMNMX.FTZ R69, R27, R46, !PT ;  /* 0x0000002e1b457209 */ /* 0x000fc60007810000 */
[----:B------:R-:W-:Y:S01]  /*31c0*/  MUFU.EX2 R38, R38 ;  /* 0x0000002600267308 */ /* 0x000fe20000000800 */
[----:B------:R-:W-:Y:S01]  /*31d0*/  FMNMX.FTZ R66, R28, R69, !PT ;  /* 0x000000451c427209 */ /* 0x000fe20007810000 */
[----:B------:R-:W-:-:S03]  /*31e0*/  FFMA.FTZ R69, R51, UR6, -R67 ;  /* 0x0000000633457c23 */ /* 0x000fc60008010843 */
[----:B------:R-:W-:-:S03]  /*31f0*/  FMNMX.FTZ R51, R29, R66, !PT ;  /* 0x000000421d337209 */ /* 0x000fc60007810000 */
[----:B------:R-:W1:Y:S01]  /*3200*/  MUFU.EX2 R39, R39 ;  /* 0x0000002700277308 */ /* 0x000e620000000800 */
[----:B------:R-:W-:-:S04]  /*3210*/  FMNMX.FTZ R51, R30, R51, !PT ;  /* 0x000000331e337209 */ /* 0x000fc80007810000 */
[----:B------:R-:W-:-:S03]  /*3220*/  FMNMX.FTZ R66, R32, R51, !PT ;  /* 0x0000003320427209 */ /* 0x000fc60007810000 */
[----:B------:R-:W-:Y:S01]  /*3230*/  MUFU.EX2 R41, R41 ;  /* 0x0000002900297308 */ /* 0x000fe20000000800 */
[----:B------:R-:W-:-:S04]  /*3240*/  FMNMX.FTZ R66, R31, R66, !PT ;  /* 0x000000421f427209 */ /* 0x000fc80007810000 */
[----:B0-----:R-:W-:-:S03]  /*3250*/  FMNMX.FTZ R71, R33, R66, !PT ;  /* 0x0000004221477209 */ /* 0x001fc60007810000 */
[----:B------:R-:W0:Y:S01]  /*3260*/  MUFU.EX2 R43, R43 ;  /* 0x0000002b002b7308 */ /* 0x000e220000000800 */
[----:B------:R-:W-:Y:S02]  /*3270*/  FMNMX.FTZ R66, R34, R71, !PT ;  /* 0x0000004722427209 */ /* 0x000fe40007810000 */
[----:B-1----:R-:W-:Y:S02]  /*3280*/  F2FP.SATFINITE.E4M3.F32.PACK_AB_MERGE_C R149, R39, R38, RZ ;  /* 0x000000262795723e */ /* 0x002fe400048070ff */
[----:B------:R-:W-:Y:S02]  /*3290*/  FMNMX.FTZ R76, R35, R66, !PT ;  /* 0x00000042234c7209 */ /* 0x000fe40007810000 */
[----:B------:R-:W-:Y:S01]  /*32a0*/  F2FP.SATFINITE.E4M3.F32.PACK_AB_MERGE_C R149, R37, R36, R149 ;  /* 0x000000242595723e */ /* 0x000fe20004807095 */
[----:B------:R-:W-:Y:S01]  /*32b0*/  MUFU.EX2 R45, R45 ;  /* 0x0000002d002d7308 */ /* 0x000fe20000000800 */
[----:B------:R-:W-:-:S04]  /*32c0*/  FMNMX.FTZ R71, R47, R76, !PT ;  /* 0x0000004c2f477209 */ /* 0x000fc80007810000 */
[----:B------:R-:W-:-:S03]  /*32d0*/  FMNMX.FTZ R71, R48, R71, !PT ;  /* 0x0000004730477209 */ /* 0x000fc60007810000 */
[----:B------:R1:W-:Y:S01]  /*32e0*/  MUFU.EX2 R46, R88 ;  /* 0x00000058002e7308 */ /* 0x0003e20000000800 */
[----:B------:R-:W-:Y:S02]  /*32f0*/  FMNMX.FTZ R71, R68, R71, !PT ;  /* 0x0000004744477209 */ /* 0x000fe40007810000 */
[----:B0-----:R-:W-:Y:S02]  /*3300*/  F2FP.SATFINITE.E4M3.F32.PACK_AB_MERGE_C R151, R43, R42, RZ ;  /* 0x0000002a2b97723e */ /* 0x001fe400048070ff */
[----:B------:R-:W-:Y:S02]  /*3310*/  FMNMX.FTZ R77, R70, R71, !PT ;  /* 0x00000047464d7209 */ /* 0x000fe40007810000 */
[----:B------:R-:W-:Y:S01]  /*3320*/  F2FP.SATFINITE.E4M3.F32.PACK_AB_MERGE_C R151, R41, R40, R151 ;  /* 0x000000282997723e */ /* 0x000fe20004807097 */
[----:B------:R-:W0:Y:S01]  /*3330*/  MUFU.EX2 R69, R69 ;  /* 0x0000004500457308 */ /* 0x000e220000000800 */
[----:B------:R-:W-:Y:S01]  /*3340*/  FMNMX.FTZ R76, R72, R77, !PT ;  /* 0x0000004d484c7209 */ /* 0x000fe20007810000 */
[----:B-1----:R-:W-:-:S03]  /*3350*/  IMAD.MOV.U32 R88, RZ, RZ, R135 ;  /* 0x000000ffff587224 */ /* 0x002fc600078e0087 */
[----:B------:R-:W-:-:S03]  /*3360*/  FMNMX.FTZ R78, R73, R76, !PT ;  /* 0x0000004c494e7209 */ /* 0x000fc60007810000 */
[----:B------:R-:W-:Y:S01]  /*3370*/  MUFU.EX2 R76, R79 ;  /* 0x0000004f004c7308 */ /* 0x000fe20000000800 */
[----:B------:R-:W-:Y:S01]  /*3380*/  FMNMX.FTZ R77, R75, R78, !PT ;  /* 0x0000004e4b4d7209 */ /* 0x000fe20007810000 */
[--C-:B------:R-:W-:Y:S01]  /*3390*/  FFMA.FTZ R78, R61, UR6, -R67.reuse ;  /* 0x000000063d4e7c23 */ /* 0x100fe20008010843 */
[----:B------:R-:W-:-:S01]  /*33a0*/  FFMA.FTZ R61, R64, UR6, -R67 ;  /* 0x00000006403d7c23 */ /* 0x000fc20008010843 */
[--C-:B------:R-:W-:Y:S01]  /*33b0*/  FFMA.FTZ R64, R63, UR6, -R67.reuse ;  /* 0x000000063f407c23 */ /* 0x100fe20008010843 */
[----:B------:R-:W-:-:S01]  /*33c0*/  FFMA.FTZ R63, R54, UR6, -R67 ;  /* 0x00000006363f7c23 */ /* 0x000fc20008010843 */
[----:B------:R-:W1:Y:S01]  /*33d0*/  SHFL.BFLY PT, R80, R77, 0x2, 0x1f ;  /* 0x0c401f004d507f89 */ /* 0x000e6200000e0000 */
[----:B------:R-:W-:-:S01]  /*33e0*/  FFMA.FTZ R54, R56, UR6, -R67 ;  /* 0x0000000638367c23 */ /* 0x000fc20008010843 */
[--C-:B------:R-:W-:Y:S01]  /*33f0*/  FFMA.FTZ R56, R58, UR6, -R67.reuse ;  /* 0x000000063a387c23 */ /* 0x100fe20008010843 */
[----:B------:R-:W-:-:S01]  /*3400*/  FFMA.FTZ R58, R62, UR6, -R67 ;  /* 0x000000063e3a7c23 */ /* 0x000fc20008010843 */
[----:B------:R2:W-:Y:S01]  /*3410*/  MUFU.EX2 R51, R89 ;  /* 0x0000005900337308 */ /* 0x0005e20000000800 */
[----:B0-----:R-:W-:-:S04]  /*3420*/  F2FP.SATFINITE.E4M3.F32.PACK_AB_MERGE_C R137, R69, R46, RZ ;  /* 0x0000002e4589723e */ /* 0x001fc800048070ff */
[----:B------:R-:W-:-:S03]  /*3430*/  F2FP.SATFINITE.E4M3.F32.PACK_AB_MERGE_C R137, R45, R44, R137 ;  /* 0x0000002c2d89723e */ /* 0x000fc60004807089 */
[----:B------:R-:W-:Y:S01]  /*3440*/  MUFU.EX2 R60, R60 ;  /* 0x0000003c003c7308 */ /* 0x000fe20000000800 */
[----:B--2---:R-:W-:-:S07]  /*3450*/  IMAD.MOV.U32 R89, RZ, RZ, R135 ;  /* 0x000000ffff597224 */ /* 0x004fce00078e0087 */
[----:B------:R0:W-:Y:S01]  /*3460*/  MUFU.EX2 R66, R90 ;  /* 0x0000005a00427308 */ /* 0x0001e20000000800 */
[----:B-1----:R-:W-:-:S07]  /*3470*/  FMNMX.FTZ R80, R77, R80, !PT ;  /* 0x000000504d507209 */ /* 0x002fce0007810000 */
[----:B------:R-:W-:Y:S01]  /*3480*/  MUFU.EX2 R53, R53 ;  /* 0x0000003500357308 */ /* 0x000fe20000000800 */
[----:B------:R-:W1:Y:S01]  /*3490*/  SHFL.BFLY PT, R79, R80, 0x1, 0x1f ;  /* 0x0c201f00504f7f89 */ /* 0x000e6200000e0000 */
[----:B0-----:R-:W-:-:S06]  /*34a0*/  IMAD.MOV.U32 R90, RZ, RZ, R135 ;  /* 0x000000ffff5a7224 */ /* 0x001fcc00078e0087 */
[----:B------:R0:W-:Y:S08]  /*34b0*/  MUFU.EX2 R71, R91 ;  /* 0x0000005b00477308 */ /* 0x0001f00000000800 */
[----:B------:R-:W-:Y:S01]  /*34c0*/  MUFU.EX2 R55, R55 ;  /* 0x0000003700377308 */ /* 0x000fe20000000800 */
[----:B0-----:R-:W-:-:S07]  /*34d0*/  IMAD.MOV.U32 R91, RZ, RZ, R135 ;  /* 0x000000ffff5b7224 */ /* 0x001fce00078e0087 */
[----:B------:R-:W-:Y:S01]  /*34e0*/  MUFU.EX2 R78, R78 ;  /* 0x0000004e004e7308 */ /* 0x000fe20000000800 */
[----:B-1----:R-:W-:Y:S01]  /*34f0*/  FMNMX.FTZ R79, R80, R79, !PT ;  /* 0x0000004f504f7209 */ /* 0x002fe20007810000 */
[----:B------:R-:W-:-:S03]  /*3500*/  IMAD.U32 R80, RZ, RZ, UR6 ;  /* 0x00000006ff507e24 */ /* 0x000fc6000f8e00ff */
[C---:B------:R-:W-:Y:S01]  /*3510*/  FSETP.NEU.FTZ.AND P1, PT, R79.reuse, -INF , PT ;  /* 0xff8000004f00780b */ /* 0x040fe20003f3d000 */
[----:B------:R-:W-:-:S02]  /*3520*/  FFMA.FTZ R62, R79, R80, -8 ;  /* 0xc10000004f3e7423 */ /* 0x000fc40000010050 */
[----:B------:R-:W-:Y:S03]  /*3530*/  MUFU.EX2 R61, R61 ;  /* 0x0000003d003d7308 */ /* 0x000fe60000000800 */
[----:B------:R-:W-:Y:S02]  /*3540*/  FSEL R62, R62, RZ, P1 ;  /* 0x000000ff3e3e7208 */ /* 0x000fe40000800000 */
[----:B------:R-:W-:-:S03]  /*3550*/  PLOP3.LUT P1, PT, PT, PT, UP0, 0x80, 0x0 ;  /* 0x000000000000781c */ /* 0x000fc60003f2f008 */
        /* <DEDUP_REMOVED lines=12> */
[----:B------:R-:W-:Y:S01]  /*3620*/  FADD.FTZ R21, R36, R37 ;  /* 0x0000002524157221 */ /* 0x000fe20000010000 */
[----:B------:R-:W-:-:S01]  /*3630*/  FFMA.FTZ R12, R12, UR6, -R62 ;  /* 0x000000060c0c7c23 */ /* 0x000fc2000801083e */
[----:B------:R-:W0:Y:S01]  /*3640*/  MUFU.EX2 R6, R6 ;  /* 0x0000000600067308 */ /* 0x000e220000000800 */
[----:B------:R-:W-:-:S01]  /*3650*/  FFMA.FTZ R82, R20, UR6, -R62 ;  /* 0x0000000614527c23 */ /* 0x000fc2000801083e */
[--C-:B------:R-:W-:Y:S01]  /*3660*/  FFMA.FTZ R77, R15, UR6, -R62.reuse ;  /* 0x000000060f4d7c23 */ /* 0x100fe2000801083e */
[----:B------:R-:W-:-:S01]  /*3670*/  FFMA.FTZ R20, R28, UR6, -R62 ;  /* 0x000000061c147c23 */ /* 0x000fc2000801083e */
[----:B------:R-:W-:Y:S01]  /*3680*/  FFMA.FTZ R15, R27, UR6, -R62 ;  /* 0x000000061b0f7c23 */ /* 0x000fe2000801083e */
[----:B------:R-:W-:-:S01]  /*3690*/  FADD.FTZ R28, R38, R21 ;  /* 0x00000015261c7221 */ /* 0x000fc20000010000 */
[----:B------:R-:W-:-:S02]  /*36a0*/  @!P6 VIADD R21, R4, 0x19c40 ;  /* 0x00019c400415e836 */ /* 0x000fc40000000000 */
[----:B------:R-:W-:-:S01]  /*36b0*/  FFMA.FTZ R32, R32, UR6, -R62 ;  /* 0x0000000620207c23 */ /* 0x000fc2000801083e */
[----:B------:R-:W1:Y:S01]  /*36c0*/  MUFU.EX2 R67, R67 ;  /* 0x0000004300437308 */ /* 0x000e620000000800 */
[----:B------:R-:W-:-:S01]  /*36d0*/  FADD.FTZ R81, R39, R28 ;  /* 0x0000001c27517221 */ /* 0x000fc20000010000 */
[--C-:B------:R-:W-:Y:S01]  /*36e0*/  FFMA.FTZ R31, R31, UR6, -R62.reuse ;  /* 0x000000061f1f7c23 */ /* 0x100fe2000801083e */
[----:B------:R-:W-:Y:S01]  /*36f0*/  @!P6 PRMT R21, RZ, 0x654, R21 ;  /* 0x00000654ff15e816 */ /* 0x000fe20000000015 */
[----:B------:R-:W-:Y:S01]  /*3700*/  FFMA.FTZ R25, R25, UR6, -R62 ;  /* 0x0000000619197c23 */ /* 0x000fe2000801083e */
[----:B------:R-:W-:-:S01]  /*3710*/  FADD.FTZ R28, R40, R81 ;  /* 0x00000051281c7221 */ /* 0x000fc20000010000 */
[----:B------:R-:W-:Y:S01]  /*3720*/  FFMA.FTZ R26, R26, UR6, -R62 ;  /* 0x000000061a1a7c23 */ /* 0x000fe2000801083e */
[----:B------:R2:W-:Y:S01]  /*3730*/  @!P6 SYNCS.ARRIVE.TRANS64.RED.A1T0 RZ, [R21+URZ], RZ ;  /* 0x000000ff15ffe9a7 */ /* 0x0005e2000810043f */
[----:B------:R-:W3:Y:S01]  /*3740*/  MUFU.EX2 R80, R80 ;  /* 0x0000005000507308 */ /* 0x000ee20000000800 */
[----:B0-----:R-:W-:-:S01]  /*3750*/  FADD.FTZ R24, R5, R6 ;  /* 0x0000000605187221 */ /* 0x001fc20000010000 */
[----:B------:R-:W-:Y:S01]  /*3760*/  FADD.FTZ R81, R41, R28 ;  /* 0x0000001c29517221 */ /* 0x000fe20000010000 */
[----:B------:R-:W-:-:S01]  /*3770*/  FFMA.FTZ R29, R29, UR6, -R62 ;  /* 0x000000061d1d7c23 */ /* 0x000fc2000801083e */
[--C-:B------:R-:W-:Y:S01]  /*3780*/  FFMA.FTZ R30, R30, UR6, -R62.reuse ;  /* 0x000000061e1e7c23 */ /* 0x100fe2000801083e */
[----:B------:R-:W-:-:S01]  /*3790*/  FFMA.FTZ R33, R33, UR6, -R62 ;  /* 0x0000000621217c23 */ /* 0x000fc2000801083e */
[----:B------:R-:W-:Y:S01]  /*37a0*/  FADD.FTZ R28, R42, R81 ;  /* 0x000000512a1c7221 */ /* 0x000fe20000010000 */
[----:B------:R-:W-:-:S01]  /*37b0*/  FFMA.FTZ R34, R34, UR6, -R62 ;  /* 0x0000000622227c23 */ /* 0x000fc2000801083e */
[----:B------:R-:W0:Y:S01]  /*37c0*/  MUFU.EX2 R7, R7 ;  /* 0x0000000700077308 */ /* 0x000e220000000800 */
[----:B-1----:R-:W-:-:S01]  /*37d0*/  FADD.FTZ R27, R67, R24 ;  /* 0x00000018431b7221 */ /* 0x002fc20000010000 */
[----:B------:R-:W-:Y:S01]  /*37e0*/  FADD.FTZ R81, R43, R28 ;  /* 0x0000001c2b517221 */ /* 0x000fe20000010000 */
[----:B------:R-:W-:-:S01]  /*37f0*/  FFMA.FTZ R47, R47, UR6, -R62 ;  /* 0x000000062f2f7c23 */ /* 0x000fc2000801083e */
[--C-:B------:R-:W-:Y:S01]  /*3800*/  FFMA.FTZ R48, R48, UR6, -R62.reuse ;  /* 0x0000000630307c23 */ /* 0x100fe2000801083e */
[----:B------:R-:W-:-:S01]  /*3810*/  FFMA.FTZ R68, R68, UR6, -R62 ;  /* 0x0000000644447c23 */ /* 0x000fc2000801083e */
[--C-:B------:R-:W-:Y:S01]  /*3820*/  FFMA.FTZ R70, R70, UR6, -R62.reuse ;  /* 0x0000000646467c23 */ /* 0x100fe2000801083e */
[----:B------:R-:W-:-:S01]  /*3830*/  FFMA.FTZ R72, R72, UR6, -R62 ;  /* 0x0000000648487c23 */ /* 0x000fc2000801083e */
[----:B------:R-:W1:Y:S01]  /*3840*/  MUFU.EX2 R8, R8 ;  /* 0x0000000800087308 */ /* 0x000e620000000800 */
[----:B---3--:R-:W-:-:S01]  /*3850*/  FADD.FTZ R24, R80, R27 ;  /* 0x0000001b50187221 */ /* 0x008fc20000010000 */
[----:B------:R-:W-:Y:S01]  /*3860*/  FFMA.FTZ R73, R73, UR6, -R62 ;  /* 0x0000000649497c23 */ /* 0x000fe2000801083e */
[----:B------:R-:W-:-:S04]  /*3870*/  F2FP.SATFINITE.E4M3.F32.PACK_AB_MERGE_C R67, R80, R67, RZ ;  /* 0x000000435043723e */ /* 0x000fc800048070ff */
[----:B------:R-:W-:Y:S01]  /*3880*/  F2FP.SATFINITE.E4M3.F32.PACK_AB_MERGE_C R148, R6, R5, R67 ;  /* 0x000000050694723e */ /* 0x000fe20004807043 */
[----:B------:R-:W3:Y:S01]  /*3890*/  MUFU.EX2 R11, R11 ;  /* 0x0000000b000b7308 */ /* 0x000ee20000000800 */
[----:B0-----:R-:W-:-:S07]  /*38a0*/  FADD.FTZ R27, R7, R24 ;  /* 0x00000018071b7221 */ /* 0x001fce0000010000 */
[----:B------:R-:W0:Y:S01]  /*38b0*/  MUFU.EX2 R12, R12 ;  /* 0x0000000c000c7308 */ /* 0x000e220000000800 */
[----:B-1----:R-:W-:-:S07]  /*38c0*/  FADD.FTZ R24, R8, R27 ;  /* 0x0000001b08187221 */ /* 0x002fce0000010000 */
[----:B------:R-:W1:Y:S01]  /*38d0*/  MUFU.EX2 R9, R9 ;  /* 0x0000000900097308 */ /* 0x000e620000000800 */
[----:B---3--:R-:W-:-:S01]  /*38e0*/  FADD.FTZ R27, R11, R24 ;  /* 0x000000180b1b7221 */ /* 0x008fc20000010000 */
[--C-:B------:R-:W-:Y:S01]  /*38f0*/  FFMA.FTZ R24, R35, UR6, -R62.reuse ;  /* 0x0000000623187c23 */ /* 0x100fe2000801083e */
[----:B------:R-:W-:-:S05]  /*3900*/  FFMA.FTZ R62, R75, UR6, -R62 ;  /* 0x000000064b3e7c23 */ /* 0x000fca000801083e */
[----:B------:R-:W3:Y:S01]  /*3910*/  MUFU.EX2 R10, R10 ;  /* 0x0000000a000a7308 */ /* 0x000ee20000000800 */
[----:B0-----:R-:W-:-:S07]  /*3920*/  FADD.FTZ R28, R12, R27 ;  /* 0x0000001b0c1c7221 */ /* 0x001fce0000010000 */
[----:B------:R-:W0:Y:S01]  /*3930*/  MUFU.EX2 R77, R77 ;  /* 0x0000004d004d7308 */ /* 0x000e220000000800 */
[----:B-1----:R-:W-:-:S07]  /*3940*/  FADD.FTZ R27, R9, R28 ;  /* 0x0000001c091b7221 */ /* 0x002fce0000010000 */
[----:B------:R-:W1:Y:S01]  /*3950*/  MUFU.EX2 R82, R82 ;  /* 0x0000005200527308 */ /* 0x000e620000000800 */
[----:B---3--:R-:W-:-:S07]  /*3960*/  FADD.FTZ R28, R10, R27 ;  /* 0x0000001b0a1c7221 */ /* 0x008fce0000010000 */
[----:B------:R-:W3:Y:S01]  /*3970*/  MUFU.EX2 R13, R13 ;  /* 0x0000000d000d7308 */ /* 0x000ee20000000800 */
[----:B0-----:R-:W-:-:S07]  /*3980*/  FADD.FTZ R27, R77, R28 ;  /* 0x0000001c4d1b7221 */ /* 0x001fce0000010000 */
[----:B------:R0:W-:Y:S01]  /*3990*/  MUFU.EX2 R4, R32 ;  /* 0x0000002000047308 */ /* 0x0001e20000000800 */
[----:B-1----:R-:W-:-:S01]  /*39a0*/  FADD.FTZ R28, R82, R27 ;  /* 0x0000001b521c7221 */ /* 0x002fc20000010000 */
[----:B------:R-:W-:-:S04]  /*39b0*/  F2FP.SATFINITE.E4M3.F32.PACK_AB_MERGE_C R77, R82, R77, RZ ;  /* 0x0000004d524d723e */ /* 0x000fc800048070ff */
[----:B------:R-:W-:Y:S02]  /*39c0*/  F2FP.SATFINITE.E4M3.F32.PACK_AB_MERGE_C R136, R10, R9, R77 ;  /* 0x000000090a88723e */ /* 0x000fe4000480704d */
[----:B------:R-:W1:Y:S01]  /*39d0*/  MUFU.EX2 R14, R14 ;  /* 0x0000000e000e7308 */ /* 0x000e620000000800 */
[----:B0-----:R-:W-:-:S01]  /*39e0*/  FADD.FTZ R32, R44, R81 ;  /* 0x000000512c207221 */ /* 0x001fc20000010000 */
[----:B---3--:R-:W-:-:S06]  /*39f0*/  FADD.FTZ R27, R13, R28 ;  /* 0x0000001c0d1b7221 */ /* 0x008fcc0000010000 */
[----:B--2---:R0:W-:Y:S08]  /*3a00*/  MUFU.EX2 R21, R31 ;  /* 0x0000001f00157308 */ /* 0x0041f00000000800 */
[----:B------:R-:W2:Y:S01]  /*3a10*/  MUFU.EX2 R25, R25 ;  /* 0x0000001900197308 */ /* 0x000ea20000000800 */
[----:B0-----:R-:W-:-:S01]  /*3a20*/  FADD.FTZ R31, R45, R32 ;  /* 0x000000202d1f7221 */ /* 0x001fc20000010000 */
[----:B-1----:R-:W-:-:S03]  /*3a30*/  FADD.FTZ R28, R14, R27 ;  /* 0x0000001b0e1c7221 */ /* 0x002fc60000010000 */
[----:B------:R-:W-:-:S03]  /*3a40*/  FADD.FTZ R32, R46, R31 ;  /* 0x0000001f2e207221 */ /* 0x000fc60000010000 */
[----:B------:R-:W0:Y:S01]  /*3a50*/  MUFU.EX2 R26, R26 ;  /* 0x0000001a001a7308 */ /* 0x000e220000000800 */
[----:B------:R-:W-:-:S04]  /*3a60*/  FADD.FTZ R32, R69, R32 ;  /* 0x0000002045207221 */ /* 0x000fc80000010000 */
[----:B------:R-:W-:-:S03]  /*3a70*/  FADD.FTZ R31, R51, R32 ;  /* 0x00000020331f7221 */ /* 0x000fc60000010000 */
[----:B------:R-:W1:Y:S01]  /*3a80*/  MUFU.EX2 R15, R15 ;  /* 0x0000000f000f7308 */ /* 0x000e620000000800 */
[----:B------:R-:W-:-:S01]  /*3a90*/  FADD.FTZ R31, R60, R31 ;  /* 0x0000001f3c1f7221 */ /* 0x000fc20000010000 */
[----:B--2---:R-:W-:-:S03]  /*3aa0*/  FADD.FTZ R27, R25, R28 ;  /* 0x0000001c191b7221 */ /* 0x004fc60000010000 */
[----:B------:R-:W-:Y:S01]  /*3ab0*/  FADD.FTZ R32, R66, R31 ;  /* 0x0000001f42207221 */ /* 0x000fe20000010000 */
[----:B------:R-:W-:Y:S02]  /*3ac0*/  F2FP.SATFINITE.E4M3.F32.PACK_AB_MERGE_C R31, R12, R11, RZ ;  /* 0x0000000b0c1f723e */ /* 0x000fe400048070ff */
[----:B------:R-:W2:Y:S01]  /*3ad0*/  MUFU.EX2 R20, R20 ;  /* 0x0000001400147308 */ /* 0x000ea20000000800 */
[----:B------:R-:W-:-:S01]  /*3ae0*/  FADD.FTZ R32, R53, R32 ;  /* 0x0000002035207221 */ /* 0x000fc20000010000 */
[----:B0-----:R-:W-:Y:S01]  /*3af0*/  FADD.FTZ R28, R26, R27 ;  /* 0x0000001b1a1c7221 */ /* 0x001fe20000010000 */
[----:B------:R-:W-:Y:S02]  /*3b00*/  F2FP.SATFINITE.E4M3.F32.PACK_AB_MERGE_C R150, R8, R7, R31 ;  /* 0x000000070896723e */ /* 0x000fe4000480701f */
[----:B------:R-:W-:Y:S01]  /*3b10*/  FADD.FTZ R27, R71, R32 ;  /* 0x00000020471b7221 */ /* 0x000fe20000010000 */
[----:B------:R-:W-:Y:S02]  /*3b20*/  F2FP.SATFINITE.E4M3.F32.PACK_AB_MERGE_C R32, R26, R25, RZ ;  /* 0x000000191a20723e */ /* 0x000fe400048070ff */
[----:B------:R-:W0:Y:S01]  /*3b30*/  MUFU.EX2 R29, R29 ;  /* 0x0000001d001d7308 */ /* 0x000e220000000800 */
[----:B-1----:R-:W-:-:S01]  /*3b40*/  FADD.FTZ R11, R15, R28 ;  /* 0x0000001c0f0b7221 */ /* 0x002fc20000010000 */
[----:B------:R-:W-:Y:S01]  /*3b50*/  FADD.FTZ R28, R76, R27 ;  /* 0x0000001b4c1c7221 */ /* 0x000fe20000010000 */
[----:B------:R-:W-:-:S02]  /*3b60*/  F2FP.SATFINITE.E4M3.F32.PACK_AB_MERGE_C R66, R53, R66, RZ ;  /* 0x000000423542723e */ /* 0x000fc400048070ff */
[----:B------:R-:W-:Y:S01]  /*3b70*/  F2FP.SATFINITE.E4M3.F32.PACK_AB_MERGE_C R138, R14, R13, R32 ;  /* 0x0000000d0e8a723e */ /* 0x000fe20004807020 */
[----:B------:R-:W-:-:S01]  /*3b80*/  FADD.FTZ R27, R55, R28 ;  /* 0x0000001c371b7221 */ /* 0x000fc20000010000 */
[----:B------:R-:W-:Y:S01]  /*3b90*/  F2FP.SATFINITE.E4M3.F32.PACK_AB_MERGE_C R55, R78, R55, RZ ;  /* 0x000000374e37723e */ /* 0x000fe200048070ff */
[----:B------:R-:W1:Y:S01]  /*3ba0*/  MUFU.EX2 R30, R30 ;  /* 0x0000001e001e7308 */ /* 0x000e620000000800 */
[----:B--2---:R-:W-:-:S01]  /*3bb0*/  FADD.FTZ R12, R20, R11 ;  /* 0x0000000b140c7221 */ /* 0x004fc20000010000 */
[----:B------:R-:W-:Y:S01]  /*3bc0*/  FADD.FTZ R78, R78, R27 ;  /* 0x0000001b4e4e7221 */ /* 0x000fe20000010000 */
[----:B------:R-:W-:Y:S02]  /*3bd0*/  F2FP.SATFINITE.E4M3.F32.PACK_AB_MERGE_C R139, R60, R51, R66 ;  /* 0x000000333c8b723e */ /* 0x000fe40004807042 */
[----:B------:R-:W-:Y:S01]  /*3be0*/  F2FP.SATFINITE.E4M3.F32.PACK_AB_MERGE_C R141, R76, R71, R55 ;  /* 0x000000474c8d723e */ /* 0x000fe20004807037 */
[----:B------:R-:W-:-:S02]  /*3bf0*/  FADD.FTZ R27, R61, R78 ;  /* 0x0000004e3d1b7221 */ /* 0x000fc40000010000 */
[----:B------:R-:W2:Y:S01]  /*3c00*/  MUFU.EX2 R64, R64 ;  /* 0x0000004000407308 */ /* 0x000ea20000000800 */
[----:B0-----:R-:W-:-:S07]  /*3c10*/  FADD.FTZ R25, R29, R12 ;  /* 0x0000000c1d197221 */ /* 0x001fce0000010000 */
[----:B------:R-:W0:Y:S01]  /*3c20*/  MUFU.EX2 R49, R49 ;  /* 0x0000003100317308 */ /* 0x000e220000000800 */
[----:B-1----:R-:W-:-:S01]  /*3c30*/  FADD.FTZ R25, R30, R25 ;  /* 0x000000191e197221 */ /* 0x002fc20000010000 */
[----:B------:R-:W-:-:S03]  /*3c40*/  F2FP.SATFINITE.E4M3.F32.PACK_AB_MERGE_C R28, R30, R29, RZ ;  /* 0x0000001d1e1c723e */ /* 0x000fc600048070ff */
[----:B------:R-:W-:Y:S01]  /*3c50*/  FADD.FTZ R12, R4, R25 ;  /* 0x00000019040c7221 */ /* 0x000fe20000010000 */
[----:B------:R-:W-:Y:S02]  /*3c60*/  F2FP.SATFINITE.E4M3.F32.PACK_AB_MERGE_C R140, R20, R15, R28 ;  /* 0x0000000f148c723e */ /* 0x000fe4000480701c */
[----:B------:R-:W1:Y:S01]  /*3c70*/  MUFU.EX2 R33, R33 ;  /* 0x0000002100217308 */ /* 0x000e620000000800 */
[----:B--2---:R-:W-:-:S01]  /*3c80*/  FADD.FTZ R26, R64, R27 ;  /* 0x0000001b401a7221 */ /* 0x004fc20000010000 */
[----:B------:R-:W-:-:S06]  /*3c90*/  FADD.FTZ R12, R21, R12 ;  /* 0x0000000c150c7221 */ /* 0x000fcc0000010000 */
[----:B------:R-:W2:Y:S01]  /*3ca0*/  MUFU.EX2 R50, R50 ;  /* 0x0000003200327308 */ /* 0x000ea20000000800 */
[----:B0-----:R-:W-:-:S07]  /*3cb0*/  FADD.FTZ R29, R49, R26 ;  /* 0x0000001a311d7221 */ /* 0x001fce0000010000 */
[----:B------:R-:W0:Y:S01]  /*3cc0*/  MUFU.EX2 R34, R34 ;  /* 0x0000002200227308 */ /* 0x000e220000000800 */
[----:B-1----:R-:W-:-:S07]  /*3cd0*/  FADD.FTZ R27, R33, R12 ;  /* 0x0000000c211b7221 */ /* 0x002fce0000010000 */
[----:B------:R-:W-:Y:S01]  /*3ce0*/  MUFU.EX2 R54, R54 ;  /* 0x0000003600367308 */ /* 0x000fe20000000800 */
[----:B--2---:R-:W-:-:S01]  /*3cf0*/  FADD.FTZ R29, R50, R29 ;  /* 0x0000001d321d7221 */ /* 0x004fc20000010000 */
[----:B------:R-:W-:-:S04]  /*3d00*/  F2FP.SATFINITE.E4M3.F32.PACK_AB_MERGE_C R49, R50, R49, RZ ;  /* 0x000000313231723e */ /* 0x000fc800048070ff */
[----:B------:R-:W-:Y:S02]  /*3d10*/  F2FP.SATFINITE.E4M3.F32.PACK_AB_MERGE_C R143, R64, R61, R49 ;  /* 0x0000003d408f723e */ /* 0x000fe40004807031 */
[----:B------:R-:W1:Y:S01]  /*3d20*/  MUFU.EX2 R57, R57 ;  /* 0x0000003900397308 */ /* 0x000e620000000800 */
[----:B0-----:R-:W-:-:S01]  /*3d30*/  FADD.FTZ R27, R34, R27 ;  /* 0x0000001b221b7221 */ /* 0x001fc20000010000 */
[----:B------:R-:W-:-:S04]  /*3d40*/  F2FP.SATFINITE.E4M3.F32.PACK_AB_MERGE_C R33, R34, R33, RZ ;  /* 0x000000212221723e */ /* 0x000fc800048070ff */
[----:B------:R-:W-:Y:S02]  /*3d50*/  F2FP.SATFINITE.E4M3.F32.PACK_AB_MERGE_C R142, R21, R4, R33 ;  /* 0x00000004158e723e */ /* 0x000fe40004807021 */
[----:B------:R-:W0:Y:S08]  /*3d60*/  MUFU.EX2 R52, R52 ;  /* 0x0000003400347308 */ /* 0x000e300000000800 */
[----:B------:R-:W2:Y:S01]  /*3d70*/  MUFU.EX2 R24, R24 ;  /* 0x0000001800187308 */ /* 0x000ea20000000800 */
[----:B-1----:R-:W-:-:S07]  /*3d80*/  F2FP.SATFINITE.E4M3.F32.PACK_AB_MERGE_C R30, R57, R54, RZ ;  /* 0x00000036391e723e */ /* 0x002fce00048070ff */
[----:B------:R-:W1:Y:S01]  /*3d90*/  MUFU.EX2 R63, R63 ;  /* 0x0000003f003f7308 */ /* 0x000e620000000800 */
[----:B0-----:R-:W-:-:S07]  /*3da0*/  FADD.FTZ R26, R52, R29 ;  /* 0x0000001d341a7221 */ /* 0x001fce0000010000 */
[----:B------:R-:W0:Y:S01]  /*3db0*/  MUFU.EX2 R47, R47 ;  /* 0x0000002f002f7308 */ /* 0x000e220000000800 */
[----:B--2---:R-:W-:-:S07]  /*3dc0*/  FADD.FTZ R12, R24, R27 ;  /* 0x0000001b180c7221 */ /* 0x004fce0000010000 */
[----:B------:R-:W2:Y:S01]  /*3dd0*/  MUFU.EX2 R48, R48 ;  /* 0x0000003000307308 */ /* 0x000ea20000000800 */
[C---:B-1----:R-:W-:Y:S01]  /*3de0*/  F2FP.SATFINITE.E4M3.F32.PACK_AB_MERGE_C R145, R63.reuse, R52, R30 ;  /* 0x000000343f91723e */ /* 0x042fe2000480701e */
[----:B------:R-:W-:-:S04]  /*3df0*/  FADD.FTZ R63, R63, R26 ;  /* 0x0000001a3f3f7221 */ /* 0x000fc80000010000 */
[----:B------:R-:W-:Y:S02]  /*3e00*/  FADD.FTZ R54, R54, R63 ;  /* 0x0000003f36367221 */ /* 0x000fe40000010000 */
[----:B------:R-:W1:Y:S01]  /*3e10*/  MUFU.EX2 R11, R68 ;  /* 0x00000044000b7308 */ /* 0x000e620000000800 */
[----:B0-----:R-:W-:-:S01]  /*3e20*/  FADD.FTZ R5, R47, R12 ;  /* 0x0000000c2f057221 */ /* 0x001fc20000010000 */
[----:B------:R-:W-:-:S06]  /*3e30*/  FADD.FTZ R57, R57, R54 ;  /* 0x0000003639397221 */ /* 0x000fcc0000010000 */
[----:B------:R-:W-:Y:S01]  /*3e40*/  MUFU.EX2 R58, R58 ;  /* 0x0000003a003a7308 */ /* 0x000fe20000000800 */
[----:B--2---:R-:W-:-:S07]  /*3e50*/  FADD.FTZ R6, R48, R5 ;  /* 0x0000000530067221 */ /* 0x004fce0000010000 */
[----:B------:R-:W0:Y:S01]  /*3e60*/  MUFU.EX2 R65, R65 ;  /* 0x0000004100417308 */ /* 0x000e220000000800 */
[C---:B-1----:R-:W-:Y:S01]  /*3e70*/  F2FP.SATFINITE.E4M3.F32.PACK_AB_MERGE_C R48, R11.reuse, R48, RZ ;  /* 0x000000300b30723e */ /* 0x042fe200048070ff */
[----:B------:R-:W-:-:S03]  /*3e80*/  FADD.FTZ R11, R11, R6 ;  /* 0x000000060b0b7221 */ /* 0x000fc60000010000 */
[----:B------:R-:W-:-:S03]  /*3e90*/  F2FP.SATFINITE.E4M3.F32.PACK_AB_MERGE_C R144, R47, R24, R48 ;  /* 0x000000182f90723e */ /* 0x000fc60004807030 */
[----:B------:R-:W1:Y:S08]  /*3ea0*/  MUFU.EX2 R56, R56 ;  /* 0x0000003800387308 */ /* 0x000e700000000800 */
[----:B------:R-:W2:Y:S01]  /*3eb0*/  MUFU.EX2 R70, R70 ;  /* 0x0000004600467308 */ /* 0x000ea20000000800 */
[----:B0-----:R-:W-:-:S07]  /*3ec0*/  F2FP.SATFINITE.E4M3.F32.PACK_AB_MERGE_C R5, R65, R58, RZ ;  /* 0x0000003a4105723e */ /* 0x001fce00048070ff */
[----:B------:R-:W0:Y:S01]  /*3ed0*/  MUFU.EX2 R59, R59 ;  /* 0x0000003b003b7308 */ /* 0x000e220000000800 */
[----:B-1----:R-:W-:-:S07]  /*3ee0*/  FADD.FTZ R8, R56, R57 ;  /* 0x0000003938087221 */ /* 0x002fce0000010000 */
[----:B------:R-:W1:Y:S01]  /*3ef0*/  MUFU.EX2 R25, R72 ;  /* 0x0000004800197308 */ /* 0x000e620000000800 */
[----:B--2---:R-:W-:-:S07]  /*3f00*/  FADD.FTZ R6, R70, R11 ;  /* 0x0000000b46067221 */ /* 0x004fce0000010000 */
[----:B------:R-:W-:Y:S01]  /*3f10*/  MUFU.EX2 R73, R73 ;  /* 0x0000004900497308 */ /* 0x000fe20000000800 */
[C---:B0-----:R-:W-:Y:S01]  /*3f20*/  F2FP.SATFINITE.E4M3.F32.PACK_AB_MERGE_C R147, R59.reuse, R56, R5 ;  /* 0x000000383b93723e */ /* 0x041fe20004807005 */
[----:B------:R-:W-:-:S04]  /*3f30*/  FADD.FTZ R59, R59, R8 ;  /* 0x000000083b3b7221 */ /* 0x000fc80000010000 */
[----:B------:R-:W-:Y:S02]  /*3f40*/  FADD.FTZ R58, R58, R59 ;  /* 0x0000003b3a3a7221 */ /* 0x000fe40000010000 */
[----:B------:R-:W0:Y:S01]  /*3f50*/  MUFU.EX2 R62, R62 ;  /* 0x0000003e003e7308 */ /* 0x000e220000000800 */
[----:B-1----:R-:W-:-:S01]  /*3f60*/  FADD.FTZ R6, R25, R6 ;  /* 0x0000000619067221 */ /* 0x002fc20000010000 */
[----:B------:R-:W-:Y:S01]  /*3f70*/  FADD.FTZ R9, R65, R58 ;  /* 0x0000003a41097221 */ /* 0x000fe20000010000 */
[C---:B0-----:R-:W-:Y:S02]  /*3f80*/  F2FP.SATFINITE.E4M3.F32.PACK_AB_MERGE_C R4, R62.reuse, R73, RZ ;  /* 0x000000493e04723e */ /* 0x041fe400048070ff */
[----:B------:R-:W-:Y:S02]  /*3f90*/  FADD.FTZ R73, R73, R6 ;  /* 0x0000000649497221 */ /* 0x000fe40000010000 */
[----:B------:R-:W-:Y:S02]  /*3fa0*/  F2FP.SATFINITE.E4M3.F32.PACK_AB_MERGE_C R146, R25, R70, R4 ;  /* 0x000000461992723e */ /* 0x000fe40004807004 */
[----:B------:R-:W-:Y:S01]  /*3fb0*/  FADD.FTZ R8, R62, R73 ;  /* 0x000000493e087221 */ /* 0x000fe20000010000 */
[----:B------:R-:W-:Y:S06]  /*3fc0*/  @!P1 BRA `(.L_x_132) ;  /* 0x00000024007c9947 */ /* 0x000fec0003800000 */
[----:B------:R-:W-:Y:S01]  /*3fd0*/  IMAD.MOV.U32 R7, RZ, RZ, R74 ;  /* 0x000000ffff077224 */ /* 0x000fe200078e004a */
[----:B------:R-:W-:Y:S01]  /*3fe0*/  CS2R R134, SRZ ;  /* 0x0000000000867805 */ /* 0x000fe2000001ff00 */
        /* <DEDUP_REMOVED lines=23> */
[----:B------:R-:W-:Y:S01]  /*4160*/  CS2R R88, SRZ ;  /* 0x0000000000587805 */ /* 0x000fe2000001ff00 */
[----:B------:R-:W-:Y:S01]  /*4170*/  UIADD3 UR43, UR43, -0x2, URZ ;  /* 0xfffffffe2b2b7890 */ /* 0x000fe2000fffe03f */
[----:B------:R-:W-:Y:S01]  /*4180*/  UMOV UR18, UR37 ;  /* 0x0000002500127c82 */ /* 0x000fe20008000000 */
[----:B------:R-:W-:Y:S01]  /*4190*/  UMOV UR19, UR36 ;  /* 0x0000002400137c82 */ /* 0x000fe20008000000 */
[----:B------:R-:W-:-:S09]  /*41a0*/  ULDC UR17, c[0x0][0x988] ;  /* 0x0002620000117ab9 */ /* 0x000fd20000000800 */
.L_x_142:
[----:B------:R-:W-:-:S04]  /*41b0*/  UISETP.NE.AND UP0, UPT, UR19, 0x1, UPT ;  /* 0x000000011300788c */ /* 0x000fc8000bf05270 */
[----:B------:R-:W-:-:S04]  /*41c0*/  USEL UR37, URZ, 0x1, UP0 ;  /* 0x000000013f257887 */ /* 0x000fc80008000000 */
[----:B------:R-:W-:Y:S01]  /*41d0*/  ULOP3.LUT UR37, UR18, UR37, URZ, 0x3c, !UPT ;  /* 0x0000002512257292 */ /* 0x000fe2000f8e3c3f */
[----:B------:R-:W-:Y:S11]  /*41e0*/  @!P0 BRA `(.L_x_133) ;  /* 0x0000000000048947 */ /* 0x000ff60003800000 */
[----:B------:R-:W-:Y:S01]  /*41f0*/  BPT.TRAP 0x1 ;  /* 0x000000040000795c */ /* 0x000fe20000300000 */
.L_x_133:
[----:B------:R-:W0:Y:S01]  /*4200*/  S2UR UR6, SR_CgaCtaId ;  /* 0x00000000000679c3 */ /* 0x000e220000008800 */
[----:B------:R-:W-:Y:S01]  /*4210*/  UIADD3 UR36, UR19, 0x1, URZ ;  /* 0x0000000113247890 */ /* 0x000fe2000fffe03f */
[----:B------:R-:W-:Y:S01]  /*4220*/  MOV R2, 0x400 ;  /* 0x0000040000027802 */ /* 0x000fe20000000f00 */
[----:B------:R-:W-:Y:S02]  /*4230*/  IMAD.U32 R4, RZ, RZ, UR37 ;  /* 0x00000025ff047e24 */ /* 0x000fe4000f8e00ff */
[----:B------:R-:W-:-:S03]  /*4240*/  UISETP.NE.AND UP0, UPT, UR36, 0x2, UPT ;  /* 0x000000022400788c */ /* 0x000fc6000bf05270 */
[----:B------:R-:W-:Y:S01]  /*4250*/  SHF.L.U32 R4, R4, 0x1f, RZ ;  /* 0x0000001f04047819 */ /* 0x000fe200000006ff */
[----:B------:R-:W-:-:S06]  /*4260*/  USEL UR36, UR36, URZ, UP0 ;  /* 0x0000003f24247287 */ /* 0x000fcc0008000000 */
[----:B------:R-:W-:Y:S02]  /*4270*/  IMAD.U32 R5, RZ, RZ, UR36 ;  /* 0x00000024ff057e24 */ /* 0x000fe4000f8e00ff */
[----:B0-----:R-:W-:-:S05]  /*4280*/  IMAD.U32 R3, RZ, RZ, UR6 ;  /* 0x00000006ff037e24 */ /* 0x001fca000f8e00ff */
[----:B------:R-:W-:-:S05]  /*4290*/  LEA R2, R3, R2, 0x18 ;  /* 0x0000000203027211 */ /* 0x000fca00078ec0ff */
[----:B------:R-:W-:-:S04]  /*42a0*/  IMAD R5, R5, 0x8, R2 ;  /* 0x0000000805057824 */ /* 0x000fc800078e0202 */
[----:B------:R0:W1:Y:S01]  /*42b0*/  SYNCS.PHASECHK.TRANS64.TRYWAIT P1, [R5+URZ+0x19c30], R4 ;  /* 0x019c3004050075a7 */ /* 0x000062000802017f */
[----:B------:R-:W-:Y:S05]  /*42c0*/  @!P0 BRA `(.L_x_134) ;  /* 0x0000000000048947 */ /* 0x000fea0003800000 */
[----:B------:R-:W-:Y:S01]  /*42d0*/  BPT.TRAP 0x1 ;  /* 0x000000040000795c */ /* 0x000fe20000300000 */
.L_x_134:
[----:B-1----:R-:W-:Y:S05]  /*42e0*/  @P1 BRA `(.L_x_135) ;  /* 0x0000000000081947 */ /* 0x002fea0003800000 */
[----:B------:R-:W1:Y:S02]  /*42f0*/  SYNCS.PHASECHK.TRANS64.TRYWAIT P1, [R5+URZ+0x19c30], R4 ;  /* 0x019c3004050075a7 */ /* 0x000e64000802017f */
[----:B-1----:R-:W-:Y:S05]  /*4300*/  @!P1 BRA `(.L_x_136) ;  /* 0x00000090002c9947 */ /* 0x002fea0003800000 */
.L_x_135:
        /* <DEDUP_REMOVED lines=17> */
.L_x_137:
[----:B------:R-:W-:Y:S01]  /*4420*/  R2UR UR15, R2 ;  /* 0x00000000020f72ca */ /* 0x000fe200000e0000 */
[----:B01----:R-:W-:-:S05]  /*4430*/  IMAD.U32 R4, RZ, RZ, UR18 ;  /* 0x00000012ff047e24 */ /* 0x003fca000f8e00ff */
[----:B------:R-:W-:-:S07]  /*4440*/  SHF.L.U32 R4, R4, 0x1f, RZ ;  /* 0x0000001f04047819 */ /* 0x000fce00000006ff */
[----:B------:R-:W-:-:S09]  /*4450*/  ULEA UR15, UR19, UR15, 0x3 ;  /* 0x0000000f130f7291 */ /* 0x000fd2000f8e183f */
[----:B------:R0:W1:Y:S01]  /*4460*/  SYNCS.PHASECHK.TRANS64.TRYWAIT P1, [UR15+0x19c50], R4 ;  /* 0x019c5004ff0075a7 */ /* 0x000062000802014f */
[----:B------:R-:W-:Y:S05]  /*4470*/  @!P0 BRA `(.L_x_138) ;  /* 0x0000000000048947 */ /* 0x000fea0003800000 */
[----:B------:R-:W-:Y:S01]  /*4480*/  BPT.TRAP 0x1 ;  /* 0x000000040000795c */ /* 0x000fe20000300000 */
.L_x_138:
[C---:B------:R-:W-:Y:S01]  /*4490*/  FMUL.FTZ R11, R0.reuse, R24 ;  /* 0x00000018000b7220 */ /* 0x040fe20000410000 */
        /* <DEDUP_REMOVED lines=48> */
[----:B------:R-:W2:Y:S01]  /*47a0*/  MUFU.TANH R11, R11 ;  /* 0x0000000b000b7308 */ /* 0x000ea20000002400 */
[----:B------:R-:W-:-:S07]  /*47b0*/  FMUL.FTZ R73, R0, R73 ;  /* 0x0000004900497220 */ /* 0x000fce0000410000 */
[----:B------:R-:W3:Y:S08]  /*47c0*/  MUFU.TANH R10, R10 ;  /* 0x0000000a000a7308 */ /* 0x000ef00000002400 */
[----:B------:R-:W4:Y:S08]  /*47d0*/  MUFU.TANH R12, R12 ;  /* 0x0000000c000c7308 */ /* 0x000f300000002400 */
[----:B------:R-:W0:Y:S08]  /*47e0*/  MUFU.TANH R13, R13 ;  /* 0x0000000d000d7308 */ /* 0x000e300000002400 */
        /* <DEDUP_REMOVED lines=44> */
[----:B------:R-:W0:Y:S01]  /*4ab0*/  MUFU.TANH R64, R64 ;  /* 0x0000004000407308 */ /* 0x000e220000002400 */
[----:B-1234-:R-:W-:Y:S05]  /*4ac0*/  @P1 BRA `(.L_x_139) ;  /* 0x0000000000081947 */ /* 0x01efea0003800000 */
[----:B------:R-:W1:Y:S02]  /*4ad0*/  SYNCS.PHASECHK.TRANS64.TRYWAIT P1, [UR15+0x19c50], R4 ;  /* 0x019c5004ff0075a7 */ /* 0x000e64000802014f */
[----:B-1----:R-:W-:Y:S05]  /*4ae0*/  @!P1 BRA `(.L_x_140) ;  /* 0x0000008800489947 */ /* 0x002fea0003800000 */
.L_x_139:
[----:B------:R-:W-:Y:S01]  /*4af0*/  R2UR UR6, R2 ;  /* 0x00000000020672ca */ /* 0x000fe200000e0000 */
[----:B------:R-:W-:Y:S01]  /*4b00*/  WARPGROUP.ARRIVE ;  /* 0x00000000000079c5 */ /* 0x000fe20000000000 */
[----:B------:R-:W-:Y:S01]  /*4b10*/  UMOV UR7, 0x40000040 ;  /* 0x4000004000077882 */ /* 0x000fe20000000000 */
[----:B------:R-:W-:Y:S01]  /*4b20*/  FMNMX.FTZ R67, R11, R6, !PT ;  /* 0x000000060b437209 */ /* 0x000fe20007810000 */
[----:B01----:R0:W-:Y:S01]  /*4b30*/  MUFU.TANH R4, R73 ;  /* 0x0000004900047308 */ /* 0x0031e20000002400 */
[----:B------:R-:W-:Y:S01]  /*4b40*/  FMNMX.FTZ R66, R12, R7, !PT ;  /* 0x000000070c427209 */ /* 0x000fe20007810000 */
[----:B------:R-:W-:Y:S01]  /*4b50*/  FMUL.FTZ R65, R0, R74 ;  /* 0x0000004a00417220 */ /* 0x000fe20000410000 */
[----:B------:R-:W-:Y:S01]  /*4b60*/  FMNMX.FTZ R67, R10, R67, !PT ;  /* 0x000000430a437209 */ /* 0x000fe20007810000 */
[----:B------:R-:W-:Y:S01]  /*4b70*/  UMOV UR11, 0x40000040 ;  /* 0x40000040000b7882 */ /* 0x000fe20000000000 */
[----:B------:R-:W-:Y:S01]  /*4b80*/  FMNMX.FTZ R69, R13, R66, !PT ;  /* 0x000000420d457209 */ /* 0x000fe20007810000 */
[----:B------:R-:W-:Y:S01]  /*4b90*/  FMUL.FTZ R66, R0, R75 ;  /* 0x0000004b00427220 */ /* 0x000fe20000410000 */
[----:B------:R-:W-:Y:S01]  /*4ba0*/  FMNMX.FTZ R68, R14, R67, !PT ;  /* 0x000000430e447209 */ /* 0x000fe20007810000 */
[----:B------:R-:W1:Y:S01]  /*4bb0*/  MUFU.TANH R65, R65 ;  /* 0x0000004100417308 */ /* 0x000e620000002400 */
[----:B------:R-:W-:Y:S01]  /*4bc0*/  UIADD3 UR6, UR6, 0x3000, URZ ;  /* 0x0000300006067890 */ /* 0x000fe2000fffe03f */
[----:B------:R-:W-:-:S02]  /*4bd0*/  FMNMX.FTZ R70, R20, R69, !PT ;  /* 0x0000004514467209 */ /* 0x000fc40007810000 */
[----:B------:R-:W-:Y:S01]  /*4be0*/  FMNMX.FTZ R67, R15, R68, !PT ;  /* 0x000000440f437209 */ /* 0x000fe20007810000 */
[----:B------:R-:W-:Y:S01]  /*4bf0*/  USHF.R.U32.HI UR6, URZ, 0x4, UR6 ;  /* 0x000000043f067899 */ /* 0x000fe20008011606 */
[----:B------:R-:W-:Y:S02]  /*4c00*/  FMNMX.FTZ R69, R21, R70, !PT ;  /* 0x0000004615457209 */ /* 0x000fe40007810000 */
[----:B------:R-:W-:Y:S01]  /*4c10*/  FMNMX.FTZ R68, R24, R67, !PT ;  /* 0x0000004318447209 */ /* 0x000fe20007810000 */
[----:B------:R-:W-:Y:S01]  /*4c20*/  ULOP3.LUT UR6, UR6, 0x3fff, URZ, 0xc0, !UPT ;  /* 0x00003fff06067892 */ /* 0x000fe2000f8ec03f */
[----:B------:R-:W-:Y:S01]  /*4c30*/  FMNMX.FTZ R70, R26, R69, !PT ;  /* 0x000000451a467209 */ /* 0x000fe20007810000 */
[C---:B------:R-:W-:Y:S01]  /*4c40*/  FMUL.FTZ R67, R0.reuse, R76 ;  /* 0x0000004c00437220 */ /* 0x040fe20000410000 */
[----:B------:R-:W-:Y:S01]  /*4c50*/  FMNMX.FTZ R69, R25, R68, !PT ;  /* 0x0000004419457209 */ /* 0x000fe20007810000 */
[----:B------:R-:W-:Y:S01]  /*4c60*/  ULOP3.LUT UR6, UR6, 0x10000, URZ, 0xfc, !UPT ;  /* 0x0001000006067892 */ /* 0x000fe2000f8efc3f */
[----:B------:R-:W-:Y:S01]  /*4c70*/  FMNMX.FTZ R71, R27, R70, !PT ;  /* 0x000000461b477209 */ /* 0x000fe20007810000 */
[----:B------:R-:W-:Y:S01]  /*4c80*/  FMUL.FTZ R68, R0, R77 ;  /* 0x0000004d00447220 */ /* 0x000fe20000410000 */
[----:B------:R-:W-:Y:S01]  /*4c90*/  FMNMX.FTZ R70, R28, R69, !PT ;  /* 0x000000451c467209 */ /* 0x000fe20007810000 */
[----:B------:R-:W-:Y:S01]  /*4ca0*/  UIMAD UR14, UR19, 0x300, UR6 ;  /* 0x00000300130e78a4 */ /* 0x000fe2000f8e0206 */
[----:B------:R-:W-:Y:S01]  /*4cb0*/  FMNMX.FTZ R72, R30, R71, !PT ;  /* 0x000000471e487209 */ /* 0x000fe20007810000 */
[----:B------:R-:W-:Y:S01]  /*4cc0*/  MUFU.TANH R67, R67 ;  /* 0x0000004300437308 */ /* 0x000fe20000002400 */
[----:B------:R-:W-:Y:S01]  /*4cd0*/  FMNMX.FTZ R69, R29, R70, !PT ;  /* 0x000000461d457209 */ /* 0x000fe20007810000 */
[----:B------:R-:W-:Y:S01]  /*4ce0*/  UIADD3 UR10, UR14, 0x2, URZ ;  /* 0x000000020e0a7890 */ /* 0x000fe2000fffe03f */
[----:B------:R-:W-:-:S02]  /*4cf0*/  FMNMX.FTZ R71, R31, R72, !PT ;  /* 0x000000481f477209 */ /* 0x000fc40007810000 */
[----:B------:R-:W-:Y:S01]  /*4d00*/  UMOV UR6, UR14 ;  /* 0x0000000e00067c82 */ /* 0x000fe20008000000 */
[----:B------:R-:W-:Y:S01]  /*4d10*/  FMNMX.FTZ R70, R32, R69, !PT ;  /* 0x0000004520467209 */ /* 0x000fe20007810000 */
[----:B------:R-:W-:Y:S01]  /*4d20*/  QGMMA.64x96x32.F32.E4M3.E4M3 R88, R148, gdesc[UR4], R88, gsb0 ;  /* 0x0160000494587df3 */ /* 0x000fe20008000858 */
[----:B------:R-:W-:Y:S01]  /*4d30*/  FMNMX.FTZ R72, R34, R71, !PT ;  /* 0x0000004722487209 */ /* 0x000fe20007810000 */
[C---:B------:R-:W-:Y:S01]  /*4d40*/  FMUL.FTZ R69, R0.reuse, R78 ;  /* 0x0000004e00457220 */ /* 0x040fe20000410000 */
[----:B------:R-:W-:Y:S01]  /*4d50*/  FMNMX.FTZ R71, R33, R70, !PT ;  /* 0x0000004621477209 */ /* 0x000fe20007810000 */
[----:B------:R-:W-:Y:S01]  /*4d60*/  FMUL.FTZ R70, R0, R79 ;  /* 0x0000004f00467220 */ /* 0x000fe20000410000 */
[----:B0-----:R-:W-:Y:S01]  /*4d70*/  FMNMX.FTZ R73, R35, R72, !PT ;  /* 0x0000004823497209 */ /* 0x001fe20007810000 */
[----:B------:R-:W-:Y:S01]  /*4d80*/  MUFU.TANH R68, R68 ;  /* 0x0000004400447308 */ /* 0x000fe20000002400 */
[----:B------:R-:W-:Y:S01]  /*4d90*/  FMNMX.FTZ R72, R36, R71, !PT ;  /* 0x0000004724487209 */ /* 0x000fe20007810000 */
[----:B------:R-:W-:Y:S01]  /*4da0*/  UMOV UR6, UR17 ;  /* 0x0000001100067c82 */ /* 0x000fe20008000000 */
[----:B------:R-:W-:-:S02]  /*4db0*/  FMNMX.FTZ R74, R38, R73, !PT ;  /* 0x00000049264a7209 */ /* 0x000fc40007810000 */
[----:B------:R-:W-:Y:S02]  /*4dc0*/  FMNMX.FTZ R71, R37, R72, !PT ;  /* 0x0000004825477209 */ /* 0x000fe40007810000 */
[----:B------:R-:W-:Y:S01]  /*4dd0*/  FMNMX.FTZ R73, R39, R74, !PT ;  /* 0x0000004a27497209 */ /* 0x000fe20007810000 */
[----:B------:R-:W0:Y:S01]  /*4de0*/  MUFU.TANH R66, R66 ;  /* 0x0000004200427308 */ /* 0x000e220000002400 */
[----:B------:R-:W-:Y:S01]  /*4df0*/  FMNMX.FTZ R72, R40, R71, !PT ;  /* 0x0000004728487209 */ /* 0x000fe20007810000 */
[----:B------:R-:W-:Y:S01]  /*4e00*/  FMUL.FTZ R71, R0, R80 ;  /* 0x0000005000477220 */ /* 0x000fe20000410000 */
[----:B------:R-:W-:Y:S01]  /*4e10*/  FMNMX.FTZ R74, R42, R73, !PT ;  /* 0x000000492a4a7209 */ /* 0x000fe20007810000 */
[C---:B------:R-:W-:Y:S01]  /*4e20*/  FMUL.FTZ R80, R0.reuse, R87 ;  /* 0x0000005700507220 */ /* 0x040fe20000410000 */
[----:B------:R-:W-:Y:S01]  /*4e30*/  FMNMX.FTZ R73, R41, R72, !PT ;  /* 0x0000004829497209 */ /* 0x000fe20007810000 */
[----:B------:R-:W-:Y:S01]  /*4e40*/  FMUL.FTZ R72, R0, R81 ;  /* 0x0000005100487220 */ /* 0x000fe20000410000 */
[----:B------:R-:W-:Y:S01]  /*4e50*/  FMNMX.FTZ R75, R43, R74, !PT ;  /* 0x0000004a2b4b7209 */ /* 0x000fe20007810000 */
[----:B------:R-:W-:Y:S01]  /*4e60*/  MUFU.TANH R71, R71 ;  /* 0x0000004700477308 */ /* 0x000fe20000002400 */
[----:B------:R-:W-:-:S02]  /*4e70*/  FMNMX.FTZ R74, R44, R73, !PT ;  /* 0x000000492c4a7209 */ /* 0x000fc40007810000 */
[----:B------:R-:W-:Y:S02]  /*4e80*/  FMNMX.FTZ R76, R46, R75, !PT ;  /* 0x0000004b2e4c7209 */ /* 0x000fe40007810000 */
[----:B------:R-:W-:Y:S02]  /*4e90*/  FMNMX.FTZ R73, R45, R74, !PT ;  /* 0x0000004a2d497209 */ /* 0x000fe40007810000 */
[----:B------:R-:W-:Y:S01]  /*4ea0*/  FMNMX.FTZ R75, R47, R76, !PT ;  /* 0x0000004c2f4b7209 */ /* 0x000fe20007810000 */
[----:B------:R-:W-:Y:S01]  /*4eb0*/  MUFU.TANH R72, R72 ;  /* 0x0000004800487308 */ /* 0x000fe20000002400 */
[----:B------:R-:W-:Y:S01]  /*4ec0*/  FMNMX.FTZ R74, R48, R73, !PT ;  /* 0x00000049304a7209 */ /* 0x000fe20007810000 */
[----:B------:R-:W-:Y:S01]  /*4ed0*/  FMUL.FTZ R73, R0, R82 ;  /* 0x0000005200497220 */ /* 0x000fe20000410000 */
[----:B------:R-:W-:Y:S02]  /*4ee0*/  FMNMX.FTZ R76, R50, R75, !PT ;  /* 0x0000004b324c7209 */ /* 0x000fe40007810000 */
[----:B------:R-:W-:-:S02]  /*4ef0*/  FMNMX.FTZ R75, R49, R74, !PT ;  /* 0x0000004a314b7209 */ /* 0x000fc40007810000 */
[----:B------:R-:W-:Y:S01]  /*4f00*/  FMNMX.FTZ R77, R51, R76, !PT ;  /* 0x0000004c334d7209 */ /* 0x000fe20007810000 */
[----:B------:R-:W2:Y:S01]  /*4f10*/  MUFU.TANH R69, R69 ;  /* 0x0000004500457308 */ /* 0x000ea20000002400 */
[----:B------:R-:W-:Y:S01]  /*4f20*/  FMNMX.FTZ R74, R52, R75, !PT ;  /* 0x0000004b344a7209 */ /* 0x000fe20007810000 */
[----:B------:R-:W-:Y:S01]  /*4f30*/  FMUL.FTZ R75, R0, R83 ;  /* 0x00000053004b7220 */ /* 0x000fe20000410000 */
[----:B------:R-:W-:Y:S02]  /*4f40*/  FMNMX.FTZ R76, R54, R77, !PT ;  /* 0x0000004d364c7209 */ /* 0x000fe40007810000 */
[----:B------:R-:W-:Y:S02]  /*4f50*/  FMNMX.FTZ R77, R53, R74, !PT ;  /* 0x0000004a354d7209 */ /* 0x000fe40007810000 */
[----:B------:R-:W-:Y:S01]  /*4f60*/  FMNMX.FTZ R79, R55, R76, !PT ;  /* 0x0000004c374f7209 */ /* 0x000fe20007810000 */
[----:B------:R-:W-:Y:S01]  /*4f70*/  FMUL.FTZ R76, R0, R84 ;  /* 0x00000054004c7220 */ /* 0x000fe20000410000 */
[----:B------:R-:W-:Y:S01]  /*4f80*/  FMNMX.FTZ R74, R56, R77, !PT ;  /* 0x0000004d384a7209 */ /* 0x000fe20007810000 */
[----:B------:R-:W3:Y:S01]  /*4f90*/  MUFU.TANH R70, R70 ;  /* 0x0000004600467308 */ /* 0x000ee20000002400 */
[----:B------:R-:W-:-:S02]  /*4fa0*/  FMNMX.FTZ R78, R58, R79, !PT ;  /* 0x0000004f3a4e7209 */ /* 0x000fc40007810000 */
[----:B------:R-:W-:Y:S02]  /*4fb0*/  FMNMX.FTZ R77, R57, R74, !PT ;  /* 0x0000004a394d7209 */ /* 0x000fe40007810000 */
[----:B------:R-:W-:Y:S02]  /*4fc0*/  FMNMX.FTZ R79, R59, R78, !PT ;  /* 0x0000004e3b4f7209 */ /* 0x000fe40007810000 */
[----:B------:R-:W-:Y:S01]  /*4fd0*/  FMNMX.FTZ R74, R60, R77, !PT ;  /* 0x0000004d3c4a7209 */ /* 0x000fe20007810000 */
[----:B------:R-:W-:Y:S01]  /*4fe0*/  FMUL.FTZ R77, R0, R85 ;  /* 0x00000055004d7220 */ /* 0x000fe20000410000 */
[----:B------:R-:W-:Y:S01]  /*4ff0*/  FMNMX.FTZ R78, R62, R79, !PT ;  /* 0x0000004f3e4e7209 */ /* 0x000fe20007810000 */
[----:B------:R-:W4:Y:S01]  /*5000*/  MUFU.TANH R76, R76 ;  /* 0x0000004c004c7308 */ /* 0x000f220000002400 */
[----:B------:R-:W-:Y:S01]  /*5010*/  FMNMX.FTZ R79, R61, R74, !PT ;  /* 0x0000004a3d4f7209 */ /* 0x000fe20007810000 */
[----:B------:R-:W-:Y:S01]  /*5020*/  IMAD.U32 R85, RZ, RZ, UR6 ;  /* 0x00000006ff557e24 */ /* 0x000fe2000f8e00ff */
[----:B------:R-:W-:Y:S01]  /*5030*/  FMNMX.FTZ R74, R63, R78, !PT ;  /* 0x0000004e3f4a7209 */ /* 0x000fe20007810000 */
[----:B------:R-:W-:Y:S01]  /*5040*/  FMUL.FTZ R78, R0, R86 ;  /* 0x00000056004e7220 */ /* 0x000fe20000410000 */
[----:B------:R-:W-:Y:S01]  /*5050*/  FMNMX.FTZ R79, R64, R79, !PT ;  /* 0x0000004f404f7209 */ /* 0x000fe20007810000 */
[----:B------:R-:W5:Y:S01]  /*5060*/  S2R R86, SR_TID.X ;  /* 0x0000000000567919 */ /* 0x000f620000002100 */
[----:B-1----:R-:W-:Y:S01]  /*5070*/  FMNMX.FTZ R81, R65, R74, !PT ;  /* 0x0000004a41517209 */ /* 0x002fe20007810000 */
[----:B------:R-:W1:Y:S01]  /*5080*/  MUFU.TANH R77, R77 ;  /* 0x0000004d004d7308 */ /* 0x000e620000002400 */
[----:B------:R-:W-:-:S02]  /*5090*/  FMNMX.FTZ R74, R4, R79, !PT ;  /* 0x0000004f044a7209 */ /* 0x000fc40007810000 */
[----:B0-----:R-:W-:Y:S02]  /*50a0*/  FMNMX.FTZ R82, R66, R81, !PT ;  /* 0x0000005142527209 */ /* 0x001fe40007810000 */
[----:B------:R-:W-:Y:S02]  /*50b0*/  FMNMX.FTZ R79, R67, R74, !PT ;  /* 0x0000004a434f7209 */ /* 0x000fe40007810000 */
[----:B--2---:R-:W-:Y:S01]  /*50c0*/  FMNMX.FTZ R81, R69, R82, !PT ;  /* 0x0000005245517209 */ /* 0x004fe20007810000 */
[----:B------:R-:W0:Y:S01]  /*50d0*/  MUFU.TANH R73, R73 ;  /* 0x0000004900497308 */ /* 0x000e220000002400 */
[----:B------:R-:W-:Y:S02]  /*50e0*/  FMNMX.FTZ R74, R68, R79, !PT ;  /* 0x0000004f444a7209 */ /* 0x000fe40007810000 */
[----:B---3--:R-:W-:Y:S02]  /*50f0*/  FMNMX.FTZ R82, R70, R81, !PT ;  /* 0x0000005146527209 */ /* 0x008fe40007810000 */
[----:B------:R-:W-:-:S03]  /*5100*/  FMNMX.FTZ R79, R71, R74, !PT ;  /* 0x0000004a474f7209 */ /* 0x000fc60007810000 */
[----:B------:R-:W2:Y:S01]  /*5110*/  MUFU.TANH R75, R75 ;  /* 0x0000004b004b7308 */ /* 0x000ea20000002400 */
[----:B------:R-:W-:-:S04]  /*5120*/  FMNMX.FTZ R79, R72, R79, !PT ;  /* 0x0000004f484f7209 */ /* 0x000fc80007810000 */
[----:B----4-:R-:W-:-:S03]  /*5130*/  FMNMX.FTZ R74, R76, R79, !PT ;  /* 0x0000004f4c4a7209 */ /* 0x010fc60007810000 */
[----:B------:R-:W3:Y:S01]  /*5140*/  MUFU.TANH R78, R78 ;  /* 0x0000004e004e7308 */ /* 0x000ee20000002400 */
[----:B-1----:R-:W-:Y:S02]  /*5150*/  FMNMX.FTZ R74, R77, R74, !PT ;  /* 0x0000004a4d4a7209 */ /* 0x002fe40007810000 */
[----:B0-----:R-:W-:-:S03]  /*5160*/  FMNMX.FTZ R82, R73, R82, !PT ;  /* 0x0000005249527209 */ /* 0x001fc60007810000 */
[----:B------:R-:W0:Y:S01]  /*5170*/  SHFL.BFLY PT, R79, R74, 0x2, 0x1f ;  /* 0x0c401f004a4f7f89 */ /* 0x000e2200000e0000 */
[----:B-----5:R-:W-:Y:S01]  /*5180*/  LOP3.LUT P1, RZ, R86, 0x7f, RZ, 0xc0, !PT ;  /* 0x0000007f56ff7812 */ /* 0x020fe2000782c0ff */
[----:B------:R-:W1:Y:S01]  /*5190*/  MUFU.TANH R80, R80 ;  /* 0x0000005000507308 */ /* 0x000e620000002400 */
[----:B--2---:R-:W-:-:S04]  /*51a0*/  FMNMX.FTZ R81, R75, R82, !PT ;  /* 0x000000524b517209 */ /* 0x004fc80007810000 */
[----:B---3--:R-:W-:Y:S01]  /*51b0*/  FMNMX.FTZ R81, R78, R81, !PT ;  /* 0x000000514e517209 */ /* 0x008fe20007810000 */
[----:B------:R-:W-:Y:S02]  /*51c0*/  WARPGROUP.DEPBAR.LE gsb0, 0x0 ;  /* 0x00008000000079c5 */ /* 0x000fe40000010000 */
[----:B------:R-:W-:Y:S01]  /*51d0*/  WARPGROUP.ARRIVE ;  /* 0x00000000000079c5 */ /* 0x000fe20000000000 */
[----:B-1----:R-:W-:-:S05]  /*51e0*/  FMNMX.FTZ R81, R80, R81, !PT ;  /* 0x0000005150517209 */ /* 0x002fca0007810000 */
[----:B------:R-:W-:Y:S01]  /*51f0*/  QGMMA.64x96x32.F32.E4M3.E4M3 R88, R136, gdesc[UR8], R88, gsb0 ;  /* 0x0160000888587df3 */ /* 0x000fe20008000858 */
[----:B------:R-:W-:Y:S01]  /*5200*/  UIADD3 UR10, UR14, 0x4, URZ ;  /* 0x000000040e0a7890 */ /* 0x000fe2000fffe03f */
[----:B------:R-:W1:Y:S01]  /*5210*/  SHFL.BFLY PT, R84, R81, 0x2, 0x1f ;  /* 0x0c401f0051547f89 */ /* 0x000e6200000e0000 */
[----:B0-----:R-:W-:Y:S01]  /*5220*/  FMNMX.FTZ R82, R74, R79, !PT ;  /* 0x0000004f4a527209 */ /* 0x001fe20007810000 */
[----:B------:R-:W-:-:S04]  /*5230*/  UMOV UR11, 0x40000040 ;  /* 0x40000040000b7882 */ /* 0x000fc80000000000 */
[----:B------:R-:W0:Y:S01]  /*5240*/  SHFL.BFLY PT, R79, R82, 0x1, 0x1f ;  /* 0x0c201f00524f7f89 */ /* 0x000e2200000e0000 */
[----:B-1----:R-:W-:-:S05]  /*5250*/  FMNMX.FTZ R84, R81, R84, !PT ;  /* 0x0000005451547209 */ /* 0x002fca0007810000 */
[----:B------:R-:W1:Y:S01]  /*5260*/  SHFL.BFLY PT, R83, R84, 0x1, 0x1f ;  /* 0x0c201f0054537f89 */ /* 0x000e6200000e0000 */
[----:B0-----:R-:W-:Y:S01]  /*5270*/  FMNMX.FTZ R79, R82, R79, !PT ;  /* 0x0000004f524f7209 */ /* 0x001fe20007810000 */
[----:B------:R-:W-:-:S04]  /*5280*/  IMAD.U32 R82, RZ, RZ, UR6 ;  /* 0x00000006ff527e24 */ /* 0x000fc8000f8e00ff */
        /* <DEDUP_REMOVED lines=16> */
[----:B-1----:R-:W-:Y:S01]  /*5390*/  FMNMX.FTZ R74, R84, R83, !PT ;  /* 0x00000053544a7209 */ /* 0x002fe20007810000 */
[----:B------:R-:W-:Y:S01]  /*53a0*/  FMUL.FTZ R83, R6, UR6 ;  /* 0x0000000606537c20 */ /* 0x000fe20008410000 */
[--C-:B------:R-:W-:Y:S01]  /*53b0*/  FFMA.FTZ R64, R71, UR6, -R81.reuse ;  /* 0x0000000647407c23 */ /* 0x100fe20008010851 */
[----:B------:R-:W-:-:S01]  /*53c0*/  FFMA.FTZ R71, R72, UR6, -R81 ;  /* 0x0000000648477c23 */ /* 0x000fc20008010851 */
[----:B------:R-:W-:Y:S01]  /*53d0*/  FFMA.FTZ R15, R15, UR6, -R81 ;  /* 0x000000060f0f7c23 */ /* 0x000fe20008010851 */
[----:B------:R-:W-:-:S01]  /*53e0*/  FADD.FTZ R6, -R74, R7 ;  /* 0x000000074a067221 */ /* 0x000fc20000010100 */
[----:B------:R-:W-:Y:S01]  /*53f0*/  FFMA.FTZ R72, R74, R85, -8 ;  /* 0xc10000004a487423 */ /* 0x000fe20000010055 */
[----:B------:R0:W-:Y:S01]  /*5400*/  MUFU.EX2 R7, R83 ;  /* 0x0000005300077308 */ /* 0x0001e20000000800 */
        /* <DEDUP_REMOVED lines=8> */
[----:B0-----:R-:W-:-:S01]  /*5490*/  FFMA.FTZ R83, R4, UR6, -R81 ;  /* 0x0000000604537c23 */ /* 0x001fc20008010851 */
[--C-:B------:R-:W-:Y:S01]  /*54a0*/  FFMA.FTZ R4, R67, UR6, -R81.reuse ;  /* 0x0000000643047c23 */ /* 0x100fe20008010851 */
[----:B------:R-:W-:-:S01]  /*54b0*/  FFMA.FTZ R67, R68, UR6, -R81 ;  /* 0x0000000644437c23 */ /* 0x000fc20008010851 */
[--C-:B------:R-:W-:Y:S01]  /*54c0*/  FFMA.FTZ R57, R57, UR6, -R81.reuse ;  /* 0x0000000639397c23 */ /* 0x100fe20008010851 */
[----:B------:R-:W-:-:S01]  /*54d0*/  FFMA.FTZ R61, R61, UR6, -R81 ;  /* 0x000000063d3d7c23 */ /* 0x000fc20008010851 */
[--C-:B------:R-:W-:Y:S01]  /*54e0*/  FFMA.FTZ R68, R76, UR6, -R81.reuse ;  /* 0x000000064c447c23 */ /* 0x100fe20008010851 */
[----:B------:R-:W-:-:S01]  /*54f0*/  FFMA.FTZ R77, R77, UR6, -R81 ;  /* 0x000000064d4d7c23 */ /* 0x000fc20008010851 */
[----:B------:R-:W-:Y:S01]  /*5500*/  FMUL.FTZ R6, R6, UR6 ;  /* 0x0000000606067c20 */ /* 0x000fe20008410000 */
[----:B------:R-:W-:-:S01]  /*5510*/  FFMA.FTZ R81, R12, UR6, -R72 ;  /* 0x000000060c517c23 */ /* 0x000fc20008010848 */
[--C-:B------:R-:W-:Y:S01]  /*5520*/  FFMA.FTZ R12, R13, UR6, -R72.reuse ;  /* 0x000000060d0c7c23 */ /* 0x100fe20008010848 */
[----:B------:R-:W0:Y:S01]  /*5530*/  MUFU.EX2 R82, R82 ;  /* 0x0000005200527308 */ /* 0x000e220000000800 */
        /* <DEDUP_REMOVED lines=16> */
[----:B0-----:R-:W-:-:S01]  /*5640*/  FFMA.FTZ R8, R7, R8, R82 ;  /* 0x0000000807087223 */ /* 0x001fc20000010052 */
[--C-:B------:R-:W-:Y:S01]  /*5650*/  FFMA.FTZ R47, R50, UR6, -R72.reuse ;  /* 0x00000006322f7c23 */ /* 0x100fe20008010848 */
[----:B------:R-:W-:-:S01]  /*5660*/  FFMA.FTZ R50, R51, UR6, -R72 ;  /* 0x0000000633327c23 */ /* 0x000fc20008010848 */
[--C-:B------:R-:W-:Y:S01]  /*5670*/  FFMA.FTZ R51, R54, UR6, -R72.reuse ;  /* 0x0000000636337c23 */ /* 0x100fe20008010848 */
[----:B------:R-:W-:-:S01]  /*5680*/  FFMA.FTZ R54, R55, UR6, -R72 ;  /* 0x0000000637367c23 */ /* 0x000fc20008010848 */
[--C-:B------:R-:W-:Y:S01]  /*5690*/  FFMA.FTZ R55, R58, UR6, -R72.reuse ;  /* 0x000000063a377c23 */ /* 0x100fe20008010848 */
[----:B------:R-:W-:-:S01]  /*56a0*/  FFMA.FTZ R66, R66, UR6, -R72 ;  /* 0x0000000642427c23 */ /* 0x000fc20008010848 */
[----:B------:R-:W0:Y:S01]  /*56b0*/  MUFU.EX2 R11, R11 ;  /* 0x0000000b000b7308 */ /* 0x000e220000000800 */
[----:B------:R-:W-:-:S01]  /*56c0*/  FFMA.FTZ R70, R70, UR6, -R72 ;  /* 0x0000000646467c23 */ /* 0x000fc20008010848 */
[----:B------:R-:W-:Y:S01]  /*56d0*/  FFMA.FTZ R78, R78, UR6, -R72 ;  /* 0x000000064e4e7c23 */ /* 0x000fe20008010848 */
[----:B------:R-:W-:-:S02]  /*56e0*/  WARPGROUP.DEPBAR.LE gsb0, 0x0 ;  /* 0x00008000000079c5 */ /* 0x000fc40000010000 */
[----:B------:R-:W-:-:S03]  /*56f0*/  WARPGROUP.ARRIVE ;  /* 0x00000000000079c5 */ /* 0x000fc60000000000 */
[----:B------:R-:W2:Y:S01]  /*5700*/  MUFU.EX2 R12, R12 ;  /* 0x0000000c000c7308 */ /* 0x000ea20000000800 */
[----:B-1----:R-:W-:-:S02]  /*5710*/  FFMA.FTZ R9, R6, R9, R81 ;  /* 0x0000000906097223 */ /* 0x002fc40000010051 */
[----:B------:R-:W-:Y:S01]  /*5720*/  QGMMA.64x96x32.F32.E4M3.E4M3 R88, R140, gdesc[UR8], R88, gsb0 ;  /* 0x016000088c587df3 */ /* 0x000fe20008000858 */
[----:B------:R-:W-:-:S04]  /*5730*/  UIADD3 UR10, UR14, 0x6, URZ ;  /* 0x000000060e0a7890 */ /* 0x000fc8000fffe03f */
[----:B------:R-:W1:Y:S01]  /*5740*/  MUFU.EX2 R10, R10 ;  /* 0x0000000a000a7308 */ /* 0x000e620000000800 */
[----:B0-----:R-:W-:-:S01]  /*5750*/  FADD.FTZ R85, R11, R8 ;  /* 0x000000080b557221 */ /* 0x001fc20000010000 */
[----:B------:R-:W-:-:S06]  /*5760*/  UMOV UR11, 0x40000040 ;  /* 0x40000040000b7882 */ /* 0x000fcc0000000000 */
[----:B------:R-:W0:Y:S01]  /*5770*/  MUFU.EX2 R13, R13 ;  /* 0x0000000d000d7308 */ /* 0x000e220000000800 */
[----:B--2---:R-:W-:-:S07]  /*5780*/  FADD.FTZ R8, R12, R9 ;  /* 0x000000090c087221 */ /* 0x004fce0000010000 */
[----:B------:R-:W2:Y:S01]  /*5790*/  MUFU.EX2 R15, R15 ;  /* 0x0000000f000f7308 */ /* 0x000ea20000000800 */
[----:B-1----:R-:W-:-:S07]  /*57a0*/  FADD.FTZ R76, R10, R85 ;  /* 0x000000550a4c7221 */ /* 0x002fce0000010000 */
[----:B------:R-:W1:Y:S01]  /*57b0*/  MUFU.EX2 R20, R20 ;  /* 0x0000001400147308 */ /* 0x000e620000000800 */
[----:B0-----:R-:W-:-:S07]  /*57c0*/  FADD.FTZ R9, R13, R8 ;  /* 0x000000080d097221 */ /* 0x001fce0000010000 */
        /* <DEDUP_REMOVED lines=9> */
[----:B-1----:R-:W-:-:S01]  /*5860*/  FADD.FTZ R85, R25, R58 ;  /* 0x0000003a19557221 */ /* 0x002fc20000010000 */
[--C-:B------:R-:W-:Y:S01]  /*5870*/  FFMA.FTZ R58, R59, UR6, -R72.reuse ;  /* 0x000000063b3a7c23 */ /* 0x100fe20008010848 */
[----:B------:R-:W-:-:S05]  /*5880*/  FFMA.FTZ R59, R62, UR6, -R72 ;  /* 0x000000063e3b7c23 */ /* 0x000fca0008010848 */
        /* <DEDUP_REMOVED lines=9> */
[----:B--2---:R-:W-:-:S01]  /*5920*/  FADD.FTZ R8, R30, R9 ;  /* 0x000000091e087221 */ /* 0x004fc20000010000 */
[----:B------:R-:W-:Y:S02]  /*5930*/  WARPGROUP.DEPBAR.LE gsb0, 0x0 ;  /* 0x00008000000079c5 */ /* 0x000fe40000010000 */
[----:B------:R-:W-:-:S04]  /*5940*/  WARPGROUP.ARRIVE ;  /* 0x00000000000079c5 */ /* 0x000fc80000000000 */
[----:B------:R-:W2:Y:S01]  /*5950*/  MUFU.EX2 R33, R33 ;  /* 0x0000002100217308 */ /* 0x000ea20000000800 */
[----:B-1----:R-:W-:-:S01]  /*5960*/  FADD.FTZ R62, R28, R85 ;  /* 0x000000551c3e7221 */ /* 0x002fc20000010000 */
[----:B------:R-:W-:Y:S06]  /*5970*/  QGMMA.64x96x32.F32.E4M3.E4M3 R88, R144, gdesc[UR8], R88, gsb0 ;  /* 0x0160000890587df3 */ /* 0x000fec0008000858 */
[----:B------:R-:W1:Y:S01]  /*5980*/  MUFU.EX2 R34, R34 ;  /* 0x0000002200227308 */ /* 0x000e620000000800 */
[----:B0-----:R-:W-:-:S07]  /*5990*/  FADD.FTZ R9, R31, R8 ;  /* 0x000000081f097221 */ /* 0x001fce0000010000 */
[----:B------:R-:W0:Y:S01]  /*59a0*/  MUFU.EX2 R32, R32 ;  /* 0x0000002000207308 */ /* 0x000e220000000800 */
[----:B--2---:R-:W-:-:S01]  /*59b0*/  FADD.FTZ R85, R33, R62 ;  /* 0x0000003e21557221 */ /* 0x004fc20000010000 */
[--C-:B------:R-:W-:Y:S01]  /*59c0*/  FFMA.FTZ R62, R63, UR6, -R72.reuse ;  /* 0x000000063f3e7c23 */ /* 0x100fe20008010848 */
[----:B------:R-:W-:-:S05]  /*59d0*/  FFMA.FTZ R63, R65, UR6, -R72 ;  /* 0x00000006413f7c23 */ /* 0x000fca0008010848 */
        /* <DEDUP_REMOVED lines=20> */
[----:B------:R-:W-:-:S06]  /*5b20*/  FFMA.FTZ R65, R69, UR6, -R72 ;  /* 0x0000000645417c23 */ /* 0x000fcc0008010848 */
[----:B------:R-:W1:Y:S01]  /*5b30*/  MUFU.EX2 R46, R46 ;  /* 0x0000002e002e7308 */ /* 0x000e620000000800 */
[----:B0-----:R-:W-:-:S07]  /*5b40*/  FADD.FTZ R9, R43, R8 ;  /* 0x000000082b097221 */ /* 0x001fce0000010000 */
[----:B------:R-:W0:Y:S01]  /*5b50*/  MUFU.EX2 R44, R44 ;  /* 0x0000002c002c7308 */ /* 0x000e220000000800 */
[----:B--2---:R-:W-:-:S01]  /*5b60*/  FADD.FTZ R85, R45, R76 ;  /* 0x0000004c2d557221 */ /* 0x004fc20000010000 */
[----:B------:R-:W-:-:S06]  /*5b70*/  WARPGROUP.DEPBAR.LE gsb0, 0x0 ;  /* 0x00008000000079c5 */ /* 0x000fcc0000010000 */
        /* <DEDUP_REMOVED lines=12> */
[----:B------:R-:W-:-:S06]  /*5c40*/  FFMA.FTZ R69, R73, UR6, -R72 ;  /* 0x0000000649457c23 */ /* 0x000fcc0008010848 */
        /* <DEDUP_REMOVED lines=28> */
[----:B------:R-:W-:-:S05]  /*5e10*/  @!P1 VIADD R8, R5, 0x19c40 ;  /* 0x00019c4005089836 */ /* 0x000fca0000000000 */
[----:B------:R-:W-:Y:S01]  /*5e20*/  @!P1 PRMT R8, RZ, 0x654, R8 ;  /* 0x00000654ff089816 */ /* 0x000fe20000000008 */
[----:B------:R-:W1:Y:S01]  /*5e30*/  MUFU.EX2 R4, R4 ;  /* 0x0000000400047308 */ /* 0x000e620000000800 */
[----:B0-----:R-:W-:-:S02]  /*5e40*/  FADD.FTZ R73, R83, R84 ;  /* 0x0000005453497221 */ /* 0x001fc40000010000 */
[----:B------:R0:W-:Y:S05]  /*5e50*/  @!P1 SYNCS.ARRIVE.TRANS64.RED.A1T0 RZ, [R8+URZ], RZ ;  /* 0x000000ff08ff99a7 */ /* 0x0001ea000810043f */
[----:B------:R-:W3:Y:S01]  /*5e60*/  MUFU.EX2 R65, R65 ;  /* 0x0000004100417308 */ /* 0x000ee20000000800 */
[----:B--2---:R-:W-:-:S07]  /*5e70*/  FADD.FTZ R84, R66, R9 ;  /* 0x0000000942547221 */ /* 0x004fce0000010000 */
[----:B------:R-:W2:Y:S01]  /*5e80*/  MUFU.EX2 R67, R67 ;  /* 0x0000004300437308 */ /* 0x000ea20000000800 */
[----:B-1----:R-:W-:-:S07]  /*5e90*/  FADD.FTZ R80, R4, R73 ;  /* 0x0000004904507221 */ /* 0x002fce0000010000 */
[----:B------:R-:W0:Y:S01]  /*5ea0*/  MUFU.EX2 R70, R70 ;  /* 0x0000004600467308 */ /* 0x000e220000000800 */
[----:B---3--:R-:W-:-:S07]  /*5eb0*/  FADD.FTZ R9, R65, R84 ;  /* 0x0000005441097221 */ /* 0x008fce0000010000 */
[----:B------:R-:W-:Y:S01]  /*5ec0*/  MUFU.EX2 R64, R64 ;  /* 0x0000004000407308 */ /* 0x000fe20000000800 */
[----:B--2---:R-:W-:-:S07]  /*5ed0*/  FADD.FTZ R73, R67, R80 ;  /* 0x0000005043497221 */ /* 0x004fce0000010000 */
[----:B------:R-:W1:Y:S01]  /*5ee0*/  MUFU.EX2 R69, R69 ;  /* 0x0000004500457308 */ /* 0x000e620000000800 */
[----:B0-----:R-:W-:-:S07]  /*5ef0*/  FADD.FTZ R8, R70, R9 ;  /* 0x0000000946087221 */ /* 0x001fce0000010000 */
[----:B------:R-:W-:Y:S08]  /*5f00*/  MUFU.EX2 R71, R71 ;  /* 0x0000004700477308 */ /* 0x000ff00000000800 */
[----:B------:R-:W0:Y:S01]  /*5f10*/  MUFU.EX2 R76, R76 ;  /* 0x0000004c004c7308 */ /* 0x000e220000000800 */
[----:B-1----:R-:W-:-:S07]  /*5f20*/  FADD.FTZ R9, R69, R8 ;  /* 0x0000000845097221 */ /* 0x002fce0000010000 */
[----:B------:R-:W1:Y:S08]  /*5f30*/  MUFU.EX2 R68, R68 ;  /* 0x0000004400447308 */ /* 0x000e700000000800 */
[----:B------:R2:W3:Y:S01]  /*5f40*/  MUFU.EX2 R5, R78 ;  /* 0x0000004e00057308 */ /* 0x0004e20000000800 */
[----:B0-----:R-:W-:-:S07]  /*5f50*/  FADD.FTZ R8, R76, R9 ;  /* 0x000000094c087221 */ /* 0x001fce0000010000 */
[----:B------:R-:W0:Y:S01]  /*5f60*/  MUFU.EX2 R77, R77 ;  /* 0x0000004d004d7308 */ /* 0x000e220000000800 */
[----:B--2---:R-:W-:-:S04]  /*5f70*/  FADD.FTZ R78, R64, R73 ;  /* 0x00000049404e7221 */ /* 0x004fc80000010000 */
[----:B------:R-:W-:-:S03]  /*5f80*/  FADD.FTZ R73, R71, R78 ;  /* 0x0000004e47497221 */ /* 0x000fc60000010000 */
[----:B------:R-:W2:Y:S01]  /*5f90*/  MUFU.EX2 R72, R72 ;  /* 0x0000004800487308 */ /* 0x000ea20000000800 */
[----:B-1----:R-:W-:-:S01]  /*5fa0*/  FADD.FTZ R78, R68, R73 ;  /* 0x00000049444e7221 */ /* 0x002fc20000010000 */
[----:B---3--:R-:W-:-:S03]  /*5fb0*/  FADD.FTZ R9, R5, R8 ;  /* 0x0000000805097221 */ /* 0x008fc60000010000 */
[----:B0-----:R-:W-:Y:S01]  /*5fc0*/  FADD.FTZ R8, R77, R78 ;  /* 0x0000004e4d087221 */ /* 0x001fe20000010000 */
[----:B--2---:R-:W-:-:S01]  /*5fd0*/  FADD.FTZ R9, R72, R9 ;  /* 0x0000000948097221 */ /* 0x004fc20000010000 */
[----:B------:R-:W-:Y:S06]  /*5fe0*/  @!P0 BRA `(.L_x_141) ;  /* 0x0000000000048947 */ /* 0x000fec0003800000 */
[----:B------:R-:W-:Y:S01]  /*5ff0*/  BPT.TRAP 0x1 ;  /* 0x000000040000795c */ /* 0x000fe20000300000 */
.L_x_141:
[----:B------:R-:W-:Y:S01]  /*6000*/  R2UR UR10, R3 ;  /* 0x00000000030a72ca */ /* 0x000fe200000e0000 */
[----:B------:R-:W-:Y:S01]  /*6010*/  UIADD3 UR7, UR15, 0x19c60, URZ ;  /* 0x00019c600f077890 */ /* 0x000fe2000fffe03f */
[----:B------:R-:W-:Y:S01]  /*6020*/  ISETP.LT.AND P1, PT, RZ, UR43, PT ;  /* 0x0000002bff007c0c */ /* 0x000fe2000bf21270 */
[----:B------:R-:W-:Y:S01]  /*6030*/  UMOV UR18, UR37 ;  /* 0x0000002500127c82 */ /* 0x000fe20008000000 */
[----:B------:R-:W-:Y:S01]  /*6040*/  F2FP.SATFINITE.E4M3.F32.PACK_AB_MERGE_C R10, R15, R10, RZ ;  /* 0x0000000a0f0a723e */ /* 0x000fe200048070ff */
[----:B------:R-:W-:Y:S01]  /*6050*/  UMOV UR19, UR36 ;  /* 0x0000002400137c82 */ /* 0x000fe20008000000 */
[----:B------:R-:W-:Y:S01]  /*6060*/  F2FP.SATFINITE.E4M3.F32.PACK_AB_MERGE_C R13, R20, R13, RZ ;  /* 0x0000000d140d723e */ /* 0x000fe200048070ff */
[-C--:B------:R-:W-:Y:S01]  /*6070*/  FMUL.FTZ R88, R88, R7.reuse ;  /* 0x0000000758587220 */ /* 0x080fe20000410000 */
[----:B------:R-:W-:Y:S01]  /*6080*/  F2FP.SATFINITE.E4M3.F32.PACK_AB_MERGE_C R24, R29, R24, RZ ;  /* 0x000000181d18723e */ /* 0x000fe200048070ff */
[----:B------:R-:W-:Y:S01]  /*6090*/  FMUL.FTZ R89, R89, R7 ;  /* 0x0000000759597220 */ /* 0x000fe20000410000 */
[----:B------:R-:W-:Y:S01]  /*60a0*/  F2FP.SATFINITE.E4M3.F32.PACK_AB_MERGE_C R27, R30, R27, RZ ;  /* 0x0000001b1e1b723e */ /* 0x000fe200048070ff */
[----:B------:R-:W-:Y:S01]  /*60b0*/  FMUL.FTZ R92, R92, R7 ;  /* 0x000000075c5c7220 */ /* 0x000fe20000410000 */
[----:B------:R-:W-:Y:S01]  /*60c0*/  F2FP.SATFINITE.E4M3.F32.PACK_AB_MERGE_C R32, R37, R32, RZ ;  /* 0x000000202520723e */ /* 0x000fe200048070ff */
[----:B------:R-:W-:Y:S01]  /*60d0*/  UPRMT UR7, UR10, 0x654, UR7 ;  /* 0x000006540a077896 */ /* 0x000fe20008000007 */
[----:B------:R-:W-:Y:S01]  /*60e0*/  F2FP.SATFINITE.E4M3.F32.PACK_AB_MERGE_C R35, R38, R35, RZ ;  /* 0x000000232623723e */ /* 0x000fe200048070ff */
[----:B------:R-:W-:Y:S01]  /*60f0*/  UIADD3 UR10, UR43, -0x1, URZ ;  /* 0xffffffff2b0a7890 */ /* 0x000fe2000fffe03f */
[----:B------:R-:W-:Y:S01]  /*6100*/  F2FP.SATFINITE.E4M3.F32.PACK_AB_MERGE_C R40, R45, R40, RZ ;  /* 0x000000282d28723e */ /* 0x000fe200048070ff */
[----:B------:R-:W-:Y:S01]  /*6110*/  FMUL.FTZ R93, R93, R7 ;  /* 0x000000075d5d7220 */ /* 0x000fe20000410000 */
[----:B------:R-:W-:Y:S01]  /*6120*/  F2FP.SATFINITE.E4M3.F32.PACK_AB_MERGE_C R43, R46, R43, RZ ;  /* 0x0000002b2e2b723e */ /* 0x000fe200048070ff */
[-C--:B------:R-:W-:Y:S01]  /*6130*/  FMUL.FTZ R96, R96, R7.reuse ;  /* 0x0000000760607220 */ /* 0x080fe20000410000 */
[----:B------:R-:W-:Y:S01]  /*6140*/  F2FP.SATFINITE.E4M3.F32.PACK_AB_MERGE_C R48, R53, R48, RZ ;  /* 0x000000303530723e */ /* 0x000fe200048070ff */
[----:B------:R-:W-:Y:S01]  /*6150*/  FMUL.FTZ R97, R97, R7 ;  /* 0x0000000761617220 */ /* 0x000fe20000410000 */
[----:B------:R-:W-:Y:S01]  /*6160*/  F2FP.SATFINITE.E4M3.F32.PACK_AB_MERGE_C R51, R54, R51, RZ ;  /* 0x000000333633723e */ /* 0x000fe200048070ff */
[----:B------:R-:W-:Y:S01]  /*6170*/  SYNCS.ARRIVE.TRANS64.RED.A1T0 RZ, [UR7], RZ ;  /* 0x000000ffffff79a7 */ /* 0x000fe20008100407 */
[----:B------:R-:W-:Y:S01]  /*6180*/  F2FP.SATFINITE.E4M3.F32.PACK_AB_MERGE_C R56, R61, R56, RZ ;  /* 0x000000383d38723e */ /* 0x000fe200048070ff */
[----:B------:R-:W-:Y:S01]  /*6190*/  UMOV UR43, UR10 ;  /* 0x0000000a002b7c82 */ /* 0x000fe20008000000 */
        /* <DEDUP_REMOVED lines=66> */
.L_x_132:
[----:B------:R-:W-:Y:S06]  /*65c0*/  BAR.ARV 0x8, 0x1a0 ;  /* 0x0206800000007b1d */ /* 0x000fec0000002000 */
[----:B------:R-:W-:Y:S05]  /*65d0*/  @!P0 BRA `(.L_x_143) ;  /* 0x0000000000048947 */ /* 0x000fea0003800000 */
[----:B------:R-:W-:Y:S01]  /*65e0*/  BPT.TRAP 0x1 ;  /* 0x000000040000795c */ /* 0x000fe20000300000 */
.L_x_143:
[----:B------:R-:W-:Y:S02]  /*65f0*/  IMAD.U32 R0, RZ, RZ, UR37 ;  /* 0x00000025ff007e24 */ /* 0x000fe4000f8e00ff */
[----:B------:R-:W-:-:S03]  /*6600*/  IMAD.U32 R13, RZ, RZ, UR36 ;  /* 0x00000024ff0d7e24 */ /* 0x000fc6000f8e00ff */
[----:B------:R-:W-:Y:S01]  /*6610*/  SHF.L.U32 R0, R0, 0x1f, RZ ;  /* 0x0000001f00007819 */ /* 0x000fe200000006ff */
[----:B------:R-:W-:-:S04]  /*6620*/  IMAD R13, R13, 0x8, R2 ;  /* 0x000000080d0d7824 */ /* 0x000fc800078e0202 */
[----:B------:R0:W1:Y:S01]  /*6630*/  SYNCS.PHASECHK.TRANS64.TRYWAIT P1, [R13+URZ+0x19c50], R0 ;  /* 0x019c50000d0075a7 */ /* 0x000062000802017f */
[----:B------:R-:W-:Y:S05]  /*6640*/  @!P0 BRA `(.L_x_144) ;  /* 0x0000000000048947 */ /* 0x000fea0003800000 */
[----:B------:R-:W-:Y:S01]  /*6650*/  BPT.TRAP 0x1 ;  /* 0x000000040000795c */ /* 0x000fe20000300000 */
.L_x_144:
[----:B------:R-:W-:Y:S01]  /*6660*/  VIADD R2, R2, 0x3000 ;  /* 0x0000300002027836 */ /* 0x000fe20000000000 */
[----:B-1----:R-:W-:Y:S06]  /*6670*/  @P1 BRA `(.L_x_145) ;  /* 0x0000000000081947 */ /* 0x002fec0003800000 */
[----:B------:R-:W1:Y:S02]  /*6680*/  SYNCS.PHASECHK.TRANS64.TRYWAIT P1, [R13+URZ+0x19c50], R0 ;  /* 0x019c50000d0075a7 */ /* 0x000e64000802017f */
[----:B-1----:R-:W-:Y:S05]  /*6690*/  @!P1 BRA `(.L_x_146) ;  /* 0x0000006c00749947 */ /* 0x002fea0003800000 */
.L_x_145:
[----:B------:R-:W-:Y:S05]  /*66a0*/  WARPSYNC.ALL ;  /* 0x0000000000007948 */ /* 0x000fea0003800000 */
[----:B------:R-:W-:Y:S01]  /*66b0*/  ULDC.64 UR8, c[0x0][0x9a0] ;  /* 0x0002680000087ab9 */ /* 0x000fe20000000a00 */
[----:B------:R-:W-:Y:S01]  /*66c0*/  SHF.R.U32.HI R2, RZ, 0x4, R2 ;  /* 0x00000004ff027819 */ /* 0x000fe20000011602 */
[----:B------:R-:W-:Y:S01]  /*66d0*/  UISETP.NE.U32.AND UP0, UPT, UR8, URZ, UPT ;  /* 0x0000003f0800728c */ /* 0x000fe2000bf05070 */
[----:B------:R-:W-:Y:S01]  /*66e0*/  IMAD.U32 R5, RZ, RZ, UR36 ;  /* 0x00000024ff057e24 */ /* 0x000fe2000f8e00ff */
[----:B------:R-:W-:Y:S01]  /*66f0*/  WARPGROUP.ARRIVE ;  /* 0x00000000000079c5 */ /* 0x000fe20000000000 */
[----:B------:R-:W-:Y:S01]  /*6700*/  LOP3.LUT R2, R2, 0x3fff, RZ, 0xc0, !PT ;  /* 0x00003fff02027812 */ /* 0x000fe200078ec0ff */
[----:B------:R-:W-:Y:S01]  /*6710*/  UISETP.NE.AND.EX UP0, UPT, UR9, URZ, UPT, UP0 ;  /* 0x0000003f0900728c */ /* 0x000fe2000bf05300 */
[----:B------:R-:W-:-:S02]  /*6720*/  IMAD.MOV.U32 R12, RZ, RZ, 0x3f800000 ;  /* 0x3f800000ff0c7424 */ /* 0x000fc400078e00ff */
[----:B------:R-:W-:-:S03]  /*6730*/  LOP3.LUT R2, R2, 0x10000, RZ, 0xfc, !PT ;  /* 0x0001000002027812 */ /* 0x000fc600078efcff */
[----:B------:R-:W-:Y:S02]  /*6740*/  PLOP3.LUT P1, PT, PT, PT, UP0, 0x80, 0x0 ;  /* 0x000000000000781c */ /* 0x000fe40003f2f008 */
[----:B------:R-:W-:Y:S02]  /*6750*/  IMAD R4, R5, 0x300, R2 ;  /* 0x0000030005047824 */ /* 0x000fe400078e0202 */
[----:B------:R-:W-:Y:S01]  /*6760*/  IMAD.MOV.U32 R5, RZ, RZ, 0x40000040 ;  /* 0x40000040ff057424 */ /* 0x000fe200078e00ff */
[----:B------:R-:W-:Y:S01]  /*6770*/  @UP0 ULDC.64 UR10, c[0x0][0x9c8] ;  /* 0x00027200000a0ab9 */ /* 0x000fe20000000a00 */
[----:B------:R-:W-:Y:S02]  /*6780*/  @UP0 USHF.R.S32.HI UR14, URZ, 0x1f, UR41 ;  /* 0x0000001f3f0e0899 */ /* 0x000fe40008011429 */
[----:B------:R-:W-:Y:S02]  /*6790*/  @UP0 UIMAD UR7, UR39, UR10, URZ ;  /* 0x0000000a270702a4 */ /* 0x000fe4000f8e023f */
[----:B------:R-:W-:Y:S01]  /*67a0*/  @UP0 UIMAD.WIDE.U32 UR4, UR40, UR10, URZ ;  /* 0x0000000a280402a5 */ /* 0x000fe2000f8e003f */
[----:B------:R-:W-:Y:S01]  /*67b0*/  R2UR UR10, R4 ;  /* 0x00000000040a72ca */ /* 0x000fe200000e0000 */
[----:B------:R-:W-:Y:S01]  /*67c0*/  @UP0 UIMAD UR7, UR40, UR11, UR7 ;  /* 0x0000000b280702a4 */ /* 0x000fe2000f8e0207 */
[----:B------:R-:W-:Y:S01]  /*67d0*/  R2UR UR11, R5 ;  /* 0x00000000050b72ca */ /* 0x000fe200000e0000 */
[----:B------:R-:W-:-:S02]  /*67e0*/  @UP0 ULDC.64 UR12, c[0x0][0x9d0] ;  /* 0x00027400000c0ab9 */ /* 0x000fc40000000a00 */
[----:B------:R-:W-:Y:S02]  /*67f0*/  @UP0 UIADD3 UR5, UR5, UR7, URZ ;  /* 0x0000000705050290 */ /* 0x000fe4000fffe03f */
[----:B------:R-:W-:Y:S02]  /*6800*/  @UP0 UIMAD UR7, UR14, UR12, URZ ;  /* 0x0000000c0e0702a4 */ /* 0x000fe4000f8e023f */
[----:B------:R-:W-:Y:S02]  /*6810*/  @UP0 UIMAD.WIDE.U32 UR4, UR41, UR12, UR4 ;  /* 0x0000000c290402a5 */ /* 0x000fe4000f8e0004 */
[----:B------:R-:W-:-:S04]  /*6820*/  @UP0 UIMAD UR7, UR41, UR13, UR7 ;  /* 0x0000000d290702a4 */ /* 0x000fc8000f8e0207 */
[----:B------:R-:W-:Y:S01]  /*6830*/  QGMMA.64x96x32.F32.E4M3.E4M3 R88, R148, gdesc[UR8], R88, gsb0 ;  /* 0x0160000894587df3 */ /* 0x000fe20008000858 */
[----:B------:R-:W-:Y:S02]  /*6840*/  @UP0 UIADD3 UR5, UR5, UR7, URZ ;  /* 0x0000000705050290 */ /* 0x000fe4000fffe03f */
[----:B------:R-:W-:-:S04]  /*6850*/  @UP0 ULEA UR7, UP1, UR4, UR8, 0x2 ;  /* 0x0000000804070291 */ /* 0x000fc8000f82103f */
[----:B------:R-:W-:-:S03]  /*6860*/  @UP0 ULEA.HI.X UR5, UR4, UR9, UR5, 0x2, UP1 ;  /* 0x0000000904050291 */ /* 0x000fc600088f1405 */
[----:B------:R-:W-:Y:S02]  /*6870*/  @UP0 UMOV UR4, UR7 ;  /* 0x0000000700040c82 */ /* 0x000fe40008000000 */
[----:B------:R-:W-:Y:S02]  /*6880*/  IMAD.U32 R10, RZ, RZ, UR4 ;  /* 0x00000004ff0a7e24 */ /* 0x000fe4000f8e00ff */
[----:B------:R-:W-:-:S05]  /*6890*/  IMAD.U32 R11, RZ, RZ, UR5 ;  /* 0x00000005ff0b7e24 */ /* 0x000fca000f8e00ff */
[----:B------:R2:W3:Y:S01]  /*68a0*/  @P1 LDG.E R12, desc[UR54][R10.64] ;  /* 0x000000360a0c1981 */ /* 0x0004e2000c1e1900 */
[----:B------:R-:W-:Y:S02]  /*68b0*/  VIADD R6, R4, 0x2 ;  /* 0x0000000204067836 */ /* 0x000fe40000000000 */
[----:B------:R-:W-:-:S03]  /*68c0*/  IMAD.MOV.U32 R7, RZ, RZ, 0x40000040 ;  /* 0x40000040ff077424 */ /* 0x000fc600078e00ff */
[----:B------:R-:W-:Y:S02]  /*68d0*/  R2UR UR10, R6 ;  /* 0x00000000060a72ca */ /* 0x000fe400000e0000 */
[----:B------:R-:W-:Y:S01]  /*68e0*/  R2UR UR11, R7 ;  /* 0x00000000070b72ca */ /* 0x000fe200000e0000 */
[----:B------:R-:W-:Y:S02]  /*68f0*/  VIADD R6, R4, 0x4 ;  /* 0x0000000404067836 */ /* 0x000fe40000000000 */
[----:B------:R-:W-:Y:S01]  /*6900*/  IMAD.MOV.U32 R7, RZ, RZ, 0x40000040 ;  /* 0x40000040ff077424 */ /* 0x000fe200078e00ff */
[----:B------:R-:W-:Y:S02]  /*6910*/  WARPGROUP.DEPBAR.LE gsb0, 0x0 ;  /* 0x00008000000079c5 */ /* 0x000fe40000010000 */
[----:B------:R-:W-:-:S07]  /*6920*/  WARPGROUP.ARRIVE ;  /* 0x00000000000079c5 */ /* 0x000fce0000000000 */
[----:B------:R-:W-:Y:S01]  /*6930*/  QGMMA.64x96x32.F32.E4M3.E4M3 R88, R136, gdesc[UR8], R88, gsb0 ;  /* 0x0160000888587df3 */ /* 0x000fe20008000858 */
[----:B------:R-:W-:Y:S02]  /*6940*/  R2UR UR10, R6 ;  /* 0x00000000060a72ca */ /* 0x000fe400000e0000 */
[----:B------:R-:W-:Y:S01]  /*6950*/  R2UR UR11, R7 ;  /* 0x00000000070b72ca */ /* 0x000fe200000e0000 */
[----:B------:R-:W-:Y:S01]  /*6960*/  VIADD R4, R4, 0x6 ;  /* 0x0000000604047836 */ /* 0x000fe20000000000 */
[----:B------:R-:W4:Y:S01]  /*6970*/  SHFL.BFLY PT, R7, R8, 0x2, 0x1f ;  /* 0x0c401f0008077f89 */ /* 0x000f2200000e0000 */
[----:B------:R-:W-:-:S03]  /*6980*/  IMAD.MOV.U32 R5, RZ, RZ, 0x40000040 ;  /* 0x40000040ff057424 */ /* 0x000fc600078e00ff */
[----:B------:R-:W5:Y:S01]  /*6990*/  SHFL.BFLY PT, R2, R9, 0x2, 0x1f ;  /* 0x0c401f0009027f89 */ /* 0x000f6200000e0000 */
[----:B------:R-:W-:Y:S02]  /*69a0*/  WARPGROUP.DEPBAR.LE gsb0, 0x0 ;  /* 0x00008000000079c5 */ /* 0x000fe40000010000 */
[----:B------:R-:W-:-:S06]  /*69b0*/  WARPGROUP.ARRIVE ;  /* 0x00000000000079c5 */ /* 0x000fcc0000000000 */
[----:B------:R-:W-:Y:S01]  /*69c0*/  QGMMA.64x96x32.F32.E4M3.E4M3 R88, R140, gdesc[UR8], R88, gsb0 ;  /* 0x016000088c587df3 */ /* 0x000fe20008000858 */
[----:B------:R-:W-:Y:S02]  /*69d0*/  R2UR UR10, R4 ;  /* 0x00000000040a72ca */ /* 0x000fe400000e0000 */
[----:B------:R-:W-:Y:S01]  /*69e0*/  R2UR UR11, R5 ;  /* 0x00000000050b72ca */ /* 0x000fe200000e0000 */
[----:B----4-:R-:W-:-:S01]  /*69f0*/  FADD.FTZ R7, R7, R8 ;  /* 0x0000000807077221 */ /* 0x010fc20000010000 */
[----:B-----5:R-:W-:-:S04]  /*6a00*/  FADD.FTZ R2, R2, R9 ;  /* 0x0000000902027221 */ /* 0x020fc80000010000 */
[----:B01----:R-:W0:Y:S04]  /*6a10*/  SHFL.BFLY PT, R0, R7, 0x1, 0x1f ;  /* 0x0c201f0007007f89 */ /* 0x003e2800000e0000 */
[----:B------:R-:W2:Y:S01]  /*6a20*/  SHFL.BFLY PT, R5, R2, 0x1, 0x1f ;  /* 0x0c201f0002057f89 */ /* 0x000ea200000e0000 */
[----:B0-----:R-:W-:-:S01]  /*6a30*/  FADD.FTZ R4, R7, R0 ;  /* 0x0000000007047221 */ /* 0x001fc20000010000 */
        /* <DEDUP_REMOVED lines=10> */
[----:B------:R0:W-:Y:S01]  /*6ae0*/  @P1 MUFU.RCP R5, R4 ;  /* 0x0000000400051308 */ /* 0x0001e20000001000 */
[----:B------:R-:W-:Y:S01]  /*6af0*/  FSETP.NE.FTZ.AND P1, PT, R10, RZ, PT ;  /* 0x000000ff0a00720b */ /* 0x000fe20003f35000 */
[----:B------:R-:W-:-:S06]  /*6b00*/  IMAD.MOV.U32 R9, RZ, RZ, RZ ;  /* 0x000000ffff097224 */ /* 0x000fcc00078e00ff */
[----:B------:R-:W1:Y:S08]  /*6b10*/  @P2 MUFU.LG2 R6, R6 ;  /* 0x0000000600062308 */ /* 0x000e700000000c00 */
[----:B------:R-:W2:Y:S08]  /*6b20*/  @P3 MUFU.LG2 R8, R8 ;  /* 0x0000000800083308 */ /* 0x000eb00000000c00 */
[----:B------:R-:W4:Y:S01]  /*6b30*/  @P1 MUFU.RCP R9, R10 ;  /* 0x0000000a00091308 */ /* 0x000f220000001000 */
[----:B------:R-:W-:-:S02]  /*6b40*/  IMAD.U32 R7, RZ, RZ, UR6 ;  /* 0x00000006ff077e24 */ /* 0x000fc4000f8e00ff */
[----:B------:R-:W-:Y:S02]  /*6b50*/  IMAD.U32 R14, RZ, RZ, UR6 ;  /* 0x00000006ff0e7e24 */ /* 0x000fe4000f8e00ff */
[----:B0-----:R-:W-:Y:S01]  /*6b60*/  @P2 FMUL.FTZ R4, R7, 0.69314718246459960938 ;  /* 0x3f31721807042820 */ /* 0x001fe20000410000 */
[----:B-1----:R-:W-:Y:S01]  /*6b70*/  @P2 FMUL.FTZ R7, R6, 0.69314718246459960938 ;  /* 0x3f31721806072820 */ /* 0x002fe20000410000 */
        /* <DEDUP_REMOVED lines=11> */
.L_x_147:
[----:B------:R-:W-:Y:S01]  /*6c30*/  VIADD R4, R13, 0x19c60 ;  /* 0x00019c600d047836 */ /* 0x000fe20000000000 */
[----:B------:R-:W-:Y:S01]  /*6c40*/  UIADD3 UR36, UR36, 0x1, URZ ;  /* 0x0000000124247890 */ /* 0x000fe2000fffe03f */
[-C--:B------:R-:W-:Y:S01]  /*6c50*/  FMUL.FTZ R62, R88, R5.reuse ;  /* 0x00000005583e7220 */ /* 0x080fe20000410000 */
[-C--:B------:R-:W-:Y:S01]  /*6c60*/  FMUL.FTZ R58, R89, R5.reuse ;  /* 0x00000005593a7220 */ /* 0x080fe20000410000 */
[-C--:B------:R-:W-:Y:S01]  /*6c70*/  FMUL.FTZ R61, R92, R5.reuse ;  /* 0x000000055c3d7220 */ /* 0x080fe20000410000 */
[----:B------:R-:W-:Y:S01]  /*6c80*/  PRMT R3, R3, 0x654, R4 ;  /* 0x0000065403037816 */ /* 0x000fe20000000004 */
[----:B------:R-:W-:Y:S01]  /*6c90*/  UISETP.NE.AND UP0, UPT, UR36, 0x2, UPT ;  /* 0x000000022400788c */ /* 0x000fe2000bf05270 */
[-C--:B------:R-:W-:Y:S01]  /*6ca0*/  FMUL.FTZ R57, R93, R5.reuse ;  /* 0x000000055d397220 */ /* 0x080fe20000410000 */
[-C--:B------:R-:W-:Y:S01]  /*6cb0*/  FMUL.FTZ R4, R96, R5.reuse ;  /* 0x0000000560047220 */ /* 0x080fe20000410000 */
[----:B------:R0:W-:Y:S01]  /*6cc0*/  SYNCS.ARRIVE.TRANS64.RED.A1T0 RZ, [R3+URZ], RZ ;  /* 0x000000ff03ff79a7 */ /* 0x0001e2000810043f */
        /* <DEDUP_REMOVED lines=19> */
[----:B------:R-:W-:Y:S01]  /*6e00*/  USEL UR4, URZ, 0x1, UP0 ;  /* 0x000000013f047887 */ /* 0x000fe20008000000 */
        /* <DEDUP_REMOVED lines=19> */
[----:B------:R-:W-:Y:S01]  /*6f40*/  PLOP3.LUT P0, PT, PT, PT, PT, 0x8, 0x0 ;  /* 0x000000000000781c */ /* 0x000fe20003f0e170 */
[-C--:B------:R-:W-:Y:S01]  /*6f50*/  FMUL.FTZ R15, R127, R6.reuse ;  /* 0x000000067f0f7220 */ /* 0x080fe20000410000 */
[-C--:B------:R-:W-:Y:S01]  /*6f60*/  FMUL.FTZ R12, R130, R6.reuse ;  /* 0x00000006820c7220 */ /* 0x080fe20000410000 */
[-C--:B------:R-:W-:Y:S01]  /*6f70*/  FMUL.FTZ R8, R131, R6.reuse ;  /* 0x0000000683087220 */ /* 0x080fe20000410000 */
[-C--:B------:R-:W-:Y:S01]  /*6f80*/  FMUL.FTZ R11, R134, R6.reuse ;  /* 0x00000006860b7220 */ /* 0x080fe20000410000 */
[----:B------:R-:W-:Y:S01]  /*6f90*/  FMUL.FTZ R135, R135, R6 ;  /* 0x0000000687877220 */ /* 0x000fe20000410000 */
[----:B------:R-:W-:-:S02]  /*6fa0*/  UIADD3 UR38, UR38, 0x1, URZ ;  /* 0x0000000126267890 */ /* 0x000fc4000fffe03f */
[----:B------:R-:W-:Y:S02]  /*6fb0*/  USEL UR36, UR36, URZ, UP0 ;  /* 0x0000003f24247287 */ /* 0x000fe40008000000 */
[----:B0-----:R-:W-:-:S12]  /*6fc0*/  ULOP3.LUT UR37, UR37, UR4, URZ, 0x3c, !UPT ;  /* 0x0000000425257292 */ /* 0x001fd8000f8e3c3f */
.L_x_125:
[----:B------:R-:W0:Y:S01]  /*6fd0*/  S2R R6, SR_CgaCtaId ;  /* 0x0000000000067919 */ /* 0x000e220000008800 */
[----:B------:R-:W-:Y:S01]  /*6fe0*/  MOV R3, 0x400 ;  /* 0x0000040000037802 */ /* 0x000fe20000000f00 */
[----:B------:R-:W-:Y:S01]  /*6ff0*/  BSSY B0, `(.L_x_148) ;  /* 0x00001cb000007945 */ /* 0x000fe20003800000 */
[----:B------:R-:W-:Y:S02]  /*7000*/  BAR.SYNC.DEFER_BLOCKING 0x5, 0x200 ;  /* 0x0148000000007b1d */ /* 0x000fe40000010000 */
[----:B0-----:R-:W-:-:S05]  /*7010*/  LEA R3, R6, R3, 0x18 ;  /* 0x0000000306037211 */ /* 0x001fca00078ec0ff */
[----:B------:R-:W0:Y:S02]  /*7020*/  LDS.128 R36, [R3+0x19cd0] ;  /* 0x019cd00003247984 */ /* 0x000e240000000c00 */
[----:B0-----:R-:W-:Y:S01]  /*7030*/  R2UR UR5, R38 ;  /* 0x00000000260572ca */ /* 0x001fe200000e0000 */
[----:B------:R-:W-:Y:S06]  /*7040*/  BAR.ARV 0x4, 0x200 ;  /* 0x0108000000007b1d */ /* 0x000fec0000002000 */
[----:B------:R-:W-:Y:S08]  /*7050*/  @P0 BRA `(.L_x_149) ;  /* 0x0000001400100947 */ /* 0x000ff00003800000 */
[----:B------:R-:W0:Y:S01]  /*7060*/  S2R R63, SR_TID.X ;  /* 0x00000000003f7919 */ /* 0x000e220000002100 */
[----:B------:R-:W-:Y:S01]  /*7070*/  ULDC.64 UR6, c[0x4][0x38] ;  /* 0x01000e0000067ab9 */ /* 0x000fe20000000a00 */
[----:B0-----:R-:W-:-:S05]  /*7080*/  IMAD.SHL.U32 R6, R63, 0x4, RZ ;  /* 0x000000043f067824 */ /* 0x001fca00078e00ff */
[----:B------:R-:W-:-:S04]  /*7090*/  LOP3.LUT R6, R6, 0xc, RZ, 0xc0, !PT ;  /* 0x0000000c06067812 */ /* 0x000fc800078ec0ff */
[----:B------:R-:W-:-:S05]  /*70a0*/  IADD3 R6, P0, R6, UR6, RZ ;  /* 0x0000000606067c10 */ /* 0x000fca000ff1e0ff */
[----:B------:R-:W-:Y:S01]  /*70b0*/  IMAD.X R7, RZ, RZ, UR7, P0 ;  /* 0x00000007ff077e24 */ /* 0x000fe200080e06ff */
[----:B------:R-:W0:Y:S01]  /*70c0*/  S2R R36, SR_SWINHI ;  /* 0x0000000000247919 */ /* 0x000e220000002f00 */
[----:B------:R-:W-:Y:S01]  /*70d0*/  F2FP.BF16.F32.PACK_AB R56, R5, R56 ;  /* 0x000000380538723e */ /* 0x000fe200000010ff */
[----:B------:R-:W-:Y:S02]  /*70e0*/  ULDC.64 UR6, c[0x0][0xbd8] ;  /* 0x0002f60000067ab9 */ /* 0x000fe40000000a00 */
[----:B------:R1:W2:Y:S01]  /*70f0*/  LDG.E.CONSTANT R6, desc[UR54][R6.64] ;  /* 0x0000003606067981 */ /* 0x0002a2000c1e9900 */
[----:B------:R-:W-:Y:S01]  /*7100*/  LOP3.LUT P0, R5, R63, 0x3, RZ, 0xc0, !PT ;  /* 0x000000033f057812 */ /* 0x000fe2000780c0ff */
[----:B------:R-:W-:Y:S01]  /*7110*/  ULEA UR4, UP1, UR40, UR6, 0x2 ;  /* 0x0000000628047291 */ /* 0x000fe2000f82103f */
[----:B------:R-:W-:Y:S01]  /*7120*/  F2FP.BF16.F32.PACK_AB R4, R55, R4 ;  /* 0x000000043704723e */ /* 0x000fe200000010ff */
[----:B------:R-:W-:Y:S01]  /*7130*/  UISETP.NE.U32.AND UP0, UPT, UR6, URZ, UPT ;  /* 0x0000003f0600728c */ /* 0x000fe2000bf05070 */
[----:B------:R-:W-:Y:S01]  /*7140*/  F2FP.BF16.F32.PACK_AB R51, R51, R52 ;  /* 0x000000343333723e */ /* 0x000fe200000010ff */
[----:B------:R-:W-:Y:S01]  /*7150*/  ULEA.HI.X UR6, UR40, UR7, UR39, 0x2, UP1 ;  /* 0x0000000728067291 */ /* 0x000fe200088f1427 */
[----:B------:R-:W-:Y:S01]  /*7160*/  ISETP.EQ.OR P0, PT, R5, 0x3, !P0 ;  /* 0x000000030500780c */ /* 0x000fe20004702670 */
[----:B------:R-:W-:Y:S01]  /*7170*/  UISETP.NE.AND.EX UP0, UPT, UR7, URZ, UPT, UP0 ;  /* 0x0000003f0700728c */ /* 0x000fe2000bf05300 */
[----:B------:R-:W-:-:S02]  /*7180*/  F2FP.BF16.F32.PACK_AB R32, R31, R32 ;  /* 0x000000201f20723e */ /* 0x000fc400000010ff */
[----:B------:R-:W-:Y:S02]  /*7190*/  F2FP.BF16.F32.PACK_AB R25, R25, R26 ;  /* 0x0000001a1919723e */ /* 0x000fe400000010ff */
[----:B------:R-:W-:Y:S02]  /*71a0*/  SEL R31, R4, R51, P0 ;  /* 0x00000033041f7207 */ /* 0x000fe40000000000 */
[----:B------:R-:W-:Y:S02]  /*71b0*/  SEL R26, R51, R4, P0 ;  /* 0x00000004331a7207 */ /* 0x000fe40000000000 */
[----:B------:R-:W-:Y:S02]  /*71c0*/  F2FP.BF16.F32.PACK_AB R11, R11, R12 ;  /* 0x0000000c0b0b723e */ /* 0x000fe400000010ff */
[----:B------:R-:W-:Y:S02]  /*71d0*/  F2FP.BF16.F32.PACK_AB R53, R53, R54 ;  /* 0x000000363535723e */ /* 0x000fe400000010ff */
[----:B------:R-:W-:-:S02]  /*71e0*/  F2FP.BF16.F32.PACK_AB R50, R49, R50 ;  /* 0x000000323132723e */ /* 0x000fc400000010ff */
[----:B------:R-:W-:Y:S02]  /*71f0*/  F2FP.BF16.F32.PACK_AB R10, R9, R10 ;  /* 0x0000000a090a723e */ /* 0x000fe400000010ff */
[----:B------:R-:W-:Y:S02]  /*7200*/  F2FP.BF16.F32.PACK_AB R12, R135, R8 ;  /* 0x00000008870c723e */ /* 0x000fe400000010ff */
[----:B------:R-:W-:Y:S02]  /*7210*/  F2FP.BF16.F32.PACK_AB R35, R35, R40 ;  /* 0x000000282323723e */ /* 0x000fe400000010ff */
[----:B------:R-:W-:Y:S02]  /*7220*/  MOV R4, R3 ;  /* 0x0000000300047202 */ /* 0x000fe40000000f00 */
[----:B0-----:R-:W-:Y:S02]  /*7230*/  MOV R5, R36 ;  /* 0x0000002400057202 */ /* 0x001fe40000000f00 */
[----:B------:R-:W-:-:S02]  /*7240*/  SEL R49, R53, R50, P0 ;  /* 0x0000003235317207 */ /* 0x000fc40000000000 */
[----:B------:R-:W-:Y:S01]  /*7250*/  F2FP.BF16.F32.PACK_AB R47, R47, R48 ;  /* 0x000000302f2f723e */ /* 0x000fe200000010ff */
[----:B------:R-:W-:Y:S01]  /*7260*/  IMAD.WIDE R8, R154, 0x2, R4 ;  /* 0x000000029a087825 */ /* 0x000fe200078e0204 */
[----:B------:R-:W-:Y:S02]  /*7270*/  F2FP.BF16.F32.PACK_AB R44, R43, R44 ;  /* 0x0000002c2b2c723e */ /* 0x000fe400000010ff */
[----:B------:R-:W-:Y:S02]  /*7280*/  F2FP.BF16.F32.PACK_AB R27, R27, R28 ;  /* 0x0000001c1b1b723e */ /* 0x000fe400000010ff */
[----:B------:R-:W-:Y:S02]  /*7290*/  F2FP.BF16.F32.PACK_AB R24, R21, R24 ;  /* 0x000000181518723e */ /* 0x000fe400000010ff */
[----:B------:R-:W-:Y:S02]  /*72a0*/  SEL R50, R50, R53, P0 ;  /* 0x0000003532327207 */ /* 0x000fe40000000000 */
[----:B------:R-:W-:-:S02]  /*72b0*/  F2FP.BF16.F32.PACK_AB R13, R13, R14 ;  /* 0x0000000e0d0d723e */ /* 0x000fc400000010ff */
[----:B------:R-:W-:Y:S02]  /*72c0*/  SEL R53, R11, R12, P0 ;  /* 0x0000000c0b357207 */ /* 0x000fe40000000000 */
[----:B------:R-:W-:Y:S02]  /*72d0*/  SEL R52, R12, R11, P0 ;  /* 0x0000000b0c347207 */ /* 0x000fe40000000000 */
[C---:B-1----:R-:W-:Y:S02]  /*72e0*/  LOP3.LUT R7, R8.reuse, 0x180, RZ, 0xc0, !PT ;  /* 0x0000018008077812 */ /* 0x042fe400078ec0ff */
[----:B------:R-:W-:Y:S02]  /*72f0*/  F2FP.BF16.F32.PACK_AB R59, R59, R60 ;  /* 0x0000003c3b3b723e */ /* 0x000fe400000010ff */
[----:B------:R-:W-:Y:S02]  /*7300*/  SEL R43, R35, R32, P0 ;  /* 0x00000020232b7207 */ /* 0x000fe40000000000 */
[----:B------:R-:W-:-:S02]  /*7310*/  IADD3 R12, P5, R8, 0x20, RZ ;  /* 0x00000020080c7810 */ /* 0x000fc40007fbe0ff */
        /* <DEDUP_REMOVED lines=8> */
[----:B------:R-:W-:Y:S02]  /*73a0*/  SEL R34, R10, R13, P0 ;  /* 0x0000000d0a227207 */ /* 0x000fe40000000000 */
[----:B------:R-:W-:Y:S02]  /*73b0*/  SHF.R.U64 R7, R7, 0x3, RZ ;  /* 0x0000000307077819 */ /* 0x000fe400000012ff */
[----:B------:R-:W-:Y:S02]  /*73c0*/  SEL R47, R59, R56, P0 ;  /* 0x000000383b2f7207 */ /* 0x000fe40000000000 */
[----:B------:R-:W-:-:S02]  /*73d0*/  LOP3.LUT R10, R12, 0x180, RZ, 0xc0, !PT ;  /* 0x000001800c0a7812 */ /* 0x000fc400078ec0ff */
[----:B------:R-:W-:Y:S02]  /*73e0*/  F2FP.BF16.F32.PACK_AB R58, R57, R58 ;  /* 0x0000003a393a723e */ /* 0x000fe400000010ff */
[----:B------:R-:W-:Y:S02]  /*73f0*/  SEL R56, R56, R59, P0 ;  /* 0x0000003b38387207 */ /* 0x000fe40000000000 */
[C---:B------:R-:W-:Y:S02]  /*7400*/  IADD3 R14, P4, R8.reuse, 0x3000, RZ ;  /* 0x00003000080e7810 */ /* 0x040fe40007f9e0ff */
[C---:B------:R-:W-:Y:S02]  /*7410*/  IADD3 R55, P3, R8.reuse, 0x3020, RZ ;  /* 0x0000302008377810 */ /* 0x040fe40007f7e0ff */
[C---:B------:R-:W-:Y:S01]  /*7420*/  IADD3 R57, P2, R8.reuse, 0x6000, RZ ;  /* 0x0000600008397810 */ /* 0x040fe20007f5e0ff */
[----:B------:R-:W-:Y:S01]  /*7430*/  IMAD.X R21, RZ, RZ, R9, P4 ;  /* 0x000000ffff157224 */ /* 0x000fe200020e0609 */
[----:B------:R-:W-:-:S02]  /*7440*/  IADD3 R59, P1, R8, 0x6020, RZ ;  /* 0x00006020083b7810 */ /* 0x000fc40007f3e0ff */
[----:B------:R-:W-:Y:S01]  /*7450*/  LOP3.LUT R8, R7, R8, RZ, 0x3c, !PT ;  /* 0x0000000807087212 */ /* 0x000fe200078e3cff */
[--C-:B------:R-:W-:Y:S01]  /*7460*/  IMAD.X R13, RZ, RZ, R9.reuse, P2 ;  /* 0x000000ffff0d7224 */ /* 0x100fe200010e0609 */
[----:B------:R-:W-:Y:S01]  /*7470*/  SHF.R.U64 R7, R10, 0x3, RZ ;  /* 0x000000030a077819 */ /* 0x000fe200000012ff */
[----:B------:R-:W-:Y:S01]  /*7480*/  IMAD.X R11, RZ, RZ, R9, P1 ;  /* 0x000000ffff0b7224 */ /* 0x000fe200008e0609 */
[----:B------:R-:W-:Y:S02]  /*7490*/  F2FP.BF16.F32.PACK_AB R45, R45, R46 ;  /* 0x0000002e2d2d723e */ /* 0x000fe400000010ff */
[----:B------:R-:W-:Y:S02]  /*74a0*/  LOP3.LUT R24, R7, R12, RZ, 0x3c, !PT ;  /* 0x0000000c07187212 */ /* 0x000fe400078e3cff */
[----:B------:R-:W-:Y:S02]  /*74b0*/  LOP3.LUT R7, R14, 0x180, RZ, 0xc0, !PT ;  /* 0x000001800e077812 */ /* 0x000fe400078ec0ff */
[----:B------:R-:W-:-:S02]  /*74c0*/  F2FP.BF16.F32.PACK_AB R30, R29, R30 ;  /* 0x0000001e1d1e723e */ /* 0x000fc400000010ff */
[----:B------:R-:W-:Y:S02]  /*74d0*/  F2FP.BF16.F32.PACK_AB R61, R61, R62 ;  /* 0x0000003e3d3d723e */ /* 0x000fe400000010ff */
[----:B------:R-:W-:Y:S01]  /*74e0*/  F2FP.BF16.F32.PACK_AB R20, R15, R20 ;  /* 0x000000140f14723e */ /* 0x000fe200000010ff */
[----:B------:R-:W-:Y:S01]  /*74f0*/  IMAD.X R15, RZ, RZ, R9, P3 ;  /* 0x000000ffff0f7224 */ /* 0x000fe200018e0609 */
[----:B------:R-:W-:Y:S02]  /*7500*/  SEL R51, R45, R42, P0 ;  /* 0x0000002a2d337207 */ /* 0x000fe40000000000 */
[----:B------:R-:W-:Y:S02]  /*7510*/  SEL R42, R42, R45, P0 ;  /* 0x0000002d2a2a7207 */ /* 0x000fe40000000000 */
[----:B------:R-:W-:Y:S02]  /*7520*/  SHF.R.U64 R7, R7, 0x3, RZ ;  /* 0x0000000307077819 */ /* 0x000fe400000012ff */
[----:B------:R-:W-:-:S02]  /*7530*/  SEL R45, R33, R30, P0 ;  /* 0x0000001e212d7207 */ /* 0x000fc40000000000 */
[----:B------:R-:W-:Y:S02]  /*7540*/  LOP3.LUT R10, R55, 0x180, RZ, 0xc0, !PT ;  /* 0x00000180370a7812 */ /* 0x000fe400078ec0ff */
[----:B------:R-:W-:Y:S02]  /*7550*/  LOP3.LUT R36, R59, 0x180, RZ, 0xc0, !PT ;  /* 0x000001803b247812 */ /* 0x000fe400078ec0ff */
[----:B------:R-:W-:Y:S02]  /*7560*/  SEL R30, R30, R33, P0 ;  /* 0x000000211e1e7207 */ /* 0x000fe40000000000 */
[----:B------:R-:W-:Y:S02]  /*7570*/  SEL R29, R61, R58, P0 ;  /* 0x0000003a3d1d7207 */ /* 0x000fe40000000000 */
[----:B------:R-:W-:Y:S02]  /*7580*/  SEL R33, R25, R20, P0 ;  /* 0x0000001419217207 */ /* 0x000fe40000000000 */
[----:B------:R-:W-:Y:S01]  /*7590*/  SEL R40, R20, R25, P0 ;  /* 0x0000001914287207 */ /* 0x000fe20000000000 */
[----:B------:R-:W-:Y:S01]  /*75a0*/  IMAD.X R25, RZ, RZ, R9, P5 ;  /* 0x000000ffff197224 */ /* 0x000fe200028e0609 */
[----:B------:R-:W-:-:S02]  /*75b0*/  SEL R58, R58, R61, P0 ;  /* 0x0000003d3a3a7207 */ /* 0x000fc40000000000 */
[----:B------:R-:W-:Y:S02]  /*75c0*/  LOP3.LUT R20, R7, R14, RZ, 0x3c, !PT ;  /* 0x0000000e07147212 */ /* 0x000fe400078e3cff */
[----:B------:R-:W-:Y:S02]  /*75d0*/  SHF.R.U64 R10, R10, 0x3, RZ ;  /* 0x000000030a0a7819 */ /* 0x000fe400000012ff */
[----:B------:R-:W-:Y:S02]  /*75e0*/  SHF.R.U64 R36, R36, 0x3, RZ ;  /* 0x0000000324247819 */ /* 0x000fe400000012ff */
[----:B------:R-:W-:Y:S02]  /*75f0*/  LOP3.LUT R14, R10, R55, RZ, 0x3c, !PT ;  /* 0x000000370a0e7212 */ /* 0x000fe400078e3cff */
[----:B------:R-:W-:Y:S02]  /*7600*/  LOP3.LUT R10, R36, R59, RZ, 0x3c, !PT ;  /* 0x0000003b240a7212 */ /* 0x000fe400078e3cff */
[----:B------:R-:W-:-:S02]  /*7610*/  MOV R59, R20 ;  /* 0x00000014003b7202 */ /* 0x000fc40000000f00 */
[----:B------:R-:W-:Y:S02]  /*7620*/  LOP3.LUT R12, R57, 0x180, RZ, 0xc0, !PT ;  /* 0x00000180390c7812 */ /* 0x000fe400078ec0ff */
[----:B------:R-:W-:Y:S02]  /*7630*/  MOV R61, R8 ;  /* 0x00000008003d7202 */ /* 0x000fe40000000f00 */
[----:B------:R-:W-:Y:S02]  /*7640*/  SHF.R.U64 R12, R12, 0x3, RZ ;  /* 0x000000030c0c7819 */ /* 0x000fe400000012ff */
[----:B------:R-:W-:Y:S02]  /*7650*/  MOV R54, R10 ;  /* 0x0000000a00367202 */ /* 0x000fe40000000f00 */
[----:B------:R-:W-:Y:S02]  /*7660*/  LOP3.LUT R12, R12, R57, RZ, 0x3c, !PT ;  /* 0x000000390c0c7212 */ /* 0x000fe400078e3cff */
[----:B------:R-:W-:-:S02]  /*7670*/  MOV R57, R14 ;  /* 0x0000000e00397202 */ /* 0x000fc40000000f00 */
[----:B------:R-:W-:Y:S02]  /*7680*/  MOV R55, R12 ;  /* 0x0000000c00377202 */ /* 0x000fe40000000f00 */
[----:B------:R-:W-:Y:S02]  /*7690*/  MOV R60, R24 ;  /* 0x00000018003c7202 */ /* 0x000fe40000000f00 */
[----:B------:R-:W-:Y:S02]  /*76a0*/  PLOP3.LUT P1, PT, PT, PT, UP0, 0x80, 0x0 ;  /* 0x000000000000781c */ /* 0x000fe40003f2f008 */
[----:B--2---:R-:W-:Y:S01]  /*76b0*/  LOP3.LUT R7, R6, 0x2, RZ, 0x3c, !PT ;  /* 0x0000000206077812 */ /* 0x004fe200078e3cff */
[----:B------:R-:W-:Y:S04]  /*76c0*/  SHFL.IDX PT, R29, R29, R6, 0x1c1f ;  /* 0x001c1f061d1d7589 */ /* 0x000fe800000e0000 */
[----:B------:R-:W0:Y:S04]  /*76d0*/  SHFL.IDX PT, R58, R58, R7, 0x1c1f ;  /* 0x001c1f073a3a7589 */ /* 0x000e2800000e0000 */
[----:B------:R-:W-:Y:S04]  /*76e0*/  SHFL.IDX PT, R47, R47, R6, 0x1c1f ;  /* 0x001c1f062f2f7589 */ /* 0x000fe800000e0000 */
[----:B------:R-:W1:Y:S04]  /*76f0*/  SHFL.IDX PT, R56, R56, R7, 0x1c1f ;  /* 0x001c1f0738387589 */ /* 0x000e6800000e0000 */
[----:B------:R-:W-:Y:S04]  /*7700*/  SHFL.IDX PT, R31, R31, R6, 0x1c1f ;  /* 0x001c1f061f1f7589 */ /* 0x000fe800000e0000 */
[----:B------:R-:W2:Y:S04]  /*7710*/  SHFL.IDX PT, R26, R26, R7, 0x1c1f ;  /* 0x001c1f071a1a7589 */ /* 0x000ea800000e0000 */
[----:B------:R-:W-:Y:S04]  /*7720*/  SHFL.IDX PT, R49, R49, R6, 0x1c1f ;  /* 0x001c1f0631317589 */ /* 0x000fe800000e0000 */
[----:B------:R-:W3:Y:S01]  /*7730*/  SHFL.IDX PT, R50, R50, R7, 0x1c1f ;  /* 0x001c1f0732327589 */ /* 0x000ee200000e0000 */
[----:B0-----:R-:W-:-:S02]  /*7740*/  SEL R8, R29, R58, P0 ;  /* 0x0000003a1d087207 */ /* 0x001fc40000000000 */
[----:B------:R-:W-:Y:S01]  /*7750*/  SEL R10, R58, R29, P0 ;  /* 0x0000001d3a0a7207 */ /* 0x000fe20000000000 */
[----:B------:R-:W-:Y:S04]  /*7760*/  SHFL.IDX PT, R27, R27, R6, 0x1c1f ;  /* 0x001c1f061b1b7589 */ /* 0x000fe800000e0000 */
[----:B------:R-:W0:Y:S01]  /*7770*/  SHFL.IDX PT, R36, R34, R7, 0x1c1f ;  /* 0x001c1f0722247589 */ /* 0x000e2200000e0000 */
[----:B-1----:R-:W-:Y:S02]  /*7780*/  SEL R9, R47, R56, P0 ;  /* 0x000000382f097207 */ /* 0x002fe40000000000 */
[----:B------:R-:W-:Y:S01]  /*7790*/  SEL R11, R56, R47, P0 ;  /* 0x0000002f380b7207 */ /* 0x000fe20000000000 */
[----:B------:R-:W-:Y:S04]  /*77a0*/  SHFL.IDX PT, R41, R41, R6, 0x1c1f ;  /* 0x001c1f0629297589 */ /* 0x000fe800000e0000 */
[----:B------:R-:W-:Y:S01]  /*77b0*/  SHFL.IDX PT, R43, R43, R6, 0x1c1f ;  /* 0x001c1f062b2b7589 */ /* 0x000fe200000e0000 */
[----:B--2---:R-:W-:-:S02]  /*77c0*/  SEL R12, R31, R26, P0 ;  /* 0x0000001a1f0c7207 */ /* 0x004fc40000000000 */
[----:B------:R-:W-:Y:S01]  /*77d0*/  SEL R14, R26, R31, P0 ;  /* 0x0000001f1a0e7207 */ /* 0x000fe20000000000 */
[----:B------:R-:W-:Y:S04]  /*77e0*/  SHFL.IDX PT, R51, R51, R6, 0x1c1f ;  /* 0x001c1f0633337589 */ /* 0x000fe800000e0000 */
[----:B------:R-:W1:Y:S01]  /*77f0*/  SHFL.IDX PT, R44, R44, R7, 0x1c1f ;  /* 0x001c1f072c2c7589 */ /* 0x000e6200000e0000 */
[----:B---3--:R-:W-:Y:S02]  /*7800*/  SEL R13, R49, R50, P0 ;  /* 0x00000032310d7207 */ /* 0x008fe40000000000 */
[----:B------:R-:W-:Y:S01]  /*7810*/  SEL R15, R50, R49, P0 ;  /* 0x00000031320f7207 */ /* 0x000fe20000000000 */
[----:B------:R-:W2:Y:S04]  /*7820*/  SHFL.IDX PT, R32, R32, R7, 0x1c1f ;  /* 0x001c1f0720207589 */ /* 0x000ea800000e0000 */
[----:B------:R0:W3:Y:S04]  /*7830*/  SHFL.IDX PT, R38, R42, R7, 0x1c1f ;  /* 0x001c1f072a267589 */ /* 0x0000e800000e0000 */
[----:B------:R-:W-:Y:S04]  /*7840*/  SHFL.IDX PT, R35, R35, R6, 0x1c1f ;  /* 0x001c1f0623237589 */ /* 0x000fe800000e0000 */
[----:B------:R-:W-:Y:S01]  /*7850*/  SHFL.IDX PT, R45, R45, R6, 0x1c1f ;  /* 0x001c1f062d2d7589 */ /* 0x000fe200000e0000 */
[----:B0-----:R-:W-:-:S03]  /*7860*/  SEL R42, R36, R27, P0 ;  /* 0x0000001b242a7207 */ /* 0x001fc60000000000 */
[----:B------:R2:W0:Y:S04]  /*7870*/  SHFL.IDX PT, R20, R28, R7, 0x1c1f ;  /* 0x001c1f071c147589 */ /* 0x00042800000e0000 */
[----:B------:R4:W0:Y:S01]  /*7880*/  SHFL.IDX PT, R46, R30, R7, 0x1c1f ;  /* 0x001c1f071e2e7589 */ /* 0x00082200000e0000 */
[----:B-1----:R-:W-:Y:S02]  /*7890*/  SEL R24, R41, R44, P0 ;  /* 0x0000002c29187207 */ /* 0x002fe40000000000 */
[----:B------:R-:W-:Y:S01]  /*78a0*/  SEL R26, R44, R41, P0 ;  /* 0x000000292c1a7207 */ /* 0x000fe20000000000 */
[----:B------:R-:W-:Y:S01]  /*78b0*/  SHFL.IDX PT, R21, R33, R6, 0x1c1f ;  /* 0x001c1f0621157589 */ /* 0x000fe200000e0000 */
[----:B--2---:R-:W-:-:S03]  /*78c0*/  SEL R28, R43, R32, P0 ;  /* 0x000000202b1c7207 */ /* 0x004fc60000000000 */
[----:B------:R1:W2:Y:S01]  /*78d0*/  SHFL.IDX PT, R48, R40, R7, 0x1c1f ;  /* 0x001c1f0728307589 */ /* 0x0002a200000e0000 */
[----:B---3--:R-:W-:Y:S02]  /*78e0*/  SEL R25, R51, R38, P0 ;  /* 0x0000002633197207 */ /* 0x008fe40000000000 */
[----:B----4-:R-:W-:Y:S01]  /*78f0*/  SEL R30, R32, R43, P0 ;  /* 0x0000002b201e7207 */ /* 0x010fe20000000000 */
[----:B------:R3:W-:Y:S04]  /*7900*/  SHFL.IDX PT, R53, R53, R6, 0x1c1f ;  /* 0x001c1f0635357589 */ /* 0x0007e800000e0000 */
[----:B------:R4:W2:Y:S01]  /*7910*/  SHFL.IDX PT, R52, R52, R7, 0x1c1f ;  /* 0x001c1f0734347589 */ /* 0x0008a200000e0000 */
[----:B-1----:R-:W-:Y:S01]  /*7920*/  SEL R40, R27, R36, P0 ;  /* 0x000000241b287207 */ /* 0x002fe20000000000 */
[----:B------:R-:W-:Y:S01]  /*7930*/  BAR.SYNC.DEFER_BLOCKING 0x1, 0x180 ;  /* 0x0046000000007b1d */ /* 0x000fe20000010000 */
[----:B------:R-:W-:Y:S01]  /*7940*/  SEL R27, R38, R51, P0 ;  /* 0x00000033261b7207 */ /* 0x000fe20000000000 */
[----:B---3--:R-:W-:Y:S01]  /*7950*/  IMAD.U32 R6, RZ, RZ, UR4 ;  /* 0x00000004ff067e24 */ /* 0x008fe2000f8e00ff */
[----:B0-----:R-:W-:-:S02]  /*7960*/  SEL R32, R35, R20, P0 ;  /* 0x0000001423207207 */ /* 0x001fc40000000000 */
[----:B------:R-:W-:Y:S01]  /*7970*/  SEL R34, R20, R35, P0 ;  /* 0x0000002314227207 */ /* 0x000fe20000000000 */
[----:B----4-:R-:W-:Y:S01]  /*7980*/  IMAD.U32 R7, RZ, RZ, UR6 ;  /* 0x00000006ff077e24 */ /* 0x010fe2000f8e00ff */
[----:B------:R-:W-:Y:S01]  /*7990*/  SEL R29, R45, R46, P0 ;  /* 0x0000002e2d1d7207 */ /* 0x000fe20000000000 */
[----:B------:R-:W-:Y:S01]  /*79a0*/  ULDC.64 UR6, c[0x0][0xbe0] ;  /* 0x0002f80000067ab9 */ /* 0x000fe20000000a00 */
[----:B------:R-:W-:Y:S02]  /*79b0*/  SEL R31, R46, R45, P0 ;  /* 0x0000002d2e1f7207 */ /* 0x000fe40000000000 */
[----:B--2---:R-:W-:Y:S02]  /*79c0*/  SEL R33, R21, R48, P0 ;  /* 0x0000003015217207 */ /* 0x004fe40000000000 */
[----:B------:R-:W-:Y:S02]  /*79d0*/  SEL R35, R48, R21, P0 ;  /* 0x0000001530237207 */ /* 0x000fe40000000000 */
[----:B------:R-:W-:-:S02]  /*79e0*/  SEL R41, R53, R52, P0 ;  /* 0x0000003435297207 */ /* 0x000fc40000000000 */
[----:B------:R-:W-:Y:S01]  /*79f0*/  SEL R43, R52, R53, P0 ;  /* 0x00000035342b7207 */ /* 0x000fe20000000000 */
[----:B------:R0:W-:Y:S04]  /*7a00*/  STSM.16.M88.4 [R61], R8 ;  /* 0x000000083d007844 */ /* 0x0001e80000000200 */
[----:B------:R1:W-:Y:S04]  /*7a10*/  STSM.16.M88.4 [R60], R12 ;  /* 0x0000000c3c007844 */ /* 0x0003e80000000200 */
[----:B------:R1:W-:Y:S04]  /*7a20*/  STSM.16.M88.4 [R59], R24 ;  /* 0x000000183b007844 */ /* 0x0003e80000000200 */
[----:B------:R1:W-:Y:S04]  /*7a30*/  STSM.16.M88.4 [R57], R28 ;  /* 0x0000001c39007844 */ /* 0x0003e80000000200 */
[----:B------:R1:W-:Y:S04]  /*7a40*/  STSM.16.M88.4 [R55], R32 ;  /* 0x0000002037007844 */ /* 0x0003e80000000200 */
[----:B------:R1:W-:Y:S01]  /*7a50*/  STSM.16.M88.4 [R54], R40 ;  /* 0x0000002836007844 */ /* 0x0003e20000000200 */
[----:B------:R-:W-:Y:S01]  /*7a60*/  UISETP.NE.U32.AND UP1, UPT, UR6, URZ, UPT ;  /* 0x0000003f0600728c */ /* 0x000fe2000bf25070 */
[----:B------:R-:W-:Y:S03]  /*7a70*/  BAR.SYNC.DEFER_BLOCKING 0x1, 0x180 ;  /* 0x0046000000007b1d */ /* 0x000fe60000010000 */
[----:B------:R-:W-:-:S05]  /*7a80*/  UISETP.NE.AND.EX UP1, UPT, UR7, URZ, UPT, UP1 ;  /* 0x0000003f0700728c */ /* 0x000fca000bf25310 */
[----:B------:R-:W2:Y:S01]  /*7a90*/  LDC R36, c[0x0][0xa88] ;  /* 0x0002a200ff247b82 */ /* 0x000ea20000000800 */
[----:B------:R-:W-:-:S05]  /*7aa0*/  PLOP3.LUT P0, PT, PT, PT, UP1, 0x80, 0x0 ;  /* 0x000000000000781c */ /* 0x000fca0003f0f018 */
[----:B------:R-:W-:Y:S02]  /*7ab0*/  @UP1 ULDC.64 UR6, c[0x0][0xbe0] ;  /* 0x0002f80000061ab9 */ /* 0x000fe40000000a00 */
[----:B------:R-:W-:-:S06]  /*7ac0*/  @UP1 UIMAD.WIDE UR6, UR40, 0x4, UR6 ;  /* 0x00000004280618a5 */ /* 0x000fcc000f8e0206 */
[----:B0-----:R-:W-:Y:S02]  /*7ad0*/  IMAD.U32 R10, RZ, RZ, UR6 ;  /* 0x00000006ff0a7e24 */ /* 0x001fe4000f8e00ff */
[----:B------:R-:W-:Y:S01]  /*7ae0*/  IMAD.U32 R11, RZ, RZ, UR7 ;  /* 0x00000007ff0b7e24 */ /* 0x000fe2000f8e00ff */
[----:B------:R-:W3:Y:S01]  /*7af0*/  @P1 LDG.E R8, desc[UR54][R6.64] ;  /* 0x0000003606081981 */ /* 0x000ee2000c1e1900 */
[----:B------:R-:W-:Y:S01]  /*7b00*/  IMAD R9, R18, 0x20, R16 ;  /* 0x0000002012097824 */ /* 0x000fe200078e0210 */
[----:B------:R-:W-:-:S03]  /*7b10*/  UMOV UR4, URZ ;  /* 0x0000003f00047c82 */ /* 0x000fc60008000000 */
[----:B------:R-:W-:Y:S01]  /*7b20*/  IMAD.WIDE R4, R9, 0x2, R4 ;  /* 0x0000000209047825 */ /* 0x000fe200078e0204 */
[----:B--2---:R1:W5:Y:S02]  /*7b30*/  @P0 LDG.E R36, desc[UR54][R10.64] ;  /* 0x000000360a240981 */ /* 0x004364000c1e1900 */
[----:B------:R-:W-:Y:S02]  /*7b40*/  IADD3 R9, P6, R4, 0x1800, RZ ;  /* 0x0000180004097810 */ /* 0x000fe40007fde0ff */
[----:B---3--:R-:W-:Y:S01]  /*7b50*/  @P1 R2UR UR4, R8 ;  /* 0x00000000080412ca */ /* 0x008fe200000e0000 */
[----:B-1----:R-:W-:-:S14]  /*7b60*/  @P0 BRA `(.L_x_150) ;  /* 0x0000000000100947 */ /* 0x002fdc0003800000 */
[----:B------:R-:W-:Y:S05]  /*7b70*/  @!P1 BRA `(.L_x_150) ;  /* 0x00000000000c9947 */ /* 0x000fea0003800000 */
[----:B------:R-:W2:Y:S04]  /*7b80*/  LDG.E R11, desc[UR54][R6.64] ;  /* 0x00000036060b7981 */ /* 0x000ea8000c1e1900 */
[----:B-----5:R-:W2:Y:S02]  /*7b90*/  LDG.E R36, desc[UR54][R6.64+0x4] ;  /* 0x0000043606247981 */ /* 0x020ea4000c1e1900 */
[----:B--2---:R-:W-:-:S07]  /*7ba0*/  IMAD.IADD R36, R36, 0x1, -R11 ;  /* 0x0000000124247824 */ /* 0x004fce00078e0a0b */
.L_x_150:
[----:B------:R-:W-:Y:S01]  /*7bb0*/  LOP3.LUT R6, R9, 0x180, RZ, 0xc0, !PT ;  /* 0x0000018009067812 */ /* 0x000fe200078ec0ff */
[----:B------:R-:W-:Y:S01]  /*7bc0*/  USHF.R.S32.HI UR11, URZ, 0x1f, UR42 ;  /* 0x0000001f3f0b7899 */ /* 0x000fe2000801142a */
[----:B------:R-:W-:Y:S01]  /*7bd0*/  IMAD R11, R17, 0xc0, R153 ;  /* 0x000000c0110b7824 */ /* 0x000fe200078e0299 */
[----:B------:R-:W-:Y:S01]  /*7be0*/  ULDC.64 UR12, c[0x0][0xb70] ;  /* 0x0002dc00000c7ab9 */ /* 0x000fe20000000a00 */
[----:B------:R-:W-:Y:S01]  /*7bf0*/  USHF.R.S32.HI UR9, URZ, 0x1f, UR4 ;  /* 0x0000001f3f097899 */ /* 0x000fe20008011404 */
[----:B------:R-:W-:Y:S01]  /*7c00*/  SHF.R.U64 R6, R6, 0x3, RZ ;  /* 0x0000000306067819 */ /* 0x000fe200000012ff */
[----:B------:R-:W-:Y:S01]  /*7c10*/  UIMAD UR10, UR11, UR12, URZ ;  /* 0x0000000c0b0a72a4 */ /* 0x000fe2000f8e023f */
[----:B------:R-:W-:Y:S01]  /*7c20*/  SHF.R.S32.HI R7, RZ, 0x1f, R11 ;  /* 0x0000001fff077819 */ /* 0x000fe2000001140b */
[----:B------:R-:W-:Y:S01]  /*7c30*/  UMOV UR8, UR4 ;  /* 0x0000000400087c82 */ /* 0x000fe20008000000 */
[----:B------:R-:W-:Y:S01]  /*7c40*/  USEL UR39, UR39, URZ, !UP0 ;  /* 0x0000003f27277287 */ /* 0x000fe2000c000000 */
[----:B------:R-:W-:Y:S01]  /*7c50*/  LOP3.LUT R6, R6, R9, RZ, 0x3c, !PT ;  /* 0x0000000906067212 */ /* 0x000fe200078e3cff */
[----:B------:R-:W-:Y:S01]  /*7c60*/  UIMAD.WIDE.U32 UR6, UR42, UR12, UR8 ;  /* 0x0000000c2a0672a5 */ /* 0x000fe2000f8e0008 */
[----:B------:R-:W-:Y:S01]  /*7c70*/  IADD3 R9, P4, R4, 0x4800, RZ ;  /* 0x0000480004097810 */ /* 0x000fe20007f9e0ff */
[----:B------:R-:W-:Y:S01]  /*7c80*/  UIMAD UR10, UR42, UR13, UR10 ;  /* 0x0000000d2a0a72a4 */ /* 0x000fe2000f8e020a */
[----:B------:R-:W-:Y:S01]  /*7c90*/  LOP3.LUT P0, RZ, R22, 0x3, RZ, 0xc0, !PT ;  /* 0x0000000316ff7812 */ /* 0x000fe2000780c0ff */
[----:B------:R-:W-:Y:S01]  /*7ca0*/  USEL UR40, UR40, URZ, !UP0 ;  /* 0x0000003f28287287 */ /* 0x000fe2000c000000 */
[----:B------:R-:W-:Y:S01]  /*7cb0*/  LOP3.LUT R8, R9, 0x180, RZ, 0xc0, !PT ;  /* 0x0000018009087812 */ /* 0x000fe200078ec0ff */
[----:B------:R-:W-:Y:S01]  /*7cc0*/  ULDC.64 UR12, c[0x0][0xb78] ;  /* 0x0002de00000c7ab9 */ /* 0x000fe20000000a00 */
[----:B------:R-:W-:Y:S01]  /*7cd0*/  UIADD3 UR7, UR7, UR10, URZ ;  /* 0x0000000a07077290 */ /* 0x000fe2000fffe03f */
[----:B------:R-:W-:Y:S01]  /*7ce0*/  IADD3 R29, P5, R4, 0x3000, RZ ;  /* 0x00003000041d7810 */ /* 0x000fe20007fbe0ff */
[----:B------:R-:W-:Y:S01]  /*7cf0*/  UIMAD UR8, UR39, UR12, URZ ;  /* 0x0000000c270872a4 */ /* 0x000fe2000f8e023f */
[----:B------:R-:W-:Y:S01]  /*7d00*/  SHF.R.U64 R8, R8, 0x3, RZ ;  /* 0x0000000308087819 */ /* 0x000fe200000012ff */
[----:B------:R-:W-:Y:S01]  /*7d10*/  UIMAD.WIDE.U32 UR6, UR40, UR12, UR6 ;  /* 0x0000000c280672a5 */ /* 0x000fe2000f8e0006 */
[----:B------:R-:W-:Y:S01]  /*7d20*/  IADD3 R33, P3, R4, 0x6000, RZ ;  /* 0x0000600004217810 */ /* 0x000fe20007f7e0ff */
[----:B------:R-:W-:Y:S01]  /*7d30*/  UIMAD UR8, UR40, UR13, UR8 ;  /* 0x0000000d280872a4 */ /* 0x000fe2000f8e0208 */
[----:B------:R-:W-:-:S02]  /*7d40*/  LOP3.LUT R8, R8, R9, RZ, 0x3c, !PT ;  /* 0x0000000908087212 */ /* 0x000fc400078e3cff */
[----:B------:R-:W-:Y:S01]  /*7d50*/  ULDC.64 UR12, c[0x0][0xb40] ;  /* 0x0002d000000c7ab9 */ /* 0x000fe20000000a00 */
[----:B------:R-:W-:Y:S02]  /*7d60*/  IADD3 R9, P1, R11, UR6, RZ ;  /* 0x000000060b097c10 */ /* 0x000fe4000ff3e0ff */
[----:B------:R-:W-:Y:S01]  /*7d70*/  IMAD.U32 R10, RZ, RZ, UR8 ;  /* 0x00000008ff0a7e24 */ /* 0x000fe2000f8e00ff */
[----:B------:R-:W-:Y:S02]  /*7d80*/  LOP3.LUT R25, R4, 0x180, RZ, 0xc0, !PT ;  /* 0x0000018004197812 */ /* 0x000fe400078ec0ff */
[----:B------:R-:W-:Y:S02]  /*7d90*/  LEA R40, P2, R9, UR12, 0x2 ;  /* 0x0000000c09287c11 */ /* 0x000fe4000f8410ff */
[----:B------:R-:W-:Y:S01]  /*7da0*/  IADD3.X R10, R7, UR7, R10, P1, !PT ;  /* 0x00000007070a7c10 */ /* 0x000fe20008ffe40a */
[C---:B------:R-:W-:Y:S01]  /*7db0*/  VIADD R7, R11.reuse, 0x8 ;  /* 0x000000080b077836 */ /* 0x040fe20000000000 */
[----:B-----5:R-:W-:-:S02]  /*7dc0*/  ISETP.GE.OR P1, PT, R11, R36, P0 ;  /* 0x000000240b00720c */ /* 0x020fc40000726670 */
[----:B------:R-:W-:Y:S01]  /*7dd0*/  LEA.HI.X R41, R9, UR13, R10, 0x2, P2 ;  /* 0x0000000d09297c11 */ /* 0x000fe200090f140a */
[----:B------:R-:W-:Y:S01]  /*7de0*/  ULDC.64 UR12, c[0x0][0xaa0] ;  /* 0x0002a800000c7ab9 */ /* 0x000fe20000000a00 */
[----:B------:R-:W-:Y:S01]  /*7df0*/  IADD3 R11, P2, R4, 0x7800, RZ ;  /* 0x00007800040b7810 */ /* 0x000fe20007f5e0ff */
[--C-:B------:R-:W-:Y:S01]  /*7e00*/  IMAD.MOV.U32 R20, RZ, RZ, R16.reuse ;  /* 0x000000ffff147224 */ /* 0x100fe200078e0010 */
[----:B------:R-:W-:Y:S01]  /*7e10*/  LOP3.LUT R28, R29, 0x180, RZ, 0xc0, !PT ;  /* 0x000001801d1c7812 */ /* 0x000fe200078ec0ff */
[--C-:B------:R-:W-:Y:S01]  /*7e20*/  IMAD.X R9, RZ, RZ, R5.reuse, P4 ;  /* 0x000000ffff097224 */ /* 0x100fe200020e0605 */
[----:B------:R-:W-:Y:S02]  /*7e30*/  LOP3.LUT R32, R33, 0x180, RZ, 0xc0, !PT ;  /* 0x0000018021207812 */ /* 0x000fe400078ec0ff */
[----:B------:R-:W-:Y:S02]  /*7e40*/  SHF.R.U64 R25, R25, 0x3, RZ ;  /* 0x0000000319197819 */ /* 0x000fe400000012ff */
[----:B------:R-:W-:Y:S01]  /*7e50*/  ISETP.GE.OR P0, PT, R7, R36, P0 ;  /* 0x000000240700720c */ /* 0x000fe20000706670 */
[----:B------:R-:W-:Y:S01]  /*7e60*/  UIMAD UR6, UR9, UR12, URZ ;  /* 0x0000000c090672a4 */ /* 0x000fe2000f8e023f */
[----:B------:R-:W-:Y:S01]  /*7e70*/  LOP3.LUT R10, R11, 0x180, RZ, 0xc0, !PT ;  /* 0x000001800b0a7812 */ /* 0x000fe200078ec0ff */
[----:B------:R-:W-:Y:S01]  /*7e80*/  IMAD.U32 R19, RZ, RZ, UR12 ;  /* 0x0000000cff137e24 */ /* 0x000fe2000f8e00ff */
[----:B------:R-:W-:Y:S01]  /*7e90*/  SHF.R.U64 R28, R28, 0x3, RZ ;  /* 0x000000031c1c7819 */ /* 0x000fe200000012ff */
[--C-:B------:R-:W-:Y:S01]  /*7ea0*/  IMAD.X R7, RZ, RZ, R5.reuse, P6 ;  /* 0x000000ffff077224 */ /* 0x100fe200030e0605 */
[----:B------:R-:W-:Y:S01]  /*7eb0*/  SHF.R.U64 R32, R32, 0x3, RZ ;  /* 0x0000000320207819 */ /* 0x000fe200000012ff */
[--C-:B------:R-:W-:Y:S01]  /*7ec0*/  IMAD.X R13, RZ, RZ, R5.reuse, P2 ;  /* 0x000000ffff0d7224 */ /* 0x100fe200010e0605 */
[----:B------:R-:W-:Y:S01]  /*7ed0*/  LOP3.LUT R24, R25, R4, RZ, 0x3c, !PT ;  /* 0x0000000419187212 */ /* 0x000fe200078e3cff */
[----:B------:R-:W-:Y:S01]  /*7ee0*/  IMAD.MOV.U32 R25, RZ, RZ, R5 ;  /* 0x000000ffff197224 */ /* 0x000fe200078e0005 */
[----:B------:R-:W-:Y:S01]  /*7ef0*/  SHF.R.U64 R4, R10, 0x3, RZ ;  /* 0x000000030a047819 */ /* 0x000fe200000012ff */
[----:B------:R-:W-:Y:S01]  /*7f00*/  @!P1 STG.E desc[UR54][R40.64], R0 ;  /* 0x0000000028009986 */ /* 0x000fe2000c101936 */
[----:B------:R-:W-:-:S02]  /*7f10*/  SHF.R.S32.HI R21, RZ, 0x1f, R16 ;  /* 0x0000001fff157819 */ /* 0x000fc40000011410 */
[----:B------:R-:W-:Y:S01]  /*7f20*/  LOP3.LUT R28, R28, R29, RZ, 0x3c, !PT ;  /* 0x0000001d1c1c7212 */ /* 0x000fe200078e3cff */
[--C-:B------:R-:W-:Y:S01]  /*7f30*/  IMAD.X R29, RZ, RZ, R5.reuse, P5 ;  /* 0x000000ffff1d7224 */ /* 0x100fe200028e0605 */
[----:B------:R-:W-:Y:S01]  /*7f40*/  LOP3.LUT R32, R32, R33, RZ, 0x3c, !PT ;  /* 0x0000002120207212 */ /* 0x000fe200078e3cff */
[----:B------:R-:W-:Y:S01]  /*7f50*/  IMAD.X R33, RZ, RZ, R5, P3 ;  /* 0x000000ffff217224 */ /* 0x000fe200018e0605 */
[----:B------:R-:W-:Y:S01]  /*7f60*/  LOP3.LUT R12, R4, R11, RZ, 0x3c, !PT ;  /* 0x0000000b040c7212 */ /* 0x000fe200078e3cff */
[----:B------:R-:W-:Y:S02]  /*7f70*/  UIMAD UR6, UR4, UR13, UR6 ;  /* 0x0000000d040672a4 */ /* 0x000fe4000f8e0206 */
[----:B------:R-:W-:Y:S01]  /*7f80*/  IMAD.WIDE.U32 R20, R19, UR4, R20 ;  /* 0x0000000413147c25 */ /* 0x000fe2000f8e0014 */
[----:B------:R0:W-:Y:S04]  /*7f90*/  @!P0 STG.E desc[UR54][R40.64+0x20], R2 ;  /* 0x0000200228008986 */ /* 0x0001e8000c101936 */
[----:B------:R-:W5:Y:S01]  /*7fa0*/  LD.E.128 R24, desc[UR54][R24.64] ;  /* 0x0000003618187980 */ /* 0x000f62000c101d00 */
[----:B------:R-:W-:Y:S01]  /*7fb0*/  VIADD R21, R21, UR6 ;  /* 0x0000000615157c36 */ /* 0x000fe20008000000 */
[----:B------:R-:W-:-:S02]  /*7fc0*/  ULDC.64 UR6, c[0x0][0xae0] ;  /* 0x0002b80000067ab9 */ /* 0x000fc40000000a00 */
[----:B------:R-:W5:Y:S04]  /*7fd0*/  LD.E.128 R4, desc[UR54][R6.64] ;  /* 0x0000003606047980 */ /* 0x000f68000c101d00 */
[----:B------:R-:W5:Y:S04]  /*7fe0*/  LD.E.128 R28, desc[UR54][R28.64] ;  /* 0x000000361c1c7980 */ /* 0x000f68000c101d00 */
[----:B------:R-:W5:Y:S04]  /*7ff0*/  LD.E.128 R8, desc[UR54][R8.64] ;  /* 0x0000003608087980 */ /* 0x000f68000c101d00 */
[----:B------:R-:W5:Y:S04]  /*8000*/  LD.E.128 R32, desc[UR54][R32.64] ;  /* 0x0000003620207980 */ /* 0x000f68000c101d00 */
[----:B------:R-:W5:Y:S01]  /*8010*/  LD.E.128 R12, desc[UR54][R12.64] ;  /* 0x000000360c0c7980 */ /* 0x000f62000c101d00 */
[----:B------:R-:W-:-:S02]  /*8020*/  UIMAD UR4, UR11, UR6, URZ ;  /* 0x000000060b0472a4 */ /* 0x000fc4000f8e023f */
[----:B0-----:R-:W-:Y:S01]  /*8030*/  IMAD.U32 R41, RZ, RZ, UR6 ;  /* 0x00000006ff297e24 */ /* 0x001fe2000f8e00ff */
[----:B------:R-:W-:Y:S01]  /*8040*/  BSSY B1, `(.L_x_151) ;  /* 0x000002d000017945 */ /* 0x000fe20003800000 */
[----:B------:R-:W-:Y:S01]  /*8050*/  @!PT LDS RZ, [RZ] ;  /* 0x00000000fffff984 */ /* 0x000fe20000000800 */
[----:B------:R-:W-:Y:S01]  /*8060*/  @!PT LDS RZ, [RZ] ;  /* 0x00000000fffff984 */ /* 0x000fe20000000800 */
[----:B------:R-:W-:Y:S01]  /*8070*/  @!PT LDS RZ, [RZ] ;  /* 0x00000000fffff984 */ /* 0x000fe20000000800 */
[----:B------:R-:W-:Y:S01]  /*8080*/  @!PT LDS RZ, [RZ] ;  /* 0x00000000fffff984 */ /* 0x000fe20000000800 */
[----:B------:R0:W-:Y:S06]  /*8090*/  MEMBAR.ALL.CTA ;  /* 0x0000000000007992 */ /* 0x0001ec0000008000 */
[----:B0-----:R-:W0:Y:S01]  /*80a0*/  FENCE.VIEW.ASYNC.S ;  /* 0x00000000000073c6 */ /* 0x001e220000000000 */
[----:B------:R-:W-:Y:S01]  /*80b0*/  IMAD R36, R17, -0xc0, R36 ;  /* 0xffffff4011247824 */ /* 0x000fe200078e0224 */
[----:B------:R-:W-:Y:S01]  /*80c0*/  UIMAD UR4, UR42, UR7, UR4 ;  /* 0x000000072a0472a4 */ /* 0x000fe2000f8e0204 */
[----:B------:R-:W-:-:S02]  /*80d0*/  VIADD R0, R3, 0x19c20 ;  /* 0x00019c2003007836 */ /* 0x000fc40000000000 */
[----:B------:R-:W-:Y:S01]  /*80e0*/  IMAD.WIDE.U32 R2, R41, UR42, R20 ;  /* 0x0000002a29027c25 */ /* 0x000fe2000f8e0014 */
[CC--:B------:R-:W-:Y:S01]  /*80f0*/  ISETP.GE.AND P0, PT, R18.reuse, R36.reuse, PT ;  /* 0x000000241200720c */ /* 0x0c0fe20003f06270 */
[----:B------:R-:W-:Y:S01]  /*8100*/  ULDC.64 UR6, c[0x0][0xae8] ;  /* 0x0002ba0000067ab9 */ /* 0x000fe20000000a00 */
[----:B------:R-:W-:Y:S01]  /*8110*/  PRMT R0, RZ, 0x654, R0 ;  /* 0x00000654ff007816 */ /* 0x000fe20000000000 */
[----:B------:R-:W-:Y:S01]  /*8120*/  VIADD R3, R3, UR4 ;  /* 0x0000000403037c36 */ /* 0x000fe20008000000 */
[----:B------:R-:W-:Y:S01]  /*8130*/  UIMAD UR4, UR39, UR6, URZ ;  /* 0x00000006270472a4 */ /* 0x000fe2000f8e023f */
[----:B------:R-:W-:Y:S02]  /*8140*/  VIADD R19, R18, 0x60 ;  /* 0x0000006012137836 */ /* 0x000fe40000000000 */
[----:B------:R-:W-:Y:S01]  /*8150*/  IMAD.U32 R41, RZ, RZ, UR6 ;  /* 0x00000006ff297e24 */ /* 0x000fe2000f8e00ff */
[----:B------:R-:W-:Y:S02]  /*8160*/  UIMAD UR4, UR40, UR7, UR4 ;  /* 0x00000007280472a4 */ /* 0x000fe4000f8e0204 */
[----:B------:R-:W-:Y:S01]  /*8170*/  ISETP.GE.AND P3, PT, R19, R36, PT ;  /* 0x000000241300720c */ /* 0x000fe20003f66270 */
[----:B------:R-:W-:Y:S01]  /*8180*/  IMAD.WIDE.U32 R40, R41, UR40, R2 ;  /* 0x0000002829287c25 */ /* 0x000fe2000f8e0002 */
[----:B------:R-:W-:-:S03]  /*8190*/  SHF.R.S32.HI R19, RZ, 0x1f, R18 ;  /* 0x0000001fff137819 */ /* 0x000fc60000011412 */
[----:B------:R-:W-:Y:S02]  /*81a0*/  VIADD R45, R41, UR4 ;  /* 0x00000004292d7c36 */ /* 0x000fe40008000000 */
[----:B------:R-:W-:Y:S01]  /*81b0*/  IMAD.WIDE R20, R17, 0xc0, R18 ;  /* 0x000000c011147825 */ /* 0x000fe200078e0212 */
[----:B0-----:R0:W-:Y:S01]  /*81c0*/  SYNCS.ARRIVE.TRANS64.RED.A1T0 RZ, [R0+URZ], RZ ;  /* 0x000000ff00ff79a7 */ /* 0x0011e2000810043f */
[----:B------:R-:W-:Y:S05]  /*81d0*/  @P0 BRA `(.L_x_152) ;  /* 0x00000000004c0947 */ /* 0x000fea0003800000 */
[----:B------:R-:W-:Y:S01]  /*81e0*/  ULDC.64 UR6, c[0x0][0xad8] ;  /* 0x0002b60000067ab9 */ /* 0x000fe20000000a00 */
[C---:B0-----:R-:W-:Y:S01]  /*81f0*/  VIADD R0, R16.reuse, 0x20 ;  /* 0x0000002010007836 */ /* 0x041fe20000000000 */
[----:B------:R-:W-:Y:S01]  /*8200*/  ULDC UR4, c[0x0][0xa8c] ;  /* 0x0002a30000047ab9 */ /* 0x000fe20000000800 */
[C---:B------:R-:W-:Y:S01]  /*8210*/  VIADD R36, R16.reuse, 0x40 ;  /* 0x0000004010247836 */ /* 0x040fe20000000000 */
[----:B------:R-:W-:Y:S01]  /*8220*/  ISETP.GE.AND P0, PT, R16, UR4, PT ;  /* 0x0000000410007c0c */ /* 0x000fe2000bf06270 */
[----:B------:R-:W-:Y:S01]  /*8230*/  IMAD R17, R21, UR6, RZ ;  /* 0x0000000615117c24 */ /* 0x000fe2000f8e02ff */
[----:B------:R-:W-:Y:S01]  /*8240*/  ISETP.GE.AND P1, PT, R0, UR4, PT ;  /* 0x0000000400007c0c */ /* 0x000fe2000bf26270 */
[----:B------:R-:W-:Y:S01]  /*8250*/  IMAD.MOV.U32 R2, RZ, RZ, R40 ;  /* 0x000000ffff027224 */ /* 0x000fe200078e0028 */
[----:B------:R-:W-:Y:S01]  /*8260*/  ISETP.GE.AND P2, PT, R36, UR4, PT ;  /* 0x0000000424007c0c */ /* 0x000fe2000bf46270 */
[----:B------:R-:W-:Y:S02]  /*8270*/  IMAD.MOV.U32 R3, RZ, RZ, R45 ;  /* 0x000000ffff037224 */ /* 0x000fe400078e002d */
[----:B------:R-:W-:-:S02]  /*8280*/  IMAD R17, R20, UR7, R17 ;  /* 0x0000000714117c24 */ /* 0x000fc4000f8e0211 */
[----:B------:R-:W-:Y:S01]  /*8290*/  IMAD.WIDE.U32 R2, R20, UR6, R2 ;  /* 0x0000000614027c25 */ /* 0x000fe2000f8e0002 */
[----:B------:R-:W-:-:S03]  /*82a0*/  ULDC.64 UR6, c[0x0][0xa80] ;  /* 0x0002a00000067ab9 */ /* 0x000fc60000000a00 */
[----:B------:R-:W-:Y:S01]  /*82b0*/  IMAD.IADD R3, R3, 0x1, R17 ;  /* 0x0000000103037824 */ /* 0x000fe200078e0211 */
[----:B------:R-:W-:-:S04]  /*82c0*/  LEA R42, P4, R2, UR6, 0x1 ;  /* 0x00000006022a7c11 */ /* 0x000fc8000f8808ff */
[----:B------:R-:W-:-:S05]  /*82d0*/  LEA.HI.X R43, R2, UR7, R3, 0x1, P4 ;  /* 0x00000007022b7c11 */ /* 0x000fca000a0f0c03 */
[----:B-----5:R1:W-:Y:S04]  /*82e0*/  @!P0 STG.E.128 desc[UR54][R42.64], R24 ;  /* 0x000000182a008986 */ /* 0x0203e8000c101d36 */
[----:B------:R1:W-:Y:S04]  /*82f0*/  @!P1 STG.E.128 desc[UR54][R42.64+0x40], R28 ;  /* 0x0000401c2a009986 */ /* 0x0003e8000c101d36 */
[----:B------:R1:W-:Y:S02]  /*8300*/  @!P2 STG.E.128 desc[UR54][R42.64+0x80], R32 ;  /* 0x000080202a00a986 */ /* 0x0003e4000c101d36 */
.L_x_152:
[----:B------:R-:W-:Y:S05]  /*8310*/  BSYNC B1 ;  /* 0x0000000000017941 */ /* 0x000fea0003800000 */
.L_x_151:
[----:B------:R-:W-:Y:S05]  /*8320*/  @P3 BRA `(.L_x_153) ;  /* 0x00000008005c3947 */ /* 0x000fea0003800000 */
[----:B------:R-:W-:Y:S01]  /*8330*/  IADD3 R17, P0, R20, 0x60, RZ ;  /* 0x0000006014117810 */ /* 0x000fe20007f1e0ff */
[----:B------:R-:W-:Y:S01]  /*8340*/  ULDC.64 UR6, c[0x0][0xad8] ;  /* 0x0002b60000067ab9 */ /* 0x000fe20000000a00 */
[----:B------:R-:W-:Y:S01]  /*8350*/  IMAD.MOV.U32 R2, RZ, RZ, R40 ;  /* 0x000000ffff027224 */ /* 0x000fe200078e0028 */
[----:B------:R-:W-:Y:S01]  /*8360*/  ULDC UR4, c[0x0][0xa8c] ;  /* 0x0002a30000047ab9 */ /* 0x000fe20000000800 */
[----:B------:R-:W-:Y:S01]  /*8370*/  IMAD.MOV.U32 R3, RZ, RZ, R45 ;  /* 0x000000ffff037224 */ /* 0x000fe200078e002d */
[C---:B------:R-:W-:Y:S01]  /*8380*/  ISETP.GE.AND P1, PT, R16.reuse, UR4, PT ;  /* 0x0000000410007c0c */ /* 0x040fe2000bf26270 */
[----:B------:R-:W-:Y:S02]  /*8390*/  IMAD.X R20, RZ, RZ, R21, P0 ;  /* 0x000000ffff147224 */ /* 0x000fe400000e0615 */
[----:B0-----:R-:W-:Y:S02]  /*83a0*/  VIADD R0, R16, 0x20 ;  /* 0x0000002010007836 */ /* 0x001fe40000000000 */
[----:B------:R-:W-:-:S02]  /*83b0*/  IMAD R20, R20, UR6, RZ ;  /* 0x0000000614147c24 */ /* 0x000fc4000f8e02ff */
[----:B------:R-:W-:Y:S01]  /*83c0*/  IMAD.WIDE.U32 R2, R17, UR6, R2 ;  /* 0x0000000611027c25 */ /* 0x000fe2000f8e0002 */
[----:B------:R-:W-:-:S03]  /*83d0*/  ISETP.GE.AND P2, PT, R0, UR4, PT ;  /* 0x0000000400007c0c */ /* 0x000fc6000bf46270 */
[----:B------:R-:W-:Y:S01]  /*83e0*/  IMAD R17, R17, UR7, R20 ;  /* 0x0000000711117c24 */ /* 0x000fe2000f8e0214 */
[----:B------:R-:W-:Y:S01]  /*83f0*/  ULDC.64 UR6, c[0x0][0xa80] ;  /* 0x0002a00000067ab9 */ /* 0x000fe20000000a00 */
[----:B------:R-:W-:Y:S01]  /*8400*/  VIADD R0, R16, 0x40 ;  /* 0x0000004010007836 */ /* 0x000fe20000000000 */
[----:B------:R-:W-:Y:S01]  /*8410*/  LEA R20, P0, R2, UR6, 0x1 ;  /* 0x0000000602147c11 */ /* 0x000fe2000f8008ff */
[----:B------:R-:W-:-:S05]  /*8420*/  IMAD.IADD R3, R3, 0x1, R17 ;  /* 0x0000000103037824 */ /* 0x000fca00078e0211 */
[----:B------:R-:W-:Y:S02]  /*8430*/  LEA.HI.X R21, R2, UR7, R3, 0x1, P0 ;  /* 0x0000000702157c11 */ /* 0x000fe400080f0c03 */
[----:B------:R-:W-:-:S03]  /*8440*/  ISETP.GE.AND P0, PT, R0, UR4, PT ;  /* 0x0000000400007c0c */ /* 0x000fc6000bf06270 */
[----:B-----5:R2:W-:Y:S04]  /*8450*/  @!P1 STG.E.128 desc[UR54][R20.64], R4 ;  /* 0x0000000414009986 */ /* 0x0205e8000c101d36 */
[----:B------:R2:W-:Y:S06]  /*8460*/  @!P2 STG.E.128 desc[UR54][R20.64+0x40], R8 ;  /* 0x000040081400a986 */ /* 0x0005ec000c101d36 */
[----:B------:R-:W-:Y:S05]  /*8470*/  @P0 BRA `(.L_x_153) ;  /* 0x0000000800080947 */ /* 0x000fea0003800000 */
[----:B------:R3:W-:Y:S01]  /*8480*/  STG.E.128 desc[UR54][R20.64+0x80], R12 ;  /* 0x0000800c14007986 */ /* 0x0007e2000c101d36 */
[----:B------:R-:W-:Y:S05]  /*8490*/  BRA `(.L_x_153) ;  /* 0x0000000800007947 */ /* 0x000fea0003800000 */
.L_x_149:
[----:B------:R-:W-:Y:S01]  /*84a0*/  ULDC.64 UR6, c[0x0][0xbd8] ;  /* 0x0002f60000067ab9 */ /* 0x000fe20000000a00 */
[----:B------:R-:W-:Y:S01]  /*84b0*/  IMAD.MOV.U32 R7, RZ, RZ, RZ ;  /* 0x000000ffff077224 */ /* 0x000fe200078e00ff */
[----:B------:R-:W-:Y:S02]  /*84c0*/  UISETP.NE.U32.AND UP0, UPT, UR6, URZ, UPT ;  /* 0x0000003f0600728c */ /* 0x000fe4000bf05070 */
[----:B------:R-:W-:Y:S02]  /*84d0*/  ULEA UR6, UP1, UR40, UR6, 0x2 ;  /* 0x0000000628067291 */ /* 0x000fe4000f82103f */
[----:B------:R-:W-:Y:S02]  /*84e0*/  UISETP.NE.AND.EX UP0, UPT, UR7, URZ, UPT, UP0 ;  /* 0x0000003f0700728c */ /* 0x000fe4000bf05300 */
[----:B------:R-:W-:Y:S02]  /*84f0*/  ULEA.HI.X UR7, UR40, UR7, UR39, 0x2, UP1 ;  /* 0x0000000728077291 */ /* 0x000fe400088f1427 */
[----:B------:R-:W-:Y:S01]  /*8500*/  IMAD.U32 R2, RZ, RZ, UR6 ;  /* 0x00000006ff027e24 */ /* 0x000fe2000f8e00ff */
[----:B------:R-:W0:Y:S01]  /*8510*/  LDC R0, c[0x0][0xa88] ;  /* 0x0002a200ff007b82 */ /* 0x000e220000000800 */
[----:B------:R-:W-:-:S02]  /*8520*/  PLOP3.LUT P1, PT, PT, PT, UP0, 0x80, 0x0 ;  /* 0x000000000000781c */ /* 0x000fc40003f2f008 */
[----:B------:R-:W-:Y:S01]  /*8530*/  IMAD.U32 R3, RZ, RZ, UR7 ;  /* 0x00000007ff037e24 */ /* 0x000fe2000f8e00ff */
[----:B------:R-:W-:Y:S02]  /*8540*/  ULDC.64 UR6, c[0x0][0xbe0] ;  /* 0x0002f80000067ab9 */ /* 0x000fe40000000a00 */
[----:B------:R-:W-:-:S04]  /*8550*/  UISETP.NE.U32.AND UP1, UPT, UR6, URZ, UPT ;  /* 0x0000003f0600728c */ /* 0x000fc8000bf25070 */
[----:B------:R-:W-:-:S04]  /*8560*/  UISETP.NE.AND.EX UP1, UPT, UR7, URZ, UPT, UP1 ;  /* 0x0000003f0700728c */ /* 0x000fc8000bf25310 */
[----:B------:R1:W5:Y:S02]  /*8570*/  @P1 LDG.E R7, desc[UR54][R2.64] ;  /* 0x0000003602071981 */ /* 0x000364000c1e1900 */
[----:B------:R-:W-:-:S05]  /*8580*/  PLOP3.LUT P2, PT, PT, PT, UP1, 0x80, 0x0 ;  /* 0x000000000000781c */ /* 0x000fca0003f4f018 */
[----:B------:R-:W-:Y:S02]  /*8590*/  @UP1 ULDC.64 UR6, c[0x0][0xbe0] ;  /* 0x0002f80000061ab9 */ /* 0x000fe40000000a00 */
[----:B------:R-:W-:-:S06]  /*85a0*/  @UP1 UIMAD.WIDE UR6, UR40, 0x4, UR6 ;  /* 0x00000004280618a5 */ /* 0x000fcc000f8e0206 */
[----:B------:R-:W-:Y:S02]  /*85b0*/  IMAD.U32 R4, RZ, RZ, UR6 ;  /* 0x00000006ff047e24 */ /* 0x000fe4000f8e00ff */
[----:B------:R-:W-:-:S05]  /*85c0*/  IMAD.U32 R5, RZ, RZ, UR7 ;  /* 0x00000007ff057e24 */ /* 0x000fca000f8e00ff */
[----:B0-----:R1:W5:Y:S01]  /*85d0*/  @P2 LDG.E R0, desc[UR54][R4.64] ;  /* 0x0000003604002981 */ /* 0x001362000c1e1900 */
[----:B------:R-:W-:Y:S01]  /*85e0*/  ISETP.GT.AND P0, PT, R155, 0xbf, PT ;  /* 0x000000bf9b00780c */ /* 0x000fe20003f04270 */
[----:B------:R-:W-:-:S12]  /*85f0*/  @P2 BRA `(.L_x_154) ;  /* 0x0000000000102947 */ /* 0x000fd80003800000 */
[----:B------:R-:W-:Y:S05]  /*8600*/  @!P1 BRA `(.L_x_154) ;  /* 0x00000000000c9947 */ /* 0x000fea0003800000 */
[----:B-1----:R-:W2:Y:S04]  /*8610*/  LDG.E R5, desc[UR54][R2.64] ;  /* 0x0000003602057981 */ /* 0x002ea8000c1e1900 */
[----:B-----5:R-:W2:Y:S02]  /*8620*/  LDG.E R0, desc[UR54][R2.64+0x4] ;  /* 0x0000043602007981 */ /* 0x020ea4000c1e1900 */
[----:B--2---:R-:W-:-:S07]  /*8630*/  IMAD.IADD R0, R0, 0x1, -R5 ;  /* 0x0000000100007824 */ /* 0x004fce00078e0a05 */
.L_x_154:
[----:B------:R-:W-:Y:S01]  /*8640*/  USHF.R.S32.HI UR7, URZ, 0x1f, UR42 ;  /* 0x0000001f3f077899 */ /* 0x000fe2000801142a */
[----:B------:R-:W-:Y:S01]  /*8650*/  BSSY B1, `(.L_x_155) ;  /* 0x000001e000017945 */ /* 0x000fe20003800000 */
[----:B------:R-:W-:Y:S01]  /*8660*/  USEL UR40, UR40, URZ, !UP0 ;  /* 0x0000003f28287287 */ /* 0x000fe2000c000000 */
[----:B------:R-:W-:Y:S01]  /*8670*/  SHF.R.S32.HI R9, RZ, 0x1f, R16 ;  /* 0x0000001fff097819 */ /* 0x000fe20000011410 */
[----:B------:R-:W-:Y:S01]  /*8680*/  USEL UR39, UR39, URZ, !UP0 ;  /* 0x0000003f27277287 */ /* 0x000fe2000c000000 */
[----:B-----5:R-:W-:Y:S01]  /*8690*/  SHF.R.S32.HI R6, RZ, 0x1f, R7 ;  /* 0x0000001fff067819 */ /* 0x020fe20000011407 */
[----:B------:R-:W-:Y:S10]  /*86a0*/  @P0 BRA `(.L_x_156) ;  /* 0x0000000000600947 */ /* 0x000ff40003800000 */
[----:B-1----:R-:W0:Y:S02]  /*86b0*/  S2R R2, SR_TID.X ;  /* 0x0000000000027919 */ /* 0x002e240000002100 */
[----:B0-----:R-:W-:-:S04]  /*86c0*/  IMAD R2, R17, 0xc0, R2 ;  /* 0x000000c011027824 */ /* 0x001fc800078e0202 */
[----:B------:R-:W-:-:S05]  /*86d0*/  VIADD R3, R2, 0xffffff80 ;  /* 0xffffff8002037836 */ /* 0x000fca0000000000 */
[----:B------:R-:W-:-:S13]  /*86e0*/  ISETP.GE.AND P0, PT, R3, R0, PT ;  /* 0x000000000300720c */ /* 0x000fda0003f06270 */
[----:B------:R-:W-:Y:S05]  /*86f0*/  @P0 BRA `(.L_x_156) ;  /* 0x00000000004c0947 */ /* 0x000fea0003800000 */
[C---:B------:R-:W-:Y:S01]  /*8700*/  IADD3 R2, P0, R3.reuse, R7, RZ ;  /* 0x0000000703027210 */ /* 0x040fe20007f1e0ff */
[----:B------:R-:W-:Y:S02]  /*8710*/  ULDC.64 UR8, c[0x0][0xb70] ;  /* 0x0002dc0000087ab9 */ /* 0x000fe40000000a00 */
[----:B------:R-:W-:Y:S01]  /*8720*/  UIMAD UR4, UR7, UR8, URZ ;  /* 0x00000008070472a4 */ /* 0x000fe2000f8e023f */
[----:B------:R-:W-:Y:S01]  /*8730*/  LEA.HI.X.SX32 R3, R3, R6, 0x1, P0 ;  /* 0x0000000603037211 */ /* 0x000fe200000f0eff */
[----:B------:R-:W-:Y:S02]  /*8740*/  IMAD.U32 R5, RZ, RZ, UR8 ;  /* 0x00000008ff057e24 */ /* 0x000fe4000f8e00ff */
[----:B------:R-:W-:Y:S02]  /*8750*/  UIMAD UR4, UR42, UR9, UR4 ;  /* 0x000000092a0472a4 */ /* 0x000fe4000f8e0204 */
[----:B------:R-:W-:Y:S01]  /*8760*/  IMAD.WIDE.U32 R2, R5, UR42, R2 ;  /* 0x0000002a05027c25 */ /* 0x000fe2000f8e0002 */
[----:B------:R-:W-:-:S02]  /*8770*/  ULDC.64 UR8, c[0x0][0xb78] ;  /* 0x0002de0000087ab9 */ /* 0x000fc40000000a00 */
[----:B------:R-:W-:Y:S01]  /*8780*/  UIMAD UR6, UR39, UR8, URZ ;  /* 0x00000008270672a4 */ /* 0x000fe2000f8e023f */
[----:B------:R-:W-:Y:S02]  /*8790*/  VIADD R3, R3, UR4 ;  /* 0x0000000403037c36 */ /* 0x000fe40008000000 */
[----:B------:R-:W-:Y:S01]  /*87a0*/  IMAD.U32 R5, RZ, RZ, UR8 ;  /* 0x00000008ff057e24 */ /* 0x000fe2000f8e00ff */
[----:B------:R-:W-:-:S03]  /*87b0*/  UIMAD UR6, UR40, UR9, UR6 ;  /* 0x00000009280672a4 */ /* 0x000fc6000f8e0206 */
[----:B------:R-:W-:Y:S01]  /*87c0*/  IMAD.WIDE.U32 R2, R5, UR40, R2 ;  /* 0x0000002805027c25 */ /* 0x000fe2000f8e0002 */
[----:B------:R-:W-:-:S03]  /*87d0*/  ULDC.64 UR8, c[0x0][0xb40] ;  /* 0x0002d00000087ab9 */ /* 0x000fc60000000a00 */
[----:B------:R-:W-:Y:S01]  /*87e0*/  VIADD R3, R3, UR6 ;  /* 0x0000000603037c36 */ /* 0x000fe20008000000 */
[----:B------:R-:W-:-:S04]  /*87f0*/  LEA R4, P0, R2, UR8, 0x2 ;  /* 0x0000000802047c11 */ /* 0x000fc8000f8010ff */
[----:B------:R-:W-:Y:S01]  /*8800*/  LEA.HI.X R5, R2, UR9, R3, 0x2, P0 ;  /* 0x0000000902057c11 */ /* 0x000fe200080f1403 */
[----:B------:R-:W-:-:S05]  /*8810*/  IMAD.MOV.U32 R3, RZ, RZ, -0x800000 ;  /* 0xff800000ff037424 */ /* 0x000fca00078e00ff */
[----:B------:R0:W-:Y:S03]  /*8820*/  STG.E desc[UR54][R4.64], R3 ;  /* 0x0000000304007986 */ /* 0x0001e6000c101936 */
.L_x_156:
[----:B------:R-:W-:Y:S05]  /*8830*/  BSYNC B1 ;  /* 0x0000000000017941 */ /* 0x000fea0003800000 */
.L_x_155:
[----:B------:R-:W-:Y:S01]  /*8840*/  ULDC.64 UR8, c[0x0][0xaa0] ;  /* 0x0002a80000087ab9 */ /* 0x000fe20000000a00 */
[----:B-1----:R-:W-:Y:S01]  /*8850*/  IMAD.MOV.U32 R2, RZ, RZ, R16 ;  /* 0x000000ffff027224 */ /* 0x002fe200078e0010 */
[----:B------:R-:W-:Y:S01]  /*8860*/  BSSY B1, `(.L_x_157) ;  /* 0x000002d000017945 */ /* 0x000fe20003800000 */
[----:B0-----:R-:W-:Y:S02]  /*8870*/  IMAD.MOV.U32 R3, RZ, RZ, R9 ;  /* 0x000000ffff037224 */ /* 0x001fe400078e0009 */
[----:B------:R-:W-:Y:S02]  /*8880*/  IMAD R4, R6, UR8, RZ ;  /* 0x0000000806047c24 */ /* 0x000fe4000f8e02ff */
[----:B------:R-:W-:-:S04]  /*8890*/  IMAD.WIDE.U32 R2, R7, UR8, R2 ;  /* 0x0000000807027c25 */ /* 0x000fc8000f8e0002 */
[----:B------:R-:W-:Y:S01]  /*88a0*/  IMAD R7, R7, UR9, R4 ;  /* 0x0000000907077c24 */ /* 0x000fe2000f8e0204 */
[----:B------:R-:W-:Y:S01]  /*88b0*/  ULDC.64 UR8, c[0x0][0xae0] ;  /* 0x0002b80000087ab9 */ /* 0x000fe20000000a00 */
[--C-:B------:R-:W-:Y:S01]  /*88c0*/  IMAD.MOV.U32 R6, RZ, RZ, R18.reuse ;  /* 0x000000ffff067224 */ /* 0x100fe200078e0012 */
[----:B------:R-:W-:Y:S01]  /*88d0*/  UIMAD UR4, UR7, UR8, URZ ;  /* 0x00000008070472a4 */ /* 0x000fe2000f8e023f */
[----:B------:R-:W-:Y:S01]  /*88e0*/  IMAD.IADD R3, R3, 0x1, R7 ;  /* 0x0000000103037824 */ /* 0x000fe200078e0207 */
[----:B------:R-:W-:Y:S01]  /*88f0*/  SHF.R.S32.HI R7, RZ, 0x1f, R18 ;  /* 0x0000001fff077819 */ /* 0x000fe20000011412 */
[----:B------:R-:W-:Y:S01]  /*8900*/  IMAD.U32 R5, RZ, RZ, UR8 ;  /* 0x00000008ff057e24 */ /* 0x000fe2000f8e00ff */
[----:B------:R-:W-:Y:S01]  /*8910*/  UIMAD UR4, UR42, UR9, UR4 ;  /* 0x000000092a0472a4 */ /* 0x000fe2000f8e0204 */
[----:B------:R-:W-:Y:S02]  /*8920*/  ULDC.64 UR6, c[0x0][0xae8] ;  /* 0x0002ba0000067ab9 */ /* 0x000fe40000000a00 */
[----:B------:R-:W-:-:S04]  /*8930*/  IMAD.WIDE.U32 R2, R5, UR42, R2 ;  /* 0x0000002a05027c25 */ /* 0x000fc8000f8e0002 */
[----:B------:R-:W-:Y:S02]  /*8940*/  IMAD R5, R17, -0xc0, R0 ;  /* 0xffffff4011057824 */ /* 0x000fe400078e0200 */
[----:B------:R-:W-:Y:S01]  /*8950*/  VIADD R3, R3, UR4 ;  /* 0x0000000403037c36 */ /* 0x000fe20008000000 */
[----:B------:R-:W-:Y:S01]  /*8960*/  UIMAD UR4, UR39, UR6, URZ ;  /* 0x00000006270472a4 */ /* 0x000fe2000f8e023f */
[C---:B------:R-:W-:Y:S01]  /*8970*/  VIADD R0, R18.reuse, 0x60 ;  /* 0x0000006012007836 */ /* 0x040fe20000000000 */
[-C--:B------:R-:W-:Y:S01]  /*8980*/  ISETP.GE.AND P0, PT, R18, R5.reuse, PT ;  /* 0x000000051200720c */ /* 0x080fe20003f06270 */
[----:B------:R-:W-:Y:S01]  /*8990*/  IMAD.U32 R9, RZ, RZ, UR6 ;  /* 0x00000006ff097e24 */ /* 0x000fe2000f8e00ff */
[----:B------:R-:W-:Y:S01]  /*89a0*/  UIMAD UR4, UR40, UR7, UR4 ;  /* 0x00000007280472a4 */ /* 0x000fe2000f8e0204 */
[----:B------:R-:W-:Y:S01]  /*89b0*/  IMAD.WIDE R6, R17, 0xc0, R6 ;  /* 0x000000c011067825 */ /* 0x000fe200078e0206 */
[----:B------:R-:W-:-:S03]  /*89c0*/  ISETP.GE.AND P1, PT, R0, R5, PT ;  /* 0x000000050000720c */ /* 0x000fc60003f26270 */
[----:B------:R-:W-:-:S04]  /*89d0*/  IMAD.WIDE.U32 R4, R9, UR40, R2 ;  /* 0x0000002809047c25 */ /* 0x000fc8000f8e0002 */
[----:B------:R-:W-:Y:S02]  /*89e0*/  VIADD R11, R5, UR4 ;  /* 0x00000004050b7c36 */ /* 0x000fe40008000000 */
[----:B------:R-:W-:Y:S05]  /*89f0*/  @P0 BRA `(.L_x_158) ;  /* 0x00000000004c0947 */ /* 0x000fea0003800000 */
[----:B------:R-:W-:Y:S01]  /*8a00*/  ULDC.64 UR6, c[0x0][0xad8] ;  /* 0x0002b60000067ab9 */ /* 0x000fe20000000a00 */
[C---:B------:R-:W-:Y:S01]  /*8a10*/  VIADD R0, R16.reuse, 0x20 ;  /* 0x0000002010007836 */ /* 0x040fe20000000000 */
        /* <DEDUP_REMOVED lines=14> */
[----:B------:R0:W-:Y:S04]  /*8b00*/  @!P2 STG.E.128 desc[UR54][R8.64], RZ ;  /* 0x000000ff0800a986 */ /* 0x0001e8000c101d36 */
[----:B------:R0:W-:Y:S04]  /*8b10*/  @!P3 STG.E.128 desc[UR54][R8.64+0x40], RZ ;  /* 0x000040ff0800b986 */ /* 0x0001e8000c101d36 */
[----:B------:R0:W-:Y:S02]  /*8b20*/  @!P4 STG.E.128 desc[UR54][R8.64+0x80], RZ ;  /* 0x000080ff0800c986 */ /* 0x0001e4000c101d36 */
.L_x_158:
[----:B------:R-:W-:Y:S05]  /*8b30*/  BSYNC B1 ;  /* 0x0000000000017941 */ /* 0x000fea0003800000 */
.L_x_157:
[----:B------:R-:W-:Y:S05]  /*8b40*/  @P1 BRA `(.L_x_153) ;  /* 0x0000000000541947 */ /* 0x000fea0003800000 */
[----:B------:R-:W-:Y:S01]  /*8b50*/  IADD3 R5, P0, R6, 0x60, RZ ;  /* 0x0000006006057810 */ /* 0x000fe20007f1e0ff */
[C---:B------:R-:W-:Y:S01]  /*8b60*/  VIADD R0, R16.reuse, 0x20 ;  /* 0x0000002010007836 */ /* 0x040fe20000000000 */
[----:B------:R-:W-:Y:S01]  /*8b70*/  ULDC UR4, c[0x0][0xa8c] ;  /* 0x0002a30000047ab9 */ /* 0x000fe20000000800 */
[----:B------:R-:W-:Y:S01]  /*8b80*/  ULDC.64 UR6, c[0x0][0xad8] ;  /* 0x0002b60000067ab9 */ /* 0x000fe20000000a00 */
[----:B------:R-:W-:Y:S01]  /*8b90*/  IMAD.MOV.U32 R2, RZ, RZ, R4 ;  /* 0x000000ffff027224 */ /* 0x000fe200078e0004 */
[----:B------:R-:W-:Y:S01]  /*8ba0*/  ISETP.GE.AND P1, PT, R16, UR4, PT ;  /* 0x0000000410007c0c */ /* 0x000fe2000bf26270 */
[----:B------:R-:W-:Y:S01]  /*8bb0*/  IMAD.X R6, RZ, RZ, R7, P0 ;  /* 0x000000ffff067224 */ /* 0x000fe200000e0607 */
[----:B------:R-:W-:Y:S01]  /*8bc0*/  ISETP.GE.AND P2, PT, R0, UR4, PT ;  /* 0x0000000400007c0c */ /* 0x000fe2000bf46270 */
[----:B------:R-:W-:Y:S02]  /*8bd0*/  IMAD.MOV.U32 R3, RZ, RZ, R11 ;  /* 0x000000ffff037224 */ /* 0x000fe400078e000b */
[----:B------:R-:W-:-:S02]  /*8be0*/  IMAD R6, R6, UR6, RZ ;  /* 0x0000000606067c24 */ /* 0x000fc4000f8e02ff */
[----:B------:R-:W-:Y:S02]  /*8bf0*/  VIADD R0, R16, 0x40 ;  /* 0x0000004010007836 */ /* 0x000fe40000000000 */
[----:B------:R-:W-:-:S03]  /*8c00*/  IMAD.WIDE.U32 R2, R5, UR6, R2 ;  /* 0x0000000605027c25 */ /* 0x000fc6000f8e0002 */
[----:B------:R-:W-:Y:S01]  /*8c10*/  ISETP.GE.AND P3, PT, R0, UR4, PT ;  /* 0x0000000400007c0c */ /* 0x000fe2000bf66270 */
[----:B------:R-:W-:Y:S01]  /*8c20*/  IMAD R5, R5, UR7, R6 ;  /* 0x0000000705057c24 */ /* 0x000fe2000f8e0206 */
[----:B------:R-:W-:Y:S02]  /*8c30*/  ULDC.64 UR6, c[0x0][0xa80] ;  /* 0x0002a00000067ab9 */ /* 0x000fe40000000a00 */
[----:B------:R-:W-:Y:S01]  /*8c40*/  LEA R4, P0, R2, UR6, 0x1 ;  /* 0x0000000602047c11 */ /* 0x000fe2000f8008ff */
[----:B------:R-:W-:-:S05]  /*8c50*/  IMAD.IADD R3, R3, 0x1, R5 ;  /* 0x0000000103037824 */ /* 0x000fca00078e0205 */
[----:B------:R-:W-:-:S05]  /*8c60*/  LEA.HI.X R5, R2, UR7, R3, 0x1, P0 ;  /* 0x0000000702057c11 */ /* 0x000fca00080f0c03 */
[----:B------:R4:W-:Y:S04]  /*8c70*/  @!P1 STG.E.128 desc[UR54][R4.64], RZ ;  /* 0x000000ff04009986 */ /* 0x0009e8000c101d36 */
[----:B------:R4:W-:Y:S04]  /*8c80*/  @!P2 STG.E.128 desc[UR54][R4.64+0x40], RZ ;  /* 0x000040ff0400a986 */ /* 0x0009e8000c101d36 */
[----:B------:R4:W-:Y:S02]  /*8c90*/  @!P3 STG.E.128 desc[UR54][R4.64+0x80], RZ ;  /* 0x000080ff0400b986 */ /* 0x0009e4000c101d36 */
.L_x_153:
[----:B------:R-:W-:Y:S05]  /*8ca0*/  BSYNC B0 ;  /* 0x0000000000007941 */ /* 0x000fea0003800000 */
.L_x_148:
[----:B------:R-:W-:Y:S02]  /*8cb0*/  ULDC UR4, c[0x0][0xc14] ;  /* 0x0003050000047ab9 */ /* 0x000fe40000000800 */
[----:B------:R-:W-:-:S13]  /*8cc0*/  ISETP.GE.AND P0, PT, R39, UR4, PT ;  /* 0x0000000427007c0c */ /* 0x000fda000bf06270 */
[----:B------:R-:W-:Y:S05]  /*8cd0*/  @!P0 BRA `(.L_x_159) ;  /* 0xffffff8000248947 */ /* 0x000fea000383ffff */
[----:B------:R-:W-:Y:S05]  /*8ce0*/  EXIT ;  /* 0x000000000000794d */ /* 0x000fea0003800000 */
.L_x_122:
[----:B------:R-:W-:-:S08]  /*8cf0*/  NOP ;  /* 0x0000000000007918 */ /* 0x000fd00000000000 */
[----:B------:R-:W0:-:S00]  /*8d00*/  USETMAXREG.DEALLOC.CTAPOOL 0x20 ;  /* 0x00000020000079c8 */ /* 0x000e0000080e0500 */
[----:B0-----:R-:W-:Y:S01]  /*8d10*/  LOP3.LUT R2, R0, 0x3, RZ, 0xc0, !PT ;  /* 0x0000000300027812 */ /* 0x001fe200078ec0ff */
[----:B------:R-:W-:-:S05]  /*8d20*/  IMAD.MOV.U32 R4, RZ, RZ, RZ ;  /* 0x000000ffff047224 */ /* 0x000fca00078e00ff */
[----:B------:R-:W0:Y:S02]  /*8d30*/  SHFL.IDX PT, R2, R2, RZ, 0x1f ;  /* 0x00001fff02027589 */ /* 0x000e2400000e0000 */
[----:B0-----:R-:W-:-:S04]  /*8d40*/  ISETP.NE.AND P0, PT, R2, RZ, PT ;  /* 0x000000ff0200720c */ /* 0x001fc80003f05270 */
[----:B------:R-:W-:-:S05]  /*8d50*/  P2R R2, PR, RZ, 0x1 ;  /* 0x00000001ff027803 */ /* 0x000fca0000000000 */
[----:B------:R0:W-:Y:S04]  /*8d60*/  STL [R1], R2 ;  /* 0x0000000201007387 */ /* 0x0001e80000100800 */
[----:B------:R-:W-:Y:S05]  /*8d70*/  @!P0 BRA `(.L_x_160) ;  /* 0x0000000000248947 */ /* 0x000fea0003800000 */
[----:B------:R-:W1:Y:S08]  /*8d80*/  S2UR UR5, SR_CgaCtaId ;  /* 0x00000000000579c3 */ /* 0x000e700000008800 */
[----:B------:R-:W-:Y:S06]  /*8d90*/  BAR.SYNC.DEFER_BLOCKING 0x5, 0x200 ;  /* 0x0148000000007b1d */ /* 0x000fec0000010000 */
[----:B------:R-:W-:-:S02]  /*8da0*/  UMOV UR4, 0x400 ;  /* 0x0000040000047882 */ /* 0x000fc40000000000 */
[----:B-1----:R-:W-:-:S09]  /*8db0*/  ULEA UR4, UR5, UR4, 0x18 ;  /* 0x0000000405047291 */ /* 0x002fd2000f8ec03f */
[----:B------:R-:W1:Y:S02]  /*8dc0*/  LDS.128 R24, [UR4+0x19cd0] ;  /* 0x019cd004ff187984 */ /* 0x000e640008000c00 */
[----:B-1----:R-:W-:Y:S02]  /*8dd0*/  R2UR UR51, R27 ;  /* 0x000000001b3372ca */ /* 0x002fe400000e0000 */
[----:B------:R-:W-:Y:S01]  /*8de0*/  R2UR UR38, R26 ;  /* 0x000000001a2672ca */ /* 0x000fe200000e0000 */
[----:B------:R-:W-:Y:S06]  /*8df0*/  BAR.ARV 0x4, 0x200 ;  /* 0x0108000000007b1d */ /* 0x000fec0000002000 */
[----:B------:R-:W-:Y:S08]  /*8e00*/  BRA `(.L_x_161) ;  /* 0x0000000800187947 */ /* 0x000ff00003800000 */
.L_x_160:
[----:B0-----:R-:W0:Y:S01]  /*8e10*/  S2R R2, SR_TID.X ;  /* 0x0000000000027919 */ /* 0x001e220000002100 */
[----:B------:R-:W-:Y:S01]  /*8e20*/  ULDC UR4, c[0x0][0xc14] ;  /* 0x0003050000047ab9 */ /* 0x000fe20000000800 */
[----:B------:R-:W1:Y:S01]  /*8e30*/  LDC R9, c[0x0][0xc10] ;  /* 0x00030400ff097b82 */ /* 0x000e620000000800 */
[----:B0-----:R-:W-:-:S04]  /*8e40*/  LOP3.LUT R5, R2, 0x1f, RZ, 0xc0, !PT ;  /* 0x0000001f02057812 */ /* 0x001fc800078ec0ff */
[----:B------:R-:W-:-:S04]  /*8e50*/  ISETP.NE.AND P0, PT, R5, 0x1f, PT ;  /* 0x0000001f0500780c */ /* 0x000fc80003f05270 */
[----:B------:R-:W-:-:S13]  /*8e60*/  ISETP.GE.OR P1, PT, R5, UR4, !P0 ;  /* 0x0000000405007c0c */ /* 0x000fda000c726670 */
[----:B------:R-:W0:Y:S02]  /*8e70*/  @!P1 LDC.64 R2, c[0x0][0xc58] ;  /* 0x00031600ff029b82 */ /* 0x000e240000000a00 */
[----:B0-----:R-:W-:-:S05]  /*8e80*/  @!P1 IMAD.WIDE.U32 R2, R5, 0x4, R2 ;  /* 0x0000000405029825 */ /* 0x001fca00078e0002 */
[----:B------:R-:W2:Y:S01]  /*8e90*/  @!P1 LDG.E R4, desc[UR54][R2.64] ;  /* 0x0000003602049981 */ /* 0x000ea2000c1e1900 */
[C---:B------:R-:W-:Y:S01]  /*8ea0*/  ISETP.NE.AND P1, PT, R5.reuse, RZ, PT ;  /* 0x000000ff0500720c */ /* 0x040fe20003f25270 */
[----:B------:R-:W-:Y:S01]  /*8eb0*/  UMOV UR51, URZ ;  /* 0x0000003f00337c82 */ /* 0x000fe20008000000 */
[C---:B------:R-:W-:Y:S01]  /*8ec0*/  ISETP.GE.U32.AND P2, PT, R5.reuse, 0x2, PT ;  /* 0x000000020500780c */ /* 0x040fe20003f46070 */
[----:B------:R-:W-:Y:S01]  /*8ed0*/  IMAD.MOV.U32 R24, RZ, RZ, RZ ;  /* 0x000000ffff187224 */ /* 0x000fe200078e00ff */
[C---:B------:R-:W-:Y:S02]  /*8ee0*/  ISETP.GE.U32.AND P3, PT, R5.reuse, 0x4, PT ;  /* 0x000000040500780c */ /* 0x040fe40003f66070 */
[C---:B------:R-:W-:Y:S02]  /*8ef0*/  ISETP.GE.U32.AND P4, PT, R5.reuse, 0x8, PT ;  /* 0x000000080500780c */ /* 0x040fe40003f86070 */
[----:B------:R-:W-:Y:S01]  /*8f00*/  ISETP.GE.U32.AND P5, PT, R5, 0x10, PT ;  /* 0x000000100500780c */ /* 0x000fe20003fa6070 */
[----:B--2---:R-:W0:Y:S02]  /*8f10*/  SHFL.UP PT, R6, R4, 0x1, RZ ;  /* 0x0420000004067989 */ /* 0x004e2400000e00ff */
[----:B0-----:R-:W-:-:S05]  /*8f20*/  SEL R7, R6, RZ, P1 ;  /* 0x000000ff06077207 */ /* 0x001fca0000800000 */
[----:B------:R-:W-:-:S05]  /*8f30*/  IMAD.IADD R7, R4, 0x1, R7 ;  /* 0x0000000104077824 */ /* 0x000fca00078e0207 */
[----:B------:R-:W0:Y:S02]  /*8f40*/  SHFL.UP PT, R6, R7, 0x2, RZ ;  /* 0x0440000007067989 */ /* 0x000e2400000e00ff */
        /* <DEDUP_REMOVED lines=10> */
[----:B------:R-:W-:Y:S02]  /*8ff0*/  IMAD.IADD R8, R2, 0x1, R7 ;  /* 0x0000000102087824 */ /* 0x000fe400078e0207 */
[----:B------:R-:W0:Y:S03]  /*9000*/  S2R R7, SR_CTAID.X ;  /* 0x0000000000077919 */ /* 0x000e260000002500 */
[----:B------:R-:W1:Y:S02]  /*9010*/  SHFL.IDX PT, R6, R8, 0x1f, 0x1f ;  /* 0x03e01f0008067f89 */ /* 0x000e6400000e0000 */
[----:B-1----:R-:W-:-:S04]  /*9020*/  IMAD R6, R6, R9, RZ ;  /* 0x0000000906067224 */ /* 0x002fc800078e02ff */
[----:B------:R-:W-:Y:S01]  /*9030*/  IMAD.MOV.U32 R3, RZ, RZ, R6 ;  /* 0x000000ffff037224 */ /* 0x000fe200078e0006 */
[----:B0-----:R-:W-:-:S13]  /*9040*/  ISETP.GT.AND P6, PT, R6, R7, PT ;  /* 0x000000070600720c */ /* 0x001fda0003fc4270 */
[----:B------:R-:W-:Y:S05]  /*9050*/  @P6 BRA `(.L_x_162) ;  /* 0x0000000000a06947 */ /* 0x000fea0003800000 */
[----:B------:R-:W-:Y:S01]  /*9060*/  IMAD.MOV.U32 R6, RZ, RZ, R3 ;  /* 0x000000ffff067224 */ /* 0x000fe200078e0003 */
[----:B------:R-:W-:Y:S01]  /*9070*/  UMOV UR51, URZ ;  /* 0x0000003f00337c82 */ /* 0x000fe20008000000 */
[----:B------:R-:W-:Y:S01]  /*9080*/  ULDC UR6, c[0x0][0xc14] ;  /* 0x0003050000067ab9 */ /* 0x000fe20000000800 */
[----:B------:R-:W-:-:S05]  /*9090*/  ULDC UR5, c[0x0][0xc14] ;  /* 0x0003050000057ab9 */ /* 0x000fca0000000800 */
.L_x_166:
[----:B------:R-:W-:-:S03]  /*90a0*/  UIADD3 UR4, UR51, 0x1f, URZ ;  /* 0x0000001f33047890 */ /* 0x000fc6000fffe03f */
[----:B------:R-:W-:Y:S01]  /*90b0*/  UMOV UR51, UR5 ;  /* 0x0000000500337c82 */ /* 0x000fe20008000000 */
[----:B------:R-:W-:-:S06]  /*90c0*/  UISETP.GE.AND UP0, UPT, UR4, UR6, UPT ;  /* 0x000000060400728c */ /* 0x000fcc000bf06270 */
[----:B------:R-:W-:-:S13]  /*90d0*/  PLOP3.LUT P6, PT, PT, PT, UP0, 0x40, 0x0 ;  /* 0x000000000000781c */ /* 0x000fda0003fce808 */
[----:B------:R-:W-:Y:S05]  /*90e0*/  @!P6 BRA `(.L_x_163) ;  /* 0x000000040034e947 */ /* 0x000fea0003800000 */
[----:B------:R-:W-:Y:S01]  /*90f0*/  UMOV UR51, UR4 ;  /* 0x0000000400337c82 */ /* 0x000fe20008000000 */
[----:B------:R-:W-:Y:S01]  /*9100*/  BSSY B0, `(.L_x_164) ;  /* 0x0000008000007945 */ /* 0x000fe20003800000 */
[----:B------:R-:W-:Y:S02]  /*9110*/  VIADD R9, R5, UR51 ;  /* 0x0000003305097c36 */ /* 0x000fe40008000000 */
[----:B------:R-:W-:-:S03]  /*9120*/  IMAD.MOV.U32 R4, RZ, RZ, RZ ;  /* 0x000000ffff047224 */ /* 0x000fc600078e00ff */
[----:B------:R-:W-:-:S13]  /*9130*/  ISETP.GE.OR P6, PT, R9, UR6, !P0 ;  /* 0x0000000609007c0c */ /* 0x000fda000c7c6670 */
[----:B------:R-:W-:Y:S05]  /*9140*/  @P6 BRA `(.L_x_165) ;  /* 0x00000000000c6947 */ /* 0x000fea0003800000 */
[----:B------:R-:W0:Y:S02]  /*9150*/  LDC.64 R2, c[0x0][0xc58] ;  /* 0x00031600ff027b82 */ /* 0x000e240000000a00 */
[----:B0-----:R-:W-:-:S05]  /*9160*/  IMAD.WIDE R2, R9, 0x4, R2 ;  /* 0x0000000409027825 */ /* 0x001fca00078e0202 */
[----:B------:R0:W5:Y:S02]  /*9170*/  LDG.E R4, desc[UR54][R2.64] ;  /* 0x0000003602047981 */ /* 0x000164000c1e1900 */
.L_x_165:
[----:B------:R-:W-:Y:S05]  /*9180*/  BSYNC B0 ;  /* 0x0000000000007941 */ /* 0x000fea0003800000 */
.L_x_164:
[----:B0----5:R-:W0:Y:S02]  /*9190*/  SHFL.UP PT, R2, R4, 0x1, RZ ;  /* 0x0420000004027989 */ /* 0x021e2400000e00ff */
        /* <DEDUP_REMOVED lines=14> */
[----:B------:R-:W0:Y:S03]  /*9280*/  LDC R9, c[0x0][0xc10] ;  /* 0x00030400ff097b82 */ /* 0x000e260000000800 */
[----:B------:R-:W0:Y:S02]  /*9290*/  SHFL.IDX PT, R12, R8, 0x1f, 0x1f ;  /* 0x03e01f00080c7f89 */ /* 0x000e2400000e0000 */
[----:B0-----:R-:W-:-:S04]  /*92a0*/  IMAD R3, R12, R9, RZ ;  /* 0x000000090c037224 */ /* 0x001fc800078e02ff */
[----:B------:R-:W-:-:S05]  /*92b0*/  IMAD.IADD R6, R3, 0x1, R6 ;  /* 0x0000000103067824 */ /* 0x000fca00078e0206 */
[----:B------:R-:W-:-:S13]  /*92c0*/  ISETP.GT.AND P6, PT, R6, R7, PT ;  /* 0x000000070600720c */ /* 0x000fda0003fc4270 */
[----:B------:R-:W-:Y:S05]  /*92d0*/  @!P6 BRA `(.L_x_166) ;  /* 0xfffffffc0070e947 */ /* 0x000fea000383ffff */
.L_x_162:
[----:B------:R-:W-:-:S04]  /*92e0*/  IMAD.IADD R11, R6, 0x1, -R3 ;  /* 0x00000001060b7824 */ /* 0x000fc800078e0a03 */
[----:B------:R-:W-:-:S05]  /*92f0*/  IMAD R2, R8, R9, R11 ;  /* 0x0000000908027224 */ /* 0x000fca00078e020b */
[----:B------:R-:W-:-:S13]  /*9300*/  ISETP.GT.AND P0, PT, R2, R7, PT ;  /* 0x000000070200720c */ /* 0x000fda0003f04270 */
[----:B------:R-:W-:Y:S02]  /*9310*/  VOTEU.ANY UR5, UPT, !P0 ;  /* 0x0000000000057886 */ /* 0x000fe400040e0100 */
[----:B------:R-:W-:Y:S02]  /*9320*/  UPOPC UR4, UR5 ;  /* 0x00000005000472bf */ /* 0x000fe40008000000 */
[----:B------:R-:W-:-:S04]  /*9330*/  ISETP.NE.AND P0, PT, RZ, UR5, PT ;  /* 0x00000005ff007c0c */ /* 0x000fc8000bf05270 */
[----:B------:R-:W-:-:S05]  /*9340*/  IMAD.U32 R13, RZ, RZ, UR4 ;  /* 0x00000004ff0d7e24 */ /* 0x000fca000f8e00ff */
[----:B------:R-:W0:Y:S02]  /*9350*/  SHFL.IDX PT, R4, R4, R13, 0x1f ;  /* 0x00001f0d04047589 */ /* 0x000e2400000e0000 */
[----:B0-----:R-:W-:-:S04]  /*9360*/  IABS R6, R4 ;  /* 0x0000000400067213 */ /* 0x001fc80000000000 */
[----:B------:R-:W0:Y:S08]  /*9370*/  I2F.RP R10, R6 ;  /* 0x00000006000a7306 */ /* 0x000e300000209400 */
[----:B0-----:R-:W0:Y:S02]  /*9380*/  MUFU.RCP R10, R10 ;  /* 0x0000000a000a7308 */ /* 0x001e240000001000 */
[----:B0-----:R-:W-:-:S06]  /*9390*/  VIADD R2, R10, 0xffffffe ;  /* 0x0ffffffe0a027836 */ /* 0x001fcc0000000000 */
[----:B------:R0:W1:Y:S01]  /*93a0*/  F2I.FTZ.U32.TRUNC.NTZ R3, R2 ;  /* 0x0000000200037305 */ /* 0x000062000021f000 */
[----:B------:R-:W-:Y:S05]  /*93b0*/  @!P0 BRA `(.L_x_167) ;  /* 0x00000000000c8947 */ /* 0x000fea0003800000 */
[----:B------:R-:W-:-:S06]  /*93c0*/  UIADD3 UR5, UR4, -0x1, URZ ;  /* 0xffffffff04057890 */ /* 0x000fcc000fffe03f */
[----:B------:R-:W-:-:S05]  /*93d0*/  IMAD.U32 R13, RZ, RZ, UR5 ;  /* 0x00000005ff0d7e24 */ /* 0x000fca000f8e00ff */
[----:B------:R2:W3:Y:S02]  /*93e0*/  SHFL.IDX PT, R24, R8, R13, 0x1f ;  /* 0x00001f0d08187589 */ /* 0x0004e400000e0000 */
.L_x_167:
[----:B01----:R-:W-:Y:S01]  /*93f0*/  IMAD.MOV R2, RZ, RZ, -R3 ;  /* 0x000000ffff027224 */ /* 0x003fe200078e0a03 */
[----:B------:R-:W-:Y:S01]  /*9400*/  UIADD3 UR51, UR4, UR51, URZ ;  /* 0x0000003304337290 */ /* 0x000fe2000fffe03f */
[----:B---3--:R-:W-:Y:S02]  /*9410*/  IMAD R24, R24, R9, R11 ;  /* 0x0000000918187224 */ /* 0x008fe400078e020b */
[----:B------:R-:W-:Y:S01]  /*9420*/  IMAD.MOV.U32 R11, RZ, RZ, R2 ;  /* 0x000000ffff0b7224 */ /* 0x000fe200078e0002 */
[----:B------:R-:W-:Y:S01]  /*9430*/  IABS R2, R4 ;  /* 0x0000000400027213 */ /* 0x000fe20000000000 */
[----:B------:R-:W-:Y:S02]  /*9440*/  IMAD.IADD R9, R7, 0x1, -R24 ;  /* 0x0000000107097824 */ /* 0x000fe400078e0a18 */
[----:B------:R-:W-:Y:S02]  /*9450*/  IMAD R7, R11, R6, RZ ;  /* 0x000000060b077224 */ /* 0x000fe400078e02ff */
[----:B------:R-:W-:Y:S01]  /*9460*/  IMAD.MOV R10, RZ, RZ, -R2 ;  /* 0x000000ffff0a7224 */ /* 0x000fe200078e0a02 */
[----:B--2---:R-:W-:Y:S01]  /*9470*/  IABS R8, R9 ;  /* 0x0000000900087213 */ /* 0x004fe20000000000 */
[----:B------:R-:W-:-:S04]  /*9480*/  IMAD.MOV.U32 R2, RZ, RZ, RZ ;  /* 0x000000ffff027224 */ /* 0x000fc800078e00ff */
[----:B------:R-:W-:-:S04]  /*9490*/  IMAD.HI.U32 R2, R3, R7, R2 ;  /* 0x0000000703027227 */ /* 0x000fc800078e0002 */
[----:B------:R-:W-:Y:S02]  /*94a0*/  IMAD.MOV.U32 R3, RZ, RZ, R8 ;  /* 0x000000ffff037224 */ /* 0x000fe400078e0008 */
[----:B------:R-:W-:Y:S02]  /*94b0*/  IMAD.MOV.U32 R7, RZ, RZ, R10 ;  /* 0x000000ffff077224 */ /* 0x000fe400078e000a */
[----:B------:R-:W-:-:S04]  /*94c0*/  IMAD.HI.U32 R2, R2, R3, RZ ;  /* 0x0000000302027227 */ /* 0x000fc800078e00ff */
[----:B------:R-:W-:-:S05]  /*94d0*/  IMAD R3, R2, R7, R3 ;  /* 0x0000000702037224 */ /* 0x000fca00078e0203 */
[----:B------:R-:W-:-:S13]  /*94e0*/  ISETP.GT.U32.AND P1, PT, R6, R3, PT ;  /* 0x000000030600720c */ /* 0x000fda0003f24070 */
[----:B------:R-:W-:Y:S02]  /*94f0*/  @!P1 IMAD.IADD R3, R3, 0x1, -R6 ;  /* 0x0000000103039824 */ /* 0x000fe400078e0a06 */
[----:B------:R-:W-:Y:S01]  /*9500*/  @!P1 VIADD R2, R2, 0x1 ;  /* 0x0000000102029836 */ /* 0x000fe20000000000 */
[----:B------:R-:W-:Y:S02]  /*9510*/  ISETP.NE.AND P1, PT, R4, RZ, PT ;  /* 0x000000ff0400720c */ /* 0x000fe40003f25270 */
[----:B------:R-:W-:Y:S02]  /*9520*/  ISETP.GE.U32.AND P0, PT, R3, R6, PT ;  /* 0x000000060300720c */ /* 0x000fe40003f06070 */
[----:B------:R-:W-:-:S04]  /*9530*/  LOP3.LUT R3, R9, R4, RZ, 0x3c, !PT ;  /* 0x0000000409037212 */ /* 0x000fc800078e3cff */
[----:B------:R-:W-:-:S07]  /*9540*/  ISETP.GE.AND P2, PT, R3, RZ, PT ;  /* 0x000000ff0300720c */ /* 0x000fce0003f46270 */
[----:B------:R-:W-:-:S06]  /*9550*/  @P0 VIADD R2, R2, 0x1 ;  /* 0x0000000102020836 */ /* 0x000fcc0000000000 */
[----:B------:R-:W-:Y:S01]  /*9560*/  @!P2 IMAD.MOV R2, RZ, RZ, -R2 ;  /* 0x000000ffff02a224 */ /* 0x000fe200078e0a02 */
[----:B------:R-:W-:-:S04]  /*9570*/  @!P1 LOP3.LUT R2, RZ, R4, RZ, 0x33, !PT ;  /* 0x00000004ff029212 */ /* 0x000fc800078e33ff */
[----:B------:R-:W-:Y:S01]  /*9580*/  R2UR UR38, R2 ;  /* 0x00000000022672ca */ /* 0x000fe200000e0000 */
[----:B------:R-:W-:-:S04]  /*9590*/  IMAD.MOV R25, RZ, RZ, -R2 ;  /* 0x000000ffff197224 */ /* 0x000fc800078e0a02 */
[----:B------:R-:W-:Y:S01]  /*95a0*/  IMAD R25, R4, R25, R9 ;  /* 0x0000001904197224 */ /* 0x000fe200078e0209 */
[----:B------:R-:W-:Y:S09]  /*95b0*/  BRA `(.L_x_168) ;  /* 0x00000000000c7947 */ /* 0x000ff20003800000 */
.L_x_163:
[----:B------:R-:W-:Y:S01]  /*95c0*/  IMAD.MOV.U32 R24, RZ, RZ, R7 ;  /* 0x000000ffff187224 */ /* 0x000fe200078e0007 */
[----:B------:R-:W-:Y:S01]  /*95d0*/  UMOV UR38, URZ ;  /* 0x0000003f00267c82 */ /* 0x000fe20008000000 */
[----:B------:R-:W-:-:S07]  /*95e0*/  IMAD.MOV.U32 R25, RZ, RZ, RZ ;  /* 0x000000ffff197224 */ /* 0x000fce00078e00ff */
.L_x_168:
[----:B------:R-:W-:Y:S01]  /*95f0*/  ISETP.NE.AND P0, PT, R5, RZ, PT ;  /* 0x000000ff0500720c */ /* 0x000fe20003f05270 */
[----:B------:R-:W-:Y:S02]  /*9600*/  IMAD.U32 R26, RZ, RZ, UR38 ;  /* 0x00000026ff1a7e24 */ /* 0x000fe4000f8e00ff */
[----:B------:R-:W-:-:S10]  /*9610*/  IMAD.U32 R27, RZ, RZ, UR51 ;  /* 0x00000033ff1b7e24 */ /* 0x000fd4000f8e00ff */
[----:B------:R-:W0:Y:S01]  /*9620*/  @!P0 S2R R3, SR_CgaCtaId ;  /* 0x0000000000038919 */ /* 0x000e220000008800 */
[----:B------:R-:W-:-:S04]  /*9630*/  @!P0 MOV R2, 0x400 ;  /* 0x0000040000028802 */ /* 0x000fc80000000f00 */
[----:B0-----:R-:W-:-:S05]  /*9640*/  @!P0 LEA R2, R3, R2, 0x18 ;  /* 0x0000000203028211 */ /* 0x001fca00078ec0ff */
[----:B------:R1:W-:Y:S01]  /*9650*/  @!P0 STS.128 [R2+0x19cd0], R24 ;  /* 0x019cd01802008388 */ /* 0x0003e20000000c00 */
[----:B------:R-:W-:Y:S06]  /*9660*/  BAR.ARV 0x5, 0x200 ;  /* 0x0148000000007b1d */ /* 0x000fec0000002000 */
.L_x_161:
[----:B------:R-:W-:Y:S01]  /*9670*/  ULDC UR4, c[0x0][0xc14] ;  /* 0x0003050000047ab9 */ /* 0x000fe20000000800 */
[----:B------:R-:W-:Y:S01]  /*9680*/  IMAD.MOV.U32 R18, RZ, RZ, 0x1 ;  /* 0x00000001ff127424 */ /* 0x000fe200078e00ff */
[----:B------:R-:W-:Y:S01]  /*9690*/  UISETP.GE.AND UP0, UPT, UR51, UR4, UPT ;  /* 0x000000043300728c */ /* 0x000fe2000bf06270 */
[----:B------:R-:W-:Y:S02]  /*96a0*/  IMAD.MOV.U32 R29, RZ, RZ, RZ ;  /* 0x000000ffff1d7224 */ /* 0x000fe400078e00ff */
[----:B------:R-:W-:-:S03]  /*96b0*/  IMAD.MOV.U32 R17, RZ, RZ, RZ ;  /* 0x000000ffff117224 */ /* 0x000fc600078e00ff */
[----:B------:R-:W-:-:S13]  /*96c0*/  PLOP3.LUT P0, PT, PT, PT, UP0, 0x80, 0x0 ;  /* 0x000000000000781c */ /* 0x000fda0003f0f008 */
[----:B------:R-:W-:Y:S05]  /*96d0*/  @P0 BRA `(.L_x_169) ;  /* 0x0000003800100947 */ /* 0x000fea0003800000 */
[----:B------:R-:W2:Y:S01]  /*96e0*/  S2R R8, SR_TID.X ;  /* 0x0000000000087919 */ /* 0x000ea20000002100 */
[----:B------:R-:W-:Y:S01]  /*96f0*/  IMAD.SHL.U32 R9, R0, 0x800, RZ ;  /* 0x0000080000097824 */ /* 0x000fe200078e00ff */
[----:B------:R-:W-:Y:S01]  /*9700*/  ULOP3.LUT UR41, UR48, 0x1, URZ, 0xfc, !UPT ;  /* 0x0000000130297892 */ /* 0x000fe2000f8efc3f */
[----:B------:R-:W-:Y:S01]  /*9710*/  IMAD.MOV.U32 R23, RZ, RZ, 0x40 ;  /* 0x00000040ff177424 */ /* 0x000fe200078e00ff */
[----:B------:R-:W3:Y:S01]  /*9720*/  S2R R6, SR_TID.X ;  /* 0x0000000000067919 */ /* 0x000ee20000002100 */
[----:B------:R-:W-:Y:S01]  /*9730*/  IMAD.MOV.U32 R18, RZ, RZ, 0x1 ;  /* 0x00000001ff127424 */ /* 0x000fe200078e00ff */
[----:B------:R-:W-:Y:S01]  /*9740*/  ULOP3.LUT UR50, UR48, 0x2, URZ, 0xfc, !UPT ;  /* 0x0000000230327892 */ /* 0x000fe2000f8efc3f */
[----:B------:R-:W-:Y:S01]  /*9750*/  IMAD.MOV.U32 R17, RZ, RZ, RZ ;  /* 0x000000ffff117224 */ /* 0x000fe200078e00ff */
[----:B------:R-:W-:Y:S01]  /*9760*/  ULDC UR49, c[0x0][0xc] ;  /* 0x0000030000317ab9 */ /* 0x000fe20000000800 */
[----:B------:R-:W-:Y:S01]  /*9770*/  IMAD.MOV.U32 R29, RZ, RZ, RZ ;  /* 0x000000ffff1d7224 */ /* 0x000fe200078e00ff */
[----:B------:R-:W-:Y:S01]  /*9780*/  ULDC.64 UR52, c[0x0][0x198] ;  /* 0x0000660000347ab9 */ /* 0x000fe20000000a00 */
[----:B--2---:R-:W-:Y:S01]  /*9790*/  SHF.R.U32.HI R4, RZ, 0x1, R8 ;  /* 0x00000001ff047819 */ /* 0x004fe20000011608 */
[C---:B01----:R-:W-:Y:S01]  /*97a0*/  IMAD.SHL.U32 R2, R8.reuse, 0x20, RZ ;  /* 0x0000002008027824 */ /* 0x043fe200078e00ff */
[C---:B------:R-:W-:Y:S01]  /*97b0*/  LOP3.LUT P0, RZ, R8.reuse, 0x4, RZ, 0xc0, !PT ;  /* 0x0000000408ff7812 */ /* 0x040fe2000780c0ff */
[----:B------:R-:W-:Y:S01]  /*97c0*/  IMAD.SHL.U32 R0, R8, 0x80, RZ ;  /* 0x0000008008007824 */ /* 0x000fe200078e00ff */
[----:B------:R-:W-:-:S02]  /*97d0*/  LOP3.LUT R5, R4, 0x20, RZ, 0xc0, !PT ;  /* 0x0000002004057812 */ /* 0x000fc400078ec0ff */
[----:B---3--:R-:W-:Y:S02]  /*97e0*/  LOP3.LUT R6, R6, 0x7f, RZ, 0xc0, !PT ;  /* 0x0000007f06067812 */ /* 0x008fe400078ec0ff */
[----:B------:R-:W-:Y:S02]  /*97f0*/  LOP3.LUT R3, R2, 0x80, RZ, 0xc0, !PT ;  /* 0x0000008002037812 */ /* 0x000fe400078ec0ff */
[----:B------:R-:W-:Y:S01]  /*9800*/  LOP3.LUT R7, R5, 0x10, R8, 0xf8, !PT ;  /* 0x0000001005077812 */ /* 0x000fe200078ef808 */
[----:B------:R-:W-:Y:S01]  /*9810*/  IMAD.SHL.U32 R5, R6, 0x10, RZ ;  /* 0x0000001006057824 */ /* 0x000fe200078e00ff */
[----:B------:R-:W-:Y:S01]  /*9820*/  LOP3.LUT R3, R3, 0x10, R4, 0xf8, !PT ;  /* 0x0000001003037812 */ /* 0x000fe200078ef804 */
[C---:B------:R-:W-:Y:S01]  /*9830*/  IMAD.SHL.U32 R6, R8.reuse, 0x4, RZ ;  /* 0x0000000408067824 */ /* 0x040fe200078e00ff */
[----:B------:R-:W-:Y:S01]  /*9840*/  LOP3.LUT R7, R7, 0x380, R0, 0xf8, !PT ;  /* 0x0000038007077812 */ /* 0x000fe200078ef800 */
[----:B------:R-:W-:Y:S01]  /*9850*/  IMAD.SHL.U32 R4, R8, 0x10, RZ ;  /* 0x0000001008047824 */ /* 0x000fe200078e00ff */
[----:B------:R-:W-:-:S02]  /*9860*/  LOP3.LUT R2, R2, 0x360, RZ, 0xc0, !PT ;  /* 0x0000036002027812 */ /* 0x000fc400078ec0ff */
[----:B------:R-:W-:Y:S02]  /*9870*/  LOP3.LUT R0, R0, 0x400, RZ, 0xc0, !PT ;  /* 0x0000040000007812 */ /* 0x000fe400078ec0ff */
[----:B------:R-:W-:Y:S02]  /*9880*/  LOP3.LUT R2, R2, 0x400, R5, 0xf8, !PT ;  /* 0x0000040002027812 */ /* 0x000fe400078ef805 */
[----:B------:R-:W-:Y:S02]  /*9890*/  LOP3.LUT R3, R3, 0x10, R6, 0x78, !PT ;  /* 0x0000001003037812 */ /* 0x000fe400078e7806 */
[----:B------:R-:W-:Y:S02]  /*98a0*/  LOP3.LUT R0, R0, 0x800, R9, 0xf8, !PT ;  /* 0x0000080000007812 */ /* 0x000fe400078ef809 */
[----:B------:R-:W-:Y:S02]  /*98b0*/  LOP3.LUT R7, R7, 0x70, R4, 0x78, !PT ;  /* 0x0000007007077812 */ /* 0x000fe400078e7804 */
[----:B------:R-:W-:-:S02]  /*98c0*/  LOP3.LUT R28, R2, R3, RZ, 0xfc, !PT ;  /* 0x00000003021c7212 */ /* 0x000fc400078efcff */
[----:B------:R-:W-:Y:S02]  /*98d0*/  LOP3.LUT R22, R0, R7, RZ, 0xfc, !PT ;  /* 0x0000000700167212 */ /* 0x000fe400078efcff */
[----:B------:R-:W-:-:S07]  /*98e0*/  SEL R23, R23, 0xffffffc0, !P0 ;  /* 0xffffffc017177807 */ /* 0x000fce0004000000 */
.L_x_231:
[----:B------:R-:W-:Y:S01]  /*98f0*/  ULDC.64 UR4, c[0x0][0xc60] ;  /* 0x0003180000047ab9 */ /* 0x000fe20000000a00 */
[----:B------:R-:W-:Y:S01]  /*9900*/  ULDC.64 UR12, c[0x0][0xa20] ;  /* 0x00028800000c7ab9 */ /* 0x000fe20000000a00 */
[----:B------:R-:W-:Y:S01]  /*9910*/  UIMAD.WIDE UR4, UR51, 0x4, UR4 ;  /* 0x00000004330478a5 */ /* 0x000fe2000f8e0204 */
[----:B------:R-:W-:Y:S01]  /*9920*/  ULDC.64 UR8, c[0x0][0xa00] ;  /* 0x0002800000087ab9 */ /* 0x000fe20000000a00 */
[----:B------:R-:W-:Y:S01]  /*9930*/  ULDC.64 UR10, c[0x0][0xa08] ;  /* 0x00028200000a7ab9 */ /* 0x000fe20000000a00 */
[----:B-----5:R-:W-:Y:S01]  /*9940*/  IMAD.MOV.U32 R26, RZ, RZ, RZ ;  /* 0x000000ffff1a7224 */ /* 0x020fe200078e00ff */
[----:B------:R-:W-:Y:S02]  /*9950*/  ULDC UR43, c[0x0][0x2e0] ;  /* 0x0000b800002b7ab9 */ /* 0x000fe40000000800 */
[----:B------:R-:W-:Y:S02]  /*9960*/  IMAD.U32 R2, RZ, RZ, UR4 ;  /* 0x00000004ff027e24 */ /* 0x000fe4000f8e00ff */
[----:B------:R-:W-:Y:S01]  /*9970*/  IMAD.U32 R3, RZ, RZ, UR5 ;  /* 0x00000005ff037e24 */ /* 0x000fe2000f8e00ff */
[----:B------:R-:W-:-:S04]  /*9980*/  ULDC.64 UR4, c[0x0][0xa28] ;  /* 0x00028a0000047ab9 */ /* 0x000fc80000000a00 */
[----:B------:R-:W2:Y:S01]  /*9990*/  LDG.E R2, desc[UR54][R2.64] ;  /* 0x0000003602027981 */ /* 0x000ea2000c1e1900 */
[----:B------:R-:W-:Y:S01]  /*99a0*/  UISETP.NE.U32.AND UP0, UPT, UR4, URZ, UPT ;  /* 0x0000003f0400728c */ /* 0x000fe2000bf05070 */
[----:B------:R-:W-:Y:S01]  /*99b0*/  ISETP.NE.U32.AND P0, PT, RZ, UR10, PT ;  /* 0x0000000aff007c0c */ /* 0x000fe2000bf05070 */
[----:B------:R-:W-:Y:S02]  /*99c0*/  UISETP.NE.U32.AND UP1, UPT, UR12, URZ, UPT ;  /* 0x0000003f0c00728c */ /* 0x000fe4000bf25070 */
[----:B------:R-:W-:Y:S01]  /*99d0*/  UISETP.NE.AND.EX UP0, UPT, UR5, URZ, UPT, UP0 ;  /* 0x0000003f0500728c */ /* 0x000fe2000bf05300 */
[----:B------:R-:W-:Y:S01]  /*99e0*/  ISETP.NE.AND.EX P0, PT, RZ, UR11, PT, P0 ;  /* 0x0000000bff007c0c */ /* 0x000fe2000bf05300 */
[----:B------:R-:W-:Y:S02]  /*99f0*/  UISETP.NE.AND.EX UP1, UPT, UR13, URZ, UPT, UP1 ;  /* 0x0000003f0d00728c */ /* 0x000fe4000bf25310 */
[----:B------:R-:W-:Y:S02]  /*9a00*/  UISETP.NE.U32.AND UP2, UPT, UR8, URZ, UPT ;  /* 0x0000003f0800728c */ /* 0x000fe4000bf45070 */
[----:B------:R-:W-:-:S02]  /*9a10*/  PLOP3.LUT P1, PT, PT, PT, UP0, 0x80, 0x0 ;  /* 0x000000000000781c */ /* 0x000fc40003f2f008 */
[----:B------:R-:W-:Y:S01]  /*9a20*/  UISETP.NE.AND.EX UP2, UPT, UR9, URZ, UPT, UP2 ;  /* 0x0000003f0900728c */ /* 0x000fe2000bf45320 */
[----:B------:R-:W-:-:S05]  /*9a30*/  PLOP3.LUT P3, PT, PT, PT, UP1, 0x80, 0x0 ;  /* 0x000000000000781c */ /* 0x000fca0003f6f018 */
[----:B------:R-:W-:Y:S02]  /*9a40*/  PLOP3.LUT P2, PT, PT, PT, UP2, 0x80, 0x0 ;  /* 0x000000000000781c */ /* 0x000fe40003f4f028 */
[----:B--2---:R-:W-:-:S13]  /*9a50*/  R2UR UR47, R2 ;  /* 0x00000000022f72ca */ /* 0x004fda00000e0000 */
[----:B------:R-:W-:Y:S02]  /*9a60*/  USHF.R.S32.HI UR14, URZ, 0x1f, UR47 ;  /* 0x0000001f3f0e7899 */ /* 0x000fe4000801142f */
[----:B------:R-:W-:Y:S02]  /*9a70*/  @UP0 ULEA UR4, UP3, UR47, UR4, 0x2 ;  /* 0x000000042f040291 */ /* 0x000fe4000f86103f */
[----:B------:R-:W-:Y:S02]  /*9a80*/  USHF.L.U32 UR45, UR47, 0x2, URZ ;  /* 0x000000022f2d7899 */ /* 0x000fe4000800063f */
[----:B------:R-:W-:Y:S02]  /*9a90*/  @UP0 ULEA.HI.X UR5, UR47, UR5, UR14, 0x2, UP3 ;  /* 0x000000052f050291 */ /* 0x000fe400098f140e */
[----:B------:R-:W-:Y:S01]  /*9aa0*/  UIADD3 UR7, UP0, UR45, UR10, URZ ;  /* 0x0000000a2d077290 */ /* 0x000fe2000ff1e03f */
[----:B------:R-:W-:Y:S01]  /*9ab0*/  IMAD.U32 R2, RZ, RZ, UR4 ;  /* 0x00000004ff027e24 */ /* 0x000fe2000f8e00ff */
[----:B------:R-:W-:-:S02]  /*9ac0*/  USHF.L.U64.HI UR46, UR47, 0x2, UR14 ;  /* 0x000000022f2e7899 */ /* 0x000fc4000801020e */
[----:B------:R-:W-:Y:S01]  /*9ad0*/  IMAD.U32 R3, RZ, RZ, UR5 ;  /* 0x00000005ff037e24 */ /* 0x000fe2000f8e00ff */
[----:B------:R-:W-:Y:S02]  /*9ae0*/  @UP1 UIADD3 UR6, UP3, UR45, UR12, URZ ;  /* 0x0000000c2d061290 */ /* 0x000fe4000ff7e03f */
[----:B------:R-:W-:Y:S02]  /*9af0*/  UIADD3.X UR5, UR46, UR11, URZ, UP0, !UPT ;  /* 0x0000000b2e057290 */ /* 0x000fe400087fe43f */
[----:B01----:R0:W2:Y:S01]  /*9b00*/  @P1 LDG.E R0, desc[UR54][R2.64] ;  /* 0x0000003602001981 */ /* 0x0030a2000c1e1900 */
[----:B------:R-:W-:Y:S01]  /*9b10*/  @UP2 ULEA UR4, UP0, UR47, UR8, 0x2 ;  /* 0x000000082f042291 */ /* 0x000fe2000f80103f */
[----:B------:R-:W-:Y:S02]  /*9b20*/  IMAD.U32 R4, RZ, RZ, UR6 ;  /* 0x00000006ff047e24 */ /* 0x000fe4000f8e00ff */
[----:B0-----:R-:W-:Y:S01]  /*9b30*/  IMAD.U32 R2, RZ, RZ, UR7 ;  /* 0x00000007ff027e24 */ /* 0x001fe2000f8e00ff */
[----:B------:R-:W-:Y:S01]  /*9b40*/  @UP1 UIADD3.X UR7, UR46, UR13, URZ, UP3, !UPT ;  /* 0x0000000d2e071290 */ /* 0x000fe20009ffe43f */
[----:B------:R-:W-:Y:S01]  /*9b50*/  IMAD.U32 R3, RZ, RZ, UR5 ;  /* 0x00000005ff037e24 */ /* 0x000fe2000f8e00ff */
[----:B------:R-:W-:-:S04]  /*9b60*/  @UP2 ULEA.HI.X UR5, UR47, UR9, UR14, 0x2, UP0 ;  /* 0x000000092f052291 */ /* 0x000fc800080f140e */
[----:B------:R-:W-:Y:S01]  /*9b70*/  IMAD.U32 R5, RZ, RZ, UR7 ;  /* 0x00000007ff057e24 */ /* 0x000fe2000f8e00ff */
[----:B------:R-:W3:Y:S04]  /*9b80*/  @P0 LDG.E R6, desc[UR54][R2.64] ;  /* 0x0000003602060981 */ /* 0x000ee8000c1e1900 */
[----:B------:R0:W4:Y:S02]  /*9b90*/  @P3 LDG.E R7, desc[UR54][R4.64] ;  /* 0x0000003604073981 */ /* 0x000124000c1e1900 */
[----:B0-----:R-:W-:Y:S02]  /*9ba0*/  IMAD.U32 R4, RZ, RZ, UR4 ;  /* 0x00000004ff047e24 */ /* 0x001fe4000f8e00ff */
[----:B------:R-:W-:Y:S01]  /*9bb0*/  IMAD.U32 R5, RZ, RZ, UR5 ;  /* 0x00000005ff057e24 */ /* 0x000fe2000f8e00ff */
[----:B------:R-:W-:-:S04]  /*9bc0*/  ULDC.64 UR4, c[0x0][0x3f8] ;  /* 0x0000fe0000047ab9 */ /* 0x000fc80000000a00 */
[----:B------:R0:W5:Y:S01]  /*9bd0*/  @P2 LDG.E R26, desc[UR54][R4.64] ;  /* 0x00000036041a2981 */ /* 0x000162000c1e1900 */
[----:B------:R-:W-:-:S04]  /*9be0*/  UISETP.NE.U32.AND UP0, UPT, UR4, URZ, UPT ;  /* 0x0000003f0400728c */ /* 0x000fc8000bf05070 */
[----:B------:R-:W-:-:S03]  /*9bf0*/  UISETP.NE.AND.EX UP0, UPT, UR5, URZ, UPT, UP0 ;  /* 0x0000003f0500728c */ /* 0x000fc6000bf05300 */
[----:B------:R-:W-:Y:S02]  /*9c00*/  ULDC UR5, c[0x0][0x404] ;  /* 0x0001010000057ab9 */ /* 0x000fe40000000800 */
[----:B------:R-:W-:-:S04]  /*9c10*/  USEL UR5, UR5, 0x1, UP0 ;  /* 0x0000000105057887 */ /* 0x000fc80008000000 */
[----:B------:R-:W-:Y:S01]  /*9c20*/  UIMAD UR43, UR5, UR43, URZ ;  /* 0x0000002b052b72a4 */ /* 0x000fe2000f8e023f */
[----:B------:R-:W-:Y:S01]  /*9c30*/  UMOV UR44, URZ ;  /* 0x0000003f002c7c82 */ /* 0x000fe20008000000 */
[----:B------:R-:W-:Y:S01]  /*9c40*/  UMOV UR4, URZ ;  /* 0x0000003f00047c82 */ /* 0x000fe20008000000 */
[----:B--2---:R-:W-:Y:S02]  /*9c50*/  @P1 R2UR UR44, R0 ;  /* 0x00000000002c12ca */ /* 0x004fe400000e0000 */
[----:B---3--:R-:W-:Y:S02]  /*9c60*/  @P0 R2UR UR4, R6 ;  /* 0x00000000060402ca */ /* 0x008fe400000e0000 */
[----:B----4-:R-:W-:Y:S01]  /*9c70*/  @P3 R2UR UR43, R7 ;  /* 0x00000000072b32ca */ /* 0x010fe200000e0000 */
[----:B0-----:R-:W-:-:S14]  /*9c80*/  @P3 BRA `(.L_x_170) ;  /* 0x0000000000183947 */ /* 0x001fdc0003800000 */
[----:B------:R-:W-:Y:S05]  /*9c90*/  @!P0 BRA `(.L_x_170) ;  /* 0x0000000000148947 */ /* 0x000fea0003800000 */
[----:B------:R-:W2:Y:S04]  /*9ca0*/  LDG.E R4, desc[UR54][R2.64] ;  /* 0x0000003602047981 */ /* 0x000ea8000c1e1900 */
[----:B------:R-:W3:Y:S01]  /*9cb0*/  LDG.E R0, desc[UR54][R2.64+0x4] ;  /* 0x0000043602007981 */ /* 0x000ee2000c1e1900 */
[----:B--2---:R-:W-:Y:S02]  /*9cc0*/  R2UR UR5, R4 ;  /* 0x00000000040572ca */ /* 0x004fe400000e0000 */
[----:B---3--:R-:W-:-:S13]  /*9cd0*/  R2UR UR43, R0 ;  /* 0x00000000002b72ca */ /* 0x008fda00000e0000 */
[----:B------:R-:W-:-:S12]  /*9ce0*/  UIADD3 UR43, -UR5, UR43, URZ ;  /* 0x0000002b052b7290 */ /* 0x000fd8000fffe13f */
.L_x_170:
[----:B------:R-:W-:Y:S01]  /*9cf0*/  UIADD3 UR43, -UR44, UR43, URZ ;  /* 0x0000002b2c2b7290 */ /* 0x000fe2000fffe13f */
[----:B------:R-:W-:Y:S01]  /*9d00*/  BSSY B6, `(.L_x_171) ;  /* 0x0000288000067945 */ /* 0x000fe20003800000 */
[----:B------:R-:W-:Y:S02]  /*9d10*/  UIADD3 UR44, UR4, UR44, URZ ;  /* 0x0000002c042c7290 */ /* 0x000fe4000fffe03f */
[----:B------:R-:W-:Y:S02]  /*9d20*/  UIADD3 UR42, UR43, 0x7f, URZ ;  /* 0x0000007f2b2a7890 */ /* 0x000fe4000fffe03f */
[----:B------:R-:W-:Y:S02]  /*9d30*/  ISETP.LT.AND P0, PT, RZ, UR43, PT ;  /* 0x0000002bff007c0c */ /* 0x000fe4000bf01270 */
[----:B------:R-:W-:-:S04]  /*9d40*/  USHF.R.S32.HI UR5, URZ, 0x1f, UR42 ;  /* 0x0000001f3f057899 */ /* 0x000fc8000801142a */
[----:B------:R-:W-:-:S07]  /*9d50*/  ULEA.HI UR42, UR5, UR42, URZ, 0x7 ;  /* 0x0000002a052a7291 */ /* 0x000fce000f8f383f */
[----:B------:R-:W-:Y:S05]  /*9d60*/  @P0 BRA `(.L_x_172) ;  /* 0x0000000000440947 */ /* 0x000fea0003800000 */
[----:B------:R-:W0:Y:S02]  /*9d70*/  S2R R0, SR_TID.X ;  /* 0x0000000000007919 */ /* 0x000e240000002100 */
[----:B0-----:R-:W-:-:S04]  /*9d80*/  LOP3.LUT R0, R0, 0x7f, RZ, 0xc0, !PT ;  /* 0x0000007f00007812 */ /* 0x001fc800078ec0ff */
[----:B------:R-:W-:-:S13]  /*9d90*/  ISETP.NE.AND P0, PT, R0, RZ, PT ;  /* 0x000000ff0000720c */ /* 0x000fda0003f05270 */
[----:B------:R-:W-:Y:S05]  /*9da0*/  @P0 BRA `(.L_x_173) ;  /* 0x0000002400f40947 */ /* 0x000fea0003800000 */
[----:B------:R-:W0:Y:S01]  /*9db0*/  S2R R7, SR_LANEID ;  /* 0x0000000000077919 */ /* 0x000e220000000000 */
[----:B------:R-:W-:Y:S01]  /*9dc0*/  VOTEU.ANY UR4, UPT, PT ;  /* 0x0000000000047886 */ /* 0x000fe200038e0100 */
[----:B------:R-:W1:Y:S01]  /*9dd0*/  LDC.64 R2, c[0x0][0xc38] ;  /* 0x00030e00ff027b82 */ /* 0x000e620000000a00 */
[----:B------:R-:W0:Y:S08]  /*9de0*/  FLO.U32 R0, UR4 ;  /* 0x0000000400007d00 */ /* 0x000e3000080e0000 */
[----:B------:R-:W1:Y:S01]  /*9df0*/  POPC R5, UR4 ;  /* 0x0000000400057d09 */ /* 0x000e620008000000 */
[----:B0-----:R-:W-:-:S13]  /*9e00*/  ISETP.EQ.U32.AND P0, PT, R0, R7, PT ;  /* 0x000000070000720c */ /* 0x001fda0003f02070 */
[----:B-1----:R-:W2:Y:S01]  /*9e10*/  @P0 ATOMG.E.ADD.STRONG.GPU PT, R3, desc[UR54][R2.64], R5 ;  /* 0x00000005020309a8 */ /* 0x002ea200081ee1f6 */
[----:B------:R-:W0:Y:S02]  /*9e20*/  S2R R4, SR_LTMASK ;  /* 0x0000000000047919 */ /* 0x000e240000003900 */
[----:B0-----:R-:W-:-:S04]  /*9e30*/  LOP3.LUT R4, R4, UR4, RZ, 0xc0, !PT ;  /* 0x0000000404047c12 */ /* 0x001fc8000f8ec0ff */
[----:B------:R-:W0:Y:S01]  /*9e40*/  POPC R7, R4 ;  /* 0x0000000400077309 */ /* 0x000e220000000000 */
[----:B--2---:R-:W0:Y:S02]  /*9e50*/  SHFL.IDX PT, R0, R3, R0, 0x1f ;  /* 0x00001f0003007589 */ /* 0x004e2400000e0000 */
[----:B0-----:R-:W-:Y:S01]  /*9e60*/  IADD3 R24, R0, UR49, R7 ;  /* 0x0000003100187c10 */ /* 0x001fe2000fffe007 */
[----:B------:R-:W-:Y:S06]  /*9e70*/  BRA `(.L_x_173) ;  /* 0x0000002400c07947 */ /* 0x000fec0003800000 */
.L_x_172:
[----:B------:R-:W0:Y:S01]  /*9e80*/  S2UR UR4, SR_CgaCtaId ;  /* 0x00000000000479c3 */ /* 0x000e220000008800 */
[----:B------:R-:W-:Y:S02]  /*9e90*/  UMOV UR40, 0x400 ;  /* 0x0000040000287882 */ /* 0x000fe40000000000 */
[----:B0-----:R-:W-:-:S04]  /*9ea0*/  ULEA UR40, UR4, UR40, 0x18 ;  /* 0x0000002804287291 */ /* 0x001fc8000f8ec03f */
        /* <DEDUP_REMOVED lines=9> */
[----:B------:R-:W0:Y:S01]  /*9f40*/  LDC.64 R2, c[0x4][R2] ;  /* 0x0100000002027b82 */ /* 0x000e220000000a00 */
        /* <DEDUP_REMOVED lines=9> */
[----:B0----5:R-:W-:Y:S05]  /*9fe0*/  CALL.ABS.NOINC R2 ;  /* 0x0000000002007343 */ /* 0x021fea0003c00000 */
.L_x_174:
[----:B------:R-:W-:-:S06]  /*9ff0*/  UIADD3 UR4, UR40, 0x9000, URZ ;  /* 0x0000900028047890 */ /* 0x000fcc000fffe03f */
[----:B------:R-:W-:-:S05]  /*a000*/  IMAD.U32 R16, RZ, RZ, UR4 ;  /* 0x00000004ff107e24 */ /* 0x000fca000f8e00ff */
[----:B------:R-:W-:-:S13]  /*a010*/  LOP3.LUT P0, RZ, R16, 0x9f, RZ, 0xc0, !PT ;  /* 0x0000009f10ff7812 */ /* 0x000fda000780c0ff */
        /* <DEDUP_REMOVED lines=17> */
.L_x_175:
        /* <DEDUP_REMOVED lines=20> */
.L_x_176:
        /* <DEDUP_REMOVED lines=18> */
.L_x_177:
[----:B------:R-:W-:Y:S01]  /*a390*/  ULDC.64 UR4, c[0x0][0x9f8] ;  /* 0x00027e0000047ab9 */ /* 0x000fe20000000a00 */
[----:B------:R-:W-:Y:S01]  /*a3a0*/  IMAD.U32 R19, RZ, RZ, UR47 ;  /* 0x0000002fff137e24 */ /* 0x000fe2000f8e00ff */
[----:B------:R-:W-:Y:S01]  /*a3b0*/  UISETP.NE.U32.AND UP0, UPT, UR4, URZ, UPT ;  /* 0x0000003f0400728c */ /* 0x000fe2000bf05070 */
[----:B------:R-:W0:Y:S01]  /*a3c0*/  S2R R27, SR_TID.X ;  /* 0x00000000001b7919 */ /* 0x000e220000002100 */
[----:B------:R-:W1:Y:S01]  /*a3d0*/  LDC R0, c[0x0][0x428] ;  /* 0x00010a00ff007b82 */ /* 0x000e620000000800 */
[----:B-----5:R-:W-:Y:S01]  /*a3e0*/  IMAD R26, R25, 0xc0, R26 ;  /* 0x000000c0191a7824 */ /* 0x020fe200078e021a */
[----:B------:R-:W-:Y:S01]  /*a3f0*/  UISETP.NE.AND.EX UP0, UPT, UR5, URZ, UPT, UP0 ;  /* 0x0000003f0500728c */ /* 0x000fe2000bf05300 */
[----:B------:R-:W-:-:S05]  /*a400*/  ULDC.64 UR14, c[0x0][0xa08] ;  /* 0x00028200000e7ab9 */ /* 0x000fca0000000a00 */
[----:B------:R-:W-:-:S05]  /*a410*/  PLOP3.LUT P0, PT, PT, PT, UP0, 0x80, 0x0 ;  /* 0x000000000000781c */ /* 0x000fca0003f0f008 */
[----:B------:R-:W-:-:S04]  /*a420*/  @UP0 UIADD3 UR4, UP1, UR45, UR4, URZ ;  /* 0x000000042d040290 */ /* 0x000fc8000ff3e03f */
[----:B------:R-:W-:Y:S02]  /*a430*/  @UP0 UIADD3.X UR5, UR46, UR5, URZ, UP1, !UPT ;  /* 0x000000052e050290 */ /* 0x000fe40008ffe43f */
[----:B------:R-:W-:-:S04]  /*a440*/  IMAD.U32 R2, RZ, RZ, UR4 ;  /* 0x00000004ff027e24 */ /* 0x000fc8000f8e00ff */
[----:B------:R-:W-:Y:S01]  /*a450*/  IMAD.U32 R3, RZ, RZ, UR5 ;  /* 0x00000005ff037e24 */ /* 0x000fe2000f8e00ff */
[----:B-1----:R-:W-:Y:S01]  /*a460*/  ISETP.NE.AND P2, PT, R0, 0x1, PT ;  /* 0x000000010000780c */ /* 0x002fe20003f45270 */
[----:B------:R-:W-:-:S03]  /*a470*/  ULDC.64 UR4, c[0x0][0xa00] ;  /* 0x0002800000047ab9 */ /* 0x000fc60000000a00 */
[----:B------:R1:W2:Y:S01]  /*a480*/  @P0 LDG.E R19, desc[UR54][R2.64] ;  /* 0x0000003602130981 */ /* 0x0002a2000c1e1900 */
[----:B0-----:R-:W-:-:S04]  /*a490*/  LOP3.LUT R21, R27, 0x7f, RZ, 0xc0, !PT ;  /* 0x0000007f1b157812 */ /* 0x001fc800078ec0ff */
[----:B------:R-:W-:Y:S02]  /*a4a0*/  ISETP.NE.AND P1, PT, R21, RZ, PT ;  /* 0x000000ff1500720c */ /* 0x000fe40003f25270 */
[----:B------:R-:W-:Y:S01]  /*a4b0*/  ISETP.NE.U32.AND P0, PT, RZ, UR4, PT ;  /* 0x00000004ff007c0c */ /* 0x000fe2000bf05070 */
[----:B-1----:R-:W0:Y:S03]  /*a4c0*/  LDC.64 R2, c[0x0][0x3f8] ;  /* 0x0000fe00ff027b82 */ /* 0x002e260000000a00 */
[----:B------:R-:W-:-:S05]  /*a4d0*/  ISETP.NE.AND.EX P0, PT, RZ, UR5, PT, P0 ;  /* 0x00000005ff007c0c */ /* 0x000fca000bf05300 */
[----:B------:R-:W1:Y:S01]  /*a4e0*/  @P2 LDC R0, c[0x0][0x42c] ;  /* 0x00010b00ff002b82 */ /* 0x000e620000000800 */
[----:B------:R-:W-:Y:S01]  /*a4f0*/  SEL R6, RZ, UR47, P0 ;  /* 0x0000002fff067c07 */ /* 0x000fe20008000000 */
[----:B------:R-:W-:Y:S01]  /*a500*/  VOTEU.ALL UP1, P1 ;  /* 0x00000000003f7886 */ /* 0x000fe20000820000 */
[----:B------:R-:W-:-:S05]  /*a510*/  R2UR UR37, R26 ;  /* 0x000000001a2572ca */ /* 0x000fca00000e0000 */
[----:B------:R-:W3:Y:S01]  /*a520*/  @P2 LDC R5, c[0x0][0x430] ;  /* 0x00010c00ff052b82 */ /* 0x000ee20000000800 */
[----:B------:R-:W-:Y:S01]  /*a530*/  R2UR UR39, R6 ;  /* 0x00000000062772ca */ /* 0x000fe200000e0000 */
[----:B------:R-:W-:-:S04]  /*a540*/  @!UP1 UIADD3 UR12, UP0, UR52, 0x270, URZ ;  /* 0x00000270340c9890 */ /* 0x000fc8000ff1e03f */
[----:B------:R-:W-:Y:S01]  /*a550*/  @!UP1 UIADD3.X UR13, URZ, UR53, URZ, UP0, !UPT ;  /* 0x000000353f0d9290 */ /* 0x000fe200087fe43f */
[----:B------:R-:W-:Y:S01]  /*a560*/  UMOV UR36, URZ ;  /* 0x0000003f00247c82 */ /* 0x000fe20008000000 */
[----:B------:R-:W-:Y:S01]  /*a570*/  UMOV UR4, 0x20 ;  /* 0x0000002000047882 */ /* 0x000fe20000000000 */
[----:B------:R-:W-:Y:S01]  /*a580*/  UMOV UR6, UR38 ;  /* 0x0000002600067c82 */ /* 0x000fe20008000000 */
[----:B------:R-:W-:Y:S01]  /*a590*/  UMOV UR5, UR37 ;  /* 0x0000002500057c82 */ /* 0x000fe20008000000 */
[----:B0-----:R-:W-:-:S03]  /*a5a0*/  LOP3.LUT P0, RZ, R2, UR14, RZ, 0xfc, !PT ;  /* 0x0000000e02ff7c12 */ /* 0x001fc6000f80fcff */
[----:B------:R-:W-:Y:S01]  /*a5b0*/  UMOV UR7, UR39 ;  /* 0x0000002700077c82 */ /* 0x000fe20008000000 */
[----:B------:R-:W-:Y:S01]  /*a5c0*/  @!UP1 UTMAPF.L2.4D [UR36], [UR12] ;  /* 0x000000240c0095b8 */ /* 0x000fe20008018000 */
[----:B-1----:R-:W-:Y:S01]  /*a5d0*/  @P2 IMAD.HI.U32 R0, R0, UR38, RZ ;  /* 0x0000002600002c27 */ /* 0x002fe2000f8e00ff */
[----:B------:R-:W-:Y:S01]  /*a5e0*/  UMOV UR8, 0x40 ;  /* 0x0000004000087882 */ /* 0x000fe20000000000 */
[----:B------:R-:W-:Y:S01]  /*a5f0*/  UMOV UR10, UR38 ;  /* 0x00000026000a7c82 */ /* 0x000fe20008000000 */
[----:B------:R-:W-:Y:S01]  /*a600*/  UMOV UR9, UR37 ;  /* 0x0000002500097c82 */ /* 0x000fe20008000000 */
[----:B------:R-:W-:Y:S01]  /*a610*/  UMOV UR11, UR39 ;  /* 0x00000027000b7c82 */ /* 0x000fe20008000000 */
[----:B------:R-:W-:Y:S01]  /*a620*/  LOP3.LUT P0, RZ, R3, UR15, RZ, 0xfc, P0 ;  /* 0x0000000f03ff7c12 */ /* 0x000fe2000800fcff */
[----:B------:R0:W-:Y:S01]  /*a630*/  @!UP1 UTMAPF.L2.4D [UR4], [UR12] ;  /* 0x000000040c0095b8 */ /* 0x0001e20008018000 */
[----:B------:R-:W-:Y:S01]  /*a640*/  SHF.R.U32.HI R4, RZ, 0x5, R27 ;  /* 0x00000005ff047819 */ /* 0x000fe2000001161b */
[----:B------:R-:W-:Y:S01]  /*a650*/  IMAD.U32 R16, RZ, RZ, UR38 ;  /* 0x00000026ff107e24 */ /* 0x000fe2000f8e00ff */
[----:B---3--:R-:W-:-:S02]  /*a660*/  @P2 SHF.R.U32.HI R16, RZ, R5, R0 ;  /* 0x00000005ff102219 */ /* 0x008fc40000011600 */
[----:B------:R-:W-:Y:S01]  /*a670*/  LOP3.LUT R4, R4, 0x3, RZ, 0xc0, !PT ;  /* 0x0000000304047812 */ /* 0x000fe200078ec0ff */
[----:B------:R1:W-:Y:S01]  /*a680*/  @!UP1 UTMAPF.L2.4D [UR8], [UR12] ;  /* 0x000000080c0095b8 */ /* 0x0003e20008018000 */
[----:B0-----:R-:W-:Y:S01]  /*a690*/  UMOV UR4, 0xffffffff ;  /* 0xffffffff00047882 */ /* 0x001fe20000000000 */
[----:B--2---:R-:W-:Y:S02]  /*a6a0*/  SHF.R.S32.HI R20, RZ, 0x1f, R19 ;  /* 0x0000001fff147819 */ /* 0x004fe40000011413 */
[----:B------:R-:W-:Y:S01]  /*a6b0*/  SEL R0, R19, RZ, !P0 ;  /* 0x000000ff13007207 */ /* 0x000fe20004000000 */
[----:B-1----:R-:W-:Y:S06]  /*a6c0*/  BRA.DIV UR4, `(.L_x_178) ;  /* 0x0000002e047c7947 */ /* 0x002fec000b800000 */
[----:B------:R0:W1:Y:S02]  /*a6d0*/  SHFL.IDX PT, R14, R4, RZ, 0x1f ;  /* 0x00001fff040e7589 */ /* 0x00006400000e0000 */
.L_x_250:
[----:B-1----:R-:W-:Y:S02]  /*a6e0*/  ISETP.NE.AND P0, PT, R14, RZ, PT ;  /* 0x000000ff0e00720c */ /* 0x002fe40003f05270 */
[----:B------:R-:W-:-:S11]  /*a6f0*/  PLOP3.LUT P6, PT, PT, PT, PT, 0x8, 0x0 ;  /* 0x000000000000781c */ /* 0x000fd60003fce170 */
[----:B------:R-:W-:Y:S05]  /*a700*/  @P0 BRA `(.L_x_179) ;  /* 0x00000008000c0947 */ /* 0x000fea0003800000 */
[----:B------:R-:W-:-:S06]  /*a710*/  ULEA.HI.SX32 UR4, UR42, 0xffffffff, 0x19 ;  /* 0xffffffff2a047891 */ /* 0x000fcc000f8fca3f */
[----:B------:R-:W-:Y:S01]  /*a720*/  IMAD.U32 R7, RZ, RZ, UR4 ;  /* 0x00000004ff077e24 */ /* 0x000fe2000f8e00ff */
[----:B------:R-:W-:-:S03]  /*a730*/  UMOV UR4, 0xffffffff ;  /* 0xffffffff00047882 */ /* 0x000fc60000000000 */
[----:B------:R-:W-:Y:S05]  /*a740*/  BRA.DIV UR4, `(.L_x_180) ;  /* 0x0000002e047c7947 */ /* 0x000fea000b800000 */
[----:B------:R-:W-:-:S13]  /*a750*/  ELECT P6, URZ, PT ;  /* 0x00000000003f782f */ /* 0x000fda00038c0000 */
.L_x_253:
[----:B------:R-:W-:Y:S05]  /*a760*/  @!P6 BRA `(.L_x_181) ;  /* 0x000000040078e947 */ /* 0x000fea0003800000 */
[----:B------:R-:W-:-:S04]  /*a770*/  ISETP.NE.U32.AND P0, PT, R2, RZ, PT ;  /* 0x000000ff0200720c */ /* 0x000fc80003f05070 */
[----:B------:R-:W-:-:S13]  /*a780*/  ISETP.NE.AND.EX P0, PT, R3, RZ, PT, P0 ;  /* 0x000000ff0300720c */ /* 0x000fda0003f05300 */
[----:B------:R-:W-:Y:S05]  /*a790*/  @!P0 BRA `(.L_x_182) ;  /* 0x0000000000488947 */ /* 0x000fea0003800000 */
[----:B------:R-:W1:Y:S01]  /*a7a0*/  LDC R8, c[0x0][0x41c] ;  /* 0x00010700ff087b82 */ /* 0x000e620000000800 */
[----:B------:R-:W-:Y:S01]  /*a7b0*/  IMAD.MOV.U32 R9, RZ, RZ, R7 ;  /* 0x000000ffff097224 */ /* 0x000fe200078e0007 */
[----:B------:R-:W-:Y:S02]  /*a7c0*/  ULDC.64 UR4, c[0x0][0x408] ;  /* 0x0001020000047ab9 */ /* 0x000fe40000000a00 */
[----:B------:R-:W-:-:S04]  /*a7d0*/  IMAD R0, R20, UR4, RZ ;  /* 0x0000000414007c24 */ /* 0x000fc8000f8e02ff */
[----:B------:R-:W-:Y:S01]  /*a7e0*/  IMAD R11, R19, UR5, R0 ;  /* 0x00000005130b7c24 */ /* 0x000fe2000f8e0200 */
[----:B-1----:R-:W-:-:S13]  /*a7f0*/  ISETP.NE.AND P0, PT, R8, 0x1, PT ;  /* 0x000000010800780c */ /* 0x002fda0003f05270 */
[----:B0-----:R-:W0:Y:S02]  /*a800*/  @P0 LDC.64 R4, c[0x0][0x420] ;  /* 0x00010800ff040b82 */ /* 0x001e240000000a00 */
[----:B0-----:R-:W-:-:S05]  /*a810*/  @P0 IMAD.HI.U32 R4, R7, R4, RZ ;  /* 0x0000000407040227 */ /* 0x001fca00078e00ff */
        /* <DEDUP_REMOVED lines=10> */
.L_x_182:
[----:B------:R-:W-:Y:S02]  /*a8c0*/  LEA R5, R17, UR40, 0x3 ;  /* 0x0000002811057c11 */ /* 0x000fe4000f8e18ff */
[----:B-1----:R-:W-:Y:S02]  /*a8d0*/  SHF.L.U32 R2, R18, 0x1f, RZ ;  /* 0x0000001f12027819 */ /* 0x002fe400000006ff */
[----:B------:R-:W-:Y:S02]  /*a8e0*/  ISETP.NE.AND P0, PT, R21, RZ, PT ;  /* 0x000000ff1500720c */ /* 0x000fe40003f05270 */
[----:B------:R-:W1:Y:S02]  /*a8f0*/  SYNCS.PHASECHK.TRANS64.TRYWAIT P2, [R5+URZ+0x19c80], R2 ;  /* 0x019c8002050075a7 */ /* 0x000e64000804017f */
[----:B-1----:R-:W-:Y:S09]  /*a900*/  @!P2 BRA `(.L_x_183) ;  /* 0x0000002c002ca947 */ /* 0x002ff20003800000 */
.L_x_254:
[----:B------:R-:W-:Y:S05]  /*a910*/  @P0 BRA `(.L_x_184) ;  /* 0x00000000001c0947 */ /* 0x000fea0003800000 */
[----:B------:R-:W0:Y:S02]  /*a920*/  S2R R3, SR_TID.X ;  /* 0x0000000000037919 */ /* 0x000e240000002100 */
[----:B0-----:R-:W-:Y:S01]  /*a930*/  LOP3.LUT R4, R3, 0x1f, RZ, 0xc0, !PT ;  /* 0x0000001f03047812 */ /* 0x001fe200078ec0ff */
[----:B------:R-:W-:-:S03]  /*a940*/  IMAD.MOV.U32 R3, RZ, RZ, 0x3000 ;  /* 0x00003000ff037424 */ /* 0x000fc600078e00ff */
[----:B------:R-:W-:Y:S01]  /*a950*/  ISETP.NE.AND P2, PT, R4, RZ, PT ;  /* 0x000000ff0400720c */ /* 0x000fe20003f45270 */
[----:B------:R2:W-:-:S12]  /*a960*/  SYNCS.ARRIVE.TRANS64 RZ, [R5+URZ+0x19c70], R3 ;  /* 0x019c700305ff79a7 */ /* 0x0005d8000800003f */
[----:B--2---:R-:W-:Y:S05]  /*a970*/  @!P2 BRA `(.L_x_184) ;  /* 0x000000000004a947 */ /* 0x004fea0003800000 */
[----:B------:R-:W-:Y:S01]  /*a980*/  BPT.TRAP 0x1 ;  /* 0x000000040000795c */ /* 0x000fe20000300000 */
.L_x_184:
[----:B0-----:R-:W-:Y:S01]  /*a990*/  IMAD.U32 R4, RZ, RZ, UR40 ;  /* 0x00000028ff047e24 */ /* 0x001fe2000f8e00ff */
[----:B------:R-:W-:Y:S01]  /*a9a0*/  R2UR UR9, R5 ;  /* 0x00000000050972ca */ /* 0x000fe200000e0000 */
[----:B------:R-:W-:Y:S01]  /*a9b0*/  UIADD3 UR4, UP0, UR52, 0x470, URZ ;  /* 0x0000047034047890 */ /* 0x000fe2000ff1e03f */
[----:B------:R-:W-:Y:S01]  /*a9c0*/  LEA R7, R7, UR44, 0x7 ;  /* 0x0000002c07077c11 */ /* 0x000fe2000f8e38ff */
[----:B------:R-:W-:Y:S01]  /*a9d0*/  IMAD R3, R17, 0x3000, R4 ;  /* 0x0000300011037824 */ /* 0x000fe200078e0204 */
[----:B------:R-:W-:Y:S01]  /*a9e0*/  R2UR UR12, R16 ;  /* 0x00000000100c72ca */ /* 0x000fe200000e0000 */
[----:B------:R-:W-:Y:S01]  /*a9f0*/  UIADD3.X UR5, URZ, UR53, URZ, UP0, !UPT ;  /* 0x000000353f057290 */ /* 0x000fe200087fe43f */
[----:B-----5:R-:W-:Y:S01]  /*aa00*/  R2UR UR13, R0 ;  /* 0x00000000000d72ca */ /* 0x020fe200000e0000 */
[----:B------:R-:W-:Y:S01]  /*aa10*/  UMOV UR10, URZ ;  /* 0x0000003f000a7c82 */ /* 0x000fe20008000000 */
        /* <DEDUP_REMOVED lines=10> */
[----:B0-----:R-:W-:Y:S01]  /*aac0*/  UMOV UR8, UR14 ;  /* 0x0000000e00087c82 */ /* 0x001fe20008000000 */
[----:B------:R-:W-:Y:S01]  /*aad0*/  UMOV UR10, UR16 ;  /* 0x00000010000a7c82 */ /* 0x000fe20008000000 */
[----:B------:R-:W-:Y:S01]  /*aae0*/  UMOV UR14, 0x40 ;  /* 0x00000040000e7882 */ /* 0x000fe20000000000 */
[----:B------:R0:W-:Y:S02]  /*aaf0*/  UTMALDG.4D [UR8], [UR4], desc[UR6] ;  /* 0x00000608040075b4 */ /* 0x0001e40008019000 */
[----:B0-----:R-:W-:Y:S01]  /*ab00*/  UMOV UR8, UR15 ;  /* 0x0000000f00087c82 */ /* 0x001fe20008000000 */
[----:B------:R-:W-:Y:S02]  /*ab10*/  UMOV UR10, UR14 ;  /* 0x0000000e000a7c82 */ /* 0x000fe40008000000 */
[----:B------:R0:W-:Y:S01]  /*ab20*/  UTMALDG.4D [UR8], [UR4], desc[UR6] ;  /* 0x00000608040075b4 */ /* 0x0001e20008019000 */
[----:B------:R-:W2:Y:S02]  /*ab30*/  SYNCS.PHASECHK.TRANS64.TRYWAIT P2, [R5+URZ+0x19c40], R2 ;  /* 0x019c4002050075a7 */ /* 0x000ea4000804017f */
[----:B0-2---:R-:W-:Y:S05]  /*ab40*/  @!P2 BRA `(.L_x_185) ;  /* 0x0000002800b0a947 */ /* 0x005fea0003800000 */
.L_x_255:
[----:B------:R-:W-:Y:S05]  /*ab50*/  @P0 BRA `(.L_x_186) ;  /* 0x00000000001c0947 */ /* 0x000fea0003800000 */
[----:B------:R-:W2:Y:S01]  /*ab60*/  S2R R4, SR_TID.X ;  /* 0x0000000000047919 */ /* 0x000ea20000002100 */
[----:B01----:R-:W-:-:S04]  /*ab70*/  IMAD.MOV.U32 R2, RZ, RZ, 0x3000 ;  /* 0x00003000ff027424 */ /* 0x003fc800078e00ff */
[----:B------:R3:W-:Y:S01]  /*ab80*/  SYNCS.ARRIVE.TRANS64 RZ, [R5+URZ+0x19c30], R2 ;  /* 0x019c300205ff79a7 */ /* 0x0007e2000800003f */
[----:B--2---:R-:W-:-:S04]  /*ab90*/  LOP3.LUT R4, R4, 0x1f, RZ, 0xc0, !PT ;  /* 0x0000001f04047812 */ /* 0x004fc800078ec0ff */
[----:B------:R-:W-:-:S13]  /*aba0*/  ISETP.NE.AND P0, PT, R4, RZ, PT ;  /* 0x000000ff0400720c */ /* 0x000fda0003f05270 */
[----:B---3--:R-:W-:Y:S05]  /*abb0*/  @!P0 BRA `(.L_x_186) ;  /* 0x0000000000048947 */ /* 0x008fea0003800000 */
[----:B------:R-:W-:Y:S01]  /*abc0*/  BPT.TRAP 0x1 ;  /* 0x000000040000795c */ /* 0x000fe20000300000 */
.L_x_186:
        /* <DEDUP_REMOVED lines=16> */
[----:B--2---:R-:W-:Y:S01]  /*acd0*/  UMOV UR8, UR14 ;  /* 0x0000000e00087c82 */ /* 0x004fe20008000000 */
[----:B------:R-:W-:Y:S01]  /*ace0*/  UMOV UR10, UR16 ;  /* 0x00000010000a7c82 */ /* 0x000fe20008000000 */
[----:B------:R-:W-:Y:S01]  /*acf0*/  UMOV UR14, 0x40 ;  /* 0x00000040000e7882 */ /* 0x000fe20000000000 */
[----:B------:R2:W-:Y:S02]  /*ad00*/  UTMALDG.4D [UR8], [UR4], desc[UR6] ;  /* 0x00000608040075b4 */ /* 0x0005e40008019000 */
[----:B--2---:R-:W-:Y:S01]  /*ad10*/  UMOV UR8, UR15 ;  /* 0x0000000f00087c82 */ /* 0x004fe20008000000 */
[----:B------:R-:W-:Y:S02]  /*ad20*/  UMOV UR10, UR14 ;  /* 0x0000000e000a7c82 */ /* 0x000fe40008000000 */
[----:B------:R2:W-:Y:S02]  /*ad30*/  UTMALDG.4D [UR8], [UR4], desc[UR6] ;  /* 0x00000608040075b4 */ /* 0x0005e40008019000 */
[----:B--2---:R-:W-:Y:S01]  /*ad40*/  NOP ;  /* 0x0000000000007918 */ /* 0x004fe20000000000 */
.L_x_181:
        /* <DEDUP_REMOVED lines=9> */
[----:B------:R-:W-:Y:S01]  /*ade0*/  @P0 R2UR UR11, R26 ;  /* 0x000000001a0b02ca */ /* 0x000fe200000e0000 */
[----:B01----:R-:W-:Y:S01]  /*adf0*/  @P0 IMAD.MOV.U32 R2, RZ, RZ, 0x4800 ;  /* 0x00004800ff020424 */ /* 0x003fe200078e00ff */
[----:B------:R-:W-:Y:S01]  /*ae00*/  @P0 R2UR UR13, R6 ;  /* 0x00000000060d02ca */ /* 0x000fe200000e0000 */
[----:B------:R-:W-:Y:S01]  /*ae10*/  UMOV UR6, 0x0 ;  /* 0x0000000000067882 */ /* 0x000fe20000000000 */
[----:B------:R-:W-:Y:S01]  /*ae20*/  @P0 R2UR UR27, R26 ;  /* 0x000000001a1b02ca */ /* 0x000fe200000e0000 */
[----:B------:R-:W-:Y:S01]  /*ae30*/  UMOV UR7, 0x12f00000 ;  /* 0x12f0000000077882 */ /* 0x000fe20000000000 */
[----:B------:R-:W-:Y:S01]  /*ae40*/  @P0 R2UR UR29, R6 ;  /* 0x00000000061d02ca */ /* 0x000fe200000e0000 */
[----:B------:R-:W-:Y:S01]  /*ae50*/  UMOV UR10, URZ ;  /* 0x0000003f000a7c82 */ /* 0x000fe20008000000 */
[----:B------:R-:W-:Y:S01]  /*ae60*/  @P0 R2UR UR19, R26 ;  /* 0x000000001a1302ca */ /* 0x000fe200000e0000 */
[----:B------:R-:W-:Y:S01]  /*ae70*/  UMOV UR12, UR38 ;  /* 0x00000026000c7c82 */ /* 0x000fe20008000000 */
[----:B------:R-:W-:Y:S01]  /*ae80*/  @P0 R2UR UR21, R6 ;  /* 0x00000000061502ca */ /* 0x000fe200000e0000 */
[----:B------:R-:W-:Y:S01]  /*ae90*/  UMOV UR26, 0x20 ;  /* 0x00000020001a7882 */ /* 0x000fe20000000000 */
[----:B------:R1:W-:Y:S01]  /*aea0*/  @P0 SYNCS.ARRIVE.TRANS64 RZ, [UR40+0x19c00], R2 ;  /* 0x019c0002ffff09a7 */ /* 0x0003e20008000028 */
[----:B------:R-:W-:Y:S01]  /*aeb0*/  UMOV UR28, UR38 ;  /* 0x00000026001c7c82 */ /* 0x000fe20008000000 */
[----:B------:R-:W-:Y:S01]  /*aec0*/  UMOV UR25, UR9 ;  /* 0x0000000900197c82 */ /* 0x000fe20008000000 */
[----:B------:R-:W-:Y:S01]  /*aed0*/  UMOV UR18, 0x40 ;  /* 0x0000004000127882 */ /* 0x000fe20000000000 */
[----:B------:R-:W-:Y:S01]  /*aee0*/  UMOV UR20, UR38 ;  /* 0x0000002600147c82 */ /* 0x000fe20008000000 */
[----:B------:R1:W-:Y:S01]  /*aef0*/  UTMALDG.4D [UR8], [UR4], desc[UR6] ;  /* 0x00000608040075b4 */ /* 0x0003e20008019000 */
[----:B------:R-:W-:Y:S01]  /*af00*/  UMOV UR17, UR9 ;  /* 0x0000000900117c82 */ /* 0x000fe20008000000 */
[----:B------:R1:W-:Y:S04]  /*af10*/  UTMALDG.4D [UR24], [UR4], desc[UR6] ;  /* 0x00000618040075b4 */ /* 0x0003e80008019000 */
[----:B------:R1:W-:Y:S02]  /*af20*/  UTMALDG.4D [UR16], [UR4], desc[UR6] ;  /* 0x00000610040075b4 */ /* 0x0003e40008019000 */
[----:B-1----:R-:W-:Y:S01]  /*af30*/  NOP ;  /* 0x0000000000007918 */ /* 0x002fe20000000000 */
.L_x_179:
[----:B------:R-:W-:Y:S01]  /*af40*/  VIADD R29, R29, 0x1 ;  /* 0x000000011d1d7836 */ /* 0x000fe20000000000 */
[----:B------:R-:W-:Y:S04]  /*af50*/  BSSY B0, `(.L_x_187) ;  /* 0x0000007000007945 */ /* 0x000fe80003800000 */
[----:B------:R-:W-:-:S04]  /*af60*/  LEA.HI R2, R29, R29, RZ, 0x1 ;  /* 0x0000001d1d027211 */ /* 0x000fc800078f08ff */
[----:B------:R-:W-:-:S05]  /*af70*/  LOP3.LUT R2, R2, 0xfffffffe, RZ, 0xc0, !PT ;  /* 0xfffffffe02027812 */ /* 0x000fca00078ec0ff */
[----:B------:R-:W-:-:S05]  /*af80*/  IMAD.IADD R2, R29, 0x1, -R2 ;  /* 0x000000011d027824 */ /* 0x000fca00078e0a02 */
[----:B------:R-:W-:-:S04]  /*af90*/  SHF.L.U32 R2, R2, 0x1f, RZ ;  /* 0x0000001f02027819 */ /* 0x000fc800000006ff */
[----:B------:R-:W1:Y:S02]  /*afa0*/  SYNCS.PHASECHK.TRANS64.TRYWAIT P0, [UR40+0x19c20], R2 ;  /* 0x019c2002ff0075a7 */ /* 0x000e640008000168 */
[----:B-1----:R-:W-:Y:S05]  /*afb0*/  @!P0 BRA `(.L_x_188) ;  /* 0x0000002400a88947 */ /* 0x002fea0003800000 */
.L_x_256:
[----:B------:R-:W-:Y:S05]  /*afc0*/  BSYNC B0 ;  /* 0x0000000000007941 */ /* 0x000fea0003800000 */
.L_x_187:
[----:B------:R-:W-:-:S06]  /*afd0*/  UISETP.GE.AND UP0, UPT, UR43, 0x81, UPT ;  /* 0x000000812b00788c */ /* 0x000fcc000bf06270 */
[----:B------:R-:W-:-:S13]  /*afe0*/  PLOP3.LUT P0, PT, PT, PT, UP0, 0x80, 0x0 ;  /* 0x000000000000781c */ /* 0x000fda0003f0f008 */
[----:B------:R-:W-:Y:S05]  /*aff0*/  @!P0 BRA `(.L_x_189) ;  /* 0x0000000c00ec8947 */ /* 0x000fea0003800000 */
[----:B------:R-:W-:Y:S01]  /*b000*/  ULEA.HI.SX32 UR4, UR42, 0xfffffffe, 0x19 ;  /* 0xfffffffe2a047891 */ /* 0x000fe2000f8fca3f */
[----:B------:R-:W-:Y:S02]  /*b010*/  IMAD.MOV.U32 R8, RZ, RZ, R18 ;  /* 0x000000ffff087224 */ /* 0x000fe400078e0012 */
[----:B-1----:R-:W-:-:S03]  /*b020*/  IMAD.MOV.U32 R3, RZ, RZ, R17 ;  /* 0x000000ffff037224 */ /* 0x002fc600078e0011 */
[----:B------:R-:W-:-:S07]  /*b030*/  IMAD.U32 R2, RZ, RZ, UR4 ;  /* 0x00000004ff027e24 */ /* 0x000fce000f8e00ff */
.L_x_213:
[----:B------:R-:W-:Y:S01]  /*b040*/  VIADD R17, R3, 0x1 ;  /* 0x0000000103117836 */ /* 0x000fe20000000000 */
[----:B------:R-:W-:Y:S05]  /*b050*/  YIELD ;  /* 0x0000000000007946 */ /* 0x000fea0003800000 */
[----:B------:R-:W-:Y:S01]  /*b060*/  ISETP.NE.AND P0, PT, R17, 0x2, PT ;  /* 0x000000021100780c */ /* 0x000fe20003f05270 */
[----:B------:R-:W-:Y:S03]  /*b070*/  BSSY B0, `(.L_x_190) ;  /* 0x00000a5000007945 */ /* 0x000fe60003800000 */
[----:B------:R-:W-:-:S02]  /*b080*/  SEL R5, RZ, 0x1, P0 ;  /* 0x00000001ff057807 */ /* 0x000fc40000000000 */
[----:B------:R-:W-:Y:S02]  /*b090*/  SEL R17, R17, RZ, P0 ;  /* 0x000000ff11117207 */ /* 0x000fe40000000000 */
[----:B------:R-:W-:Y:S01]  /*b0a0*/  LOP3.LUT R18, R8, R5, RZ, 0x3c, !PT ;  /* 0x0000000508127212 */ /* 0x000fe200078e3cff */
[----:B------:R-:W-:Y:S06]  /*b0b0*/  @!P6 BRA `(.L_x_191) ;  /* 0x000000080080e947 */ /* 0x000fec0003800000 */
[----:B------:R-:W-:Y:S01]  /*b0c0*/  ULDC.64 UR4, c[0x0][0x3f8] ;  /* 0x0000fe0000047ab9 */ /* 0x000fe20000000a00 */
[----:B------:R-:W-:Y:S01]  /*b0d0*/  LEA R9, R17, UR40, 0x3 ;  /* 0x0000002811097c11 */ /* 0x000fe2000f8e18ff */
[----:B------:R-:W-:Y:S01]  /*b0e0*/  IMAD.MOV.U32 R11, RZ, RZ, R2 ;  /* 0x000000ffff0b7224 */ /* 0x000fe200078e0002 */
[----:B------:R-:W-:Y:S02]  /*b0f0*/  ISETP.NE.U32.AND P0, PT, RZ, UR4, PT ;  /* 0x00000004ff007c0c */ /* 0x000fe4000bf05070 */
[----:B------:R-:W-:Y:S02]  /*b100*/  SHF.L.U32 R10, R18, 0x1f, RZ ;  /* 0x0000001f120a7819 */ /* 0x000fe400000006ff */
[----:B------:R-:W-:-:S13]  /*b110*/  ISETP.NE.AND.EX P0, PT, RZ, UR5, PT, P0 ;  /* 0x00000005ff007c0c */ /* 0x000fda000bf05300 */
        /* <DEDUP_REMOVED lines=14> */
[----:B------:R-:W-:-:S04]  /*b200*/  LEA R6, P0, R4, UR4, 0x2 ;  /* 0x0000000404067c11 */ /* 0x000fc8000f8010ff */
[----:B------:R-:W-:-:S05]  /*b210*/  LEA.HI.X R7, R4, UR5, R5, 0x2, P0 ;  /* 0x0000000504077c11 */ /* 0x000fca00080f1405 */
[----:B------:R1:W5:Y:S01]  /*b220*/  LDG.E R0, desc[UR54][R6.64] ;  /* 0x0000003606007981 */ /* 0x000362000c1e1900 */
[----:B------:R-:W-:-:S04]  /*b230*/  IMAD.MOV R4, RZ, RZ, -R13 ;  /* 0x000000ffff047224 */ /* 0x000fc800078e0a0d */
[----:B------:R-:W-:-:S07]  /*b240*/  IMAD R11, R11, R4, R2 ;  /* 0x000000040b0b7224 */ /* 0x000fce00078e0202 */
.L_x_192:
[----:B------:R-:W2:Y:S01]  /*b250*/  SYNCS.PHASECHK.TRANS64.TRYWAIT P0, [R9+URZ+0x19c80], R10 ;  /* 0x019c800a090075a7 */ /* 0x000ea2000800017f */
[----:B0-----:R-:W0:Y:S01]  /*b260*/  S2R R4, SR_TID.X ;  /* 0x0000000000047919 */ /* 0x001e220000002100 */
[----:B------:R-:W-:Y:S01]  /*b270*/  BSSY B1, `(.L_x_193) ;  /* 0x0000004000017945 */ /* 0x000fe20003800000 */
[----:B0-----:R-:W-:-:S04]  /*b280*/  LOP3.LUT R4, R4, 0x7f, RZ, 0xc0, !PT ;  /* 0x0000007f04047812 */ /* 0x001fc800078ec0ff */
[----:B------:R-:W-:Y:S01]  /*b290*/  ISETP.NE.AND P2, PT, R4, RZ, PT ;  /* 0x000000ff0400720c */ /* 0x000fe20003f45270 */
[----:B--2---:R-:W-:-:S12]  /*b2a0*/  @!P0 BRA `(.L_x_194) ;  /* 0x0000002400048947 */ /* 0x004fd80003800000 */
.L_x_257:
[----:B------:R-:W-:Y:S05]  /*b2b0*/  BSYNC B1 ;  /* 0x0000000000017941 */ /* 0x000fea0003800000 */
.L_x_193:
[----:B------:R-:W-:Y:S04]  /*b2c0*/  BSSY B1, `(.L_x_195) ;  /* 0x0000009000017945 */ /* 0x000fe80003800000 */
[----:B------:R-:W-:Y:S05]  /*b2d0*/  @P2 BRA `(.L_x_196) ;  /* 0x00000000001c2947 */ /* 0x000fea0003800000 */
[----:B------:R-:W2:Y:S02]  /*b2e0*/  S2R R4, SR_TID.X ;  /* 0x0000000000047919 */ /* 0x000ea40000002100 */
[----:B--2---:R-:W-:Y:S01]  /*b2f0*/  LOP3.LUT R5, R4, 0x1f, RZ, 0xc0, !PT ;  /* 0x0000001f04057812 */ /* 0x004fe200078ec0ff */
[----:B------:R-:W-:-:S03]  /*b300*/  IMAD.MOV.U32 R4, RZ, RZ, 0x3000 ;  /* 0x00003000ff047424 */ /* 0x000fc600078e00ff */
[----:B------:R-:W-:Y:S01]  /*b310*/  ISETP.NE.AND P0, PT, R5, RZ, PT ;  /* 0x000000ff0500720c */ /* 0x000fe20003f05270 */
[----:B------:R2:W-:-:S12]  /*b320*/  SYNCS.ARRIVE.TRANS64 RZ, [R9+URZ+0x19c70], R4 ;  /* 0x019c700409ff79a7 */ /* 0x0005d8000800003f */
[----:B--2---:R-:W-:Y:S05]  /*b330*/  @!P0 BRA `(.L_x_196) ;  /* 0x0000000000048947 */ /* 0x004fea0003800000 */
[----:B------:R-:W-:Y:S01]  /*b340*/  BPT.TRAP 0x1 ;  /* 0x000000040000795c */ /* 0x000fe20000300000 */
.L_x_196:
[----:B------:R-:W-:Y:S05]  /*b350*/  BSYNC B1 ;  /* 0x0000000000017941 */ /* 0x000fea0003800000 */
.L_x_195:
[----:B------:R-:W-:Y:S01]  /*b360*/  IMAD.MOV.U32 R12, RZ, RZ, RZ ;  /* 0x000000ffff0c7224 */ /* 0x000fe200078e00ff */
[----:B------:R-:W-:Y:S01]  /*b370*/  R2UR UR12, R16 ;  /* 0x00000000100c72ca */ /* 0x000fe200000e0000 */
[----:B-1----:R-:W-:Y:S01]  /*b380*/  IMAD.U32 R6, RZ, RZ, UR40 ;  /* 0x00000028ff067e24 */ /* 0x002fe2000f8e00ff */
[----:B------:R-:W-:Y:S01]  /*b390*/  UIADD3 UR4, UP0, UR52, 0x470, URZ ;  /* 0x0000047034047890 */ /* 0x000fe2000ff1e03f */
[----:B------:R-:W-:Y:S01]  /*b3a0*/  PLOP3.LUT P0, PT, PT, PT, PT, 0x80, 0x0 ;  /* 0x000000000000781c */ /* 0x000fe20003f0f070 */
[----:B------:R-:W-:Y:S01]  /*b3b0*/  VIADD R5, R9, 0x19c70 ;  /* 0x00019c7009057836 */ /* 0x000fe20000000000 */
[----:B------:R-:W-:Y:S01]  /*b3c0*/  R2UR UR10, R12 ;  /* 0x000000000c0a72ca */ /* 0x000fe200000e0000 */
[----:B------:R-:W-:Y:S01]  /*b3d0*/  IMAD R6, R17, 0x3000, R6 ;  /* 0x0000300011067824 */ /* 0x000fe200078e0206 */
[----:B------:R-:W-:Y:S01]  /*b3e0*/  LEA R7, R11, UR44, 0x7 ;  /* 0x0000002c0b077c11 */ /* 0x000fe2000f8e38ff */
[----:B------:R-:W-:Y:S02]  /*b3f0*/  UIADD3.X UR5, URZ, UR53, URZ, UP0, !UPT ;  /* 0x000000353f057290 */ /* 0x000fe400087fe43f */
[----:B------:R-:W-:Y:S01]  /*b400*/  VIADD R4, R6, 0x9000 ;  /* 0x0000900006047836 */ /* 0x000fe20000000000 */
[----:B------:R-:W-:Y:S01]  /*b410*/  UMOV UR6, 0x0 ;  /* 0x0000000000067882 */ /* 0x000fe20000000000 */
[----:B------:R-:W-:-:S08]  /*b420*/  UMOV UR7, 0x14f00000 ;  /* 0x14f0000000077882 */ /* 0x000fd00000000000 */
.L_x_197:
        /* <DEDUP_REMOVED lines=8> */
[----:B-1----:R-:W-:Y:S05]  /*b4b0*/  @P0 BRA.U.ANY `(.L_x_197) ;  /* 0xfffffffd00dc0947 */ /* 0x002fea000393ffff */
[----:B------:R-:W-:Y:S01]  /*b4c0*/  IMAD.MOV.U32 R11, RZ, RZ, 0x20 ;  /* 0x00000020ff0b7424 */ /* 0x000fe200078e00ff */
[----:B------:R-:W-:Y:S01]  /*b4d0*/  R2UR UR12, R16 ;  /* 0x00000000100c72ca */ /* 0x000fe200000e0000 */
[----:B------:R-:W-:Y:S01]  /*b4e0*/  VIADD R4, R6, 0xa000 ;  /* 0x0000a00006047836 */ /* 0x000fe20000000000 */
[----:B------:R-:W-:Y:S01]  /*b4f0*/  PLOP3.LUT P0, PT, PT, PT, PT, 0x80, 0x0 ;  /* 0x000000000000781c */ /* 0x000fe20003f0f070 */
[----:B------:R-:W-:Y:S01]  /*b500*/  UMOV UR6, 0x0 ;  /* 0x0000000000067882 */ /* 0x000fe20000000000 */
[----:B------:R-:W-:Y:S01]  /*b510*/  R2UR UR10, R11 ;  /* 0x000000000b0a72ca */ /* 0x000fe200000e0000 */
[----:B------:R-:W-:-:S14]  /*b520*/  UMOV UR7, 0x14f00000 ;  /* 0x14f0000000077882 */ /* 0x000fdc0000000000 */
.L_x_198:
        /* <DEDUP_REMOVED lines=16> */
.L_x_199:
        /* <DEDUP_REMOVED lines=9> */
[----:B------:R-:W1:Y:S01]  /*b6c0*/  SYNCS.PHASECHK.TRANS64.TRYWAIT P0, [R9+URZ+0x19c40], R10 ;  /* 0x019c400a090075a7 */ /* 0x000e62000800017f */
[----:B------:R-:W-:Y:S04]  /*b6d0*/  BSSY B1, `(.L_x_200) ;  /* 0x0000002000017945 */ /* 0x000fe80003800000 */
[----:B-1----:R-:W-:Y:S05]  /*b6e0*/  @!P0 BRA `(.L_x_201) ;  /* 0x0000002000088947 */ /* 0x002fea0003800000 */
.L_x_258:
[----:B------:R-:W-:Y:S05]  /*b6f0*/  BSYNC B1 ;  /* 0x0000000000017941 */ /* 0x000fea0003800000 */
.L_x_200:
[----:B------:R-:W-:Y:S01]  /*b700*/  BSSY B1, `(.L_x_202) ;  /* 0x000000b000017945 */ /* 0x000fe20003800000 */
[----:B------:R-:W-:Y:S02]  /*b710*/  IMAD.MOV.U32 R4, RZ, RZ, 0x0 ;  /* 0x00000000ff047424 */ /* 0x000fe400078e00ff */
[----:B------:R-:W-:Y:S01]  /*b720*/  IMAD.MOV.U32 R5, RZ, RZ, 0x14f00000 ;  /* 0x14f00000ff057424 */ /* 0x000fe200078e00ff */
[----:B------:R-:W-:Y:S06]  /*b730*/  @P2 BRA `(.L_x_203) ;  /* 0x00000000001c2947 */ /* 0x000fec0003800000 */
[----:B------:R-:W2:Y:S01]  /*b740*/  S2R R14, SR_TID.X ;  /* 0x00000000000e7919 */ /* 0x000ea20000002100 */
[----:B01----:R-:W-:-:S04]  /*b750*/  IMAD.MOV.U32 R10, RZ, RZ, 0x3000 ;  /* 0x00003000ff0a7424 */ /* 0x003fc800078e00ff */
[----:B------:R3:W-:Y:S01]  /*b760*/  SYNCS.ARRIVE.TRANS64 RZ, [R9+URZ+0x19c30], R10 ;  /* 0x019c300a09ff79a7 */ /* 0x0007e2000800003f */
[----:B--2---:R-:W-:-:S04]  /*b770*/  LOP3.LUT R14, R14, 0x1f, RZ, 0xc0, !PT ;  /* 0x0000001f0e0e7812 */ /* 0x004fc800078ec0ff */
[----:B------:R-:W-:-:S13]  /*b780*/  ISETP.NE.AND P0, PT, R14, RZ, PT ;  /* 0x000000ff0e00720c */ /* 0x000fda0003f05270 */
[----:B---3--:R-:W-:Y:S05]  /*b790*/  @!P0 BRA `(.L_x_203) ;  /* 0x0000000000048947 */ /* 0x008fea0003800000 */
[----:B------:R-:W-:Y:S01]  /*b7a0*/  BPT.TRAP 0x1 ;  /* 0x000000040000795c */ /* 0x000fe20000300000 */
.L_x_203:
[----:B------:R-:W-:Y:S05]  /*b7b0*/  BSYNC B1 ;  /* 0x0000000000017941 */ /* 0x000fea0003800000 */
.L_x_202:
[----:B------:R-:W-:Y:S01]  /*b7c0*/  R2UR UR10, R12 ;  /* 0x000000000c0a72ca */ /* 0x000fe200000e0000 */
[----:B------:R-:W-:Y:S01]  /*b7d0*/  UIADD3 UR4, UP0, UR52, 0x370, URZ ;  /* 0x0000037034047890 */ /* 0x000fe2000ff1e03f */
[----:B------:R-:W-:Y:S01]  /*b7e0*/  R2UR UR6, R4 ;  /* 0x00000000040672ca */ /* 0x000fe200000e0000 */
[----:B01----:R-:W-:Y:S01]  /*b7f0*/  VIADD R9, R9, 0x19c30 ;  /* 0x00019c3009097836 */ /* 0x003fe20000000000 */
[----:B------:R-:W-:Y:S01]  /*b800*/  R2UR UR7, R5 ;  /* 0x00000000050772ca */ /* 0x000fe200000e0000 */
[----:B------:R-:W-:Y:S01]  /*b810*/  VIADD R10, R6, 0x13800 ;  /* 0x00013800060a7836 */ /* 0x000fe20000000000 */
[----:B------:R-:W-:Y:S01]  /*b820*/  R2UR UR12, R16 ;  /* 0x00000000100c72ca */ /* 0x000fe200000e0000 */
[----:B------:R-:W-:Y:S01]  /*b830*/  UIADD3.X UR5, URZ, UR53, URZ, UP0, !UPT ;  /* 0x000000353f057290 */ /* 0x000fe200087fe43f */
[----:B------:R-:W-:-:S13]  /*b840*/  PLOP3.LUT P0, PT, PT, PT, PT, 0x80, 0x0 ;  /* 0x000000000000781c */ /* 0x000fda0003f0f070 */
.L_x_204:
        /* <DEDUP_REMOVED lines=8> */
[----:B0-----:R-:W-:Y:S05]  /*b8d0*/  @P0 BRA.U.ANY `(.L_x_204) ;  /* 0xfffffffd00dc0947 */ /* 0x001fea000393ffff */
[----:B------:R-:W-:Y:S01]  /*b8e0*/  R2UR UR10, R11 ;  /* 0x000000000b0a72ca */ /* 0x000fe200000e0000 */
[----:B------:R-:W-:Y:S01]  /*b8f0*/  VIADD R10, R6, 0x14800 ;  /* 0x00014800060a7836 */ /* 0x000fe20000000000 */
[----:B------:R-:W-:Y:S02]  /*b900*/  R2UR UR6, R4 ;  /* 0x00000000040672ca */ /* 0x000fe400000e0000 */
[----:B------:R-:W-:Y:S02]  /*b910*/  R2UR UR7, R5 ;  /* 0x00000000050772ca */ /* 0x000fe400000e0000 */
[----:B------:R-:W-:Y:S02]  /*b920*/  R2UR UR12, R16 ;  /* 0x00000000100c72ca */ /* 0x000fe400000e0000 */
[----:B------:R-:W-:-:S13]  /*b930*/  PLOP3.LUT P0, PT, PT, PT, PT, 0x80, 0x0 ;  /* 0x000000000000781c */ /* 0x000fda0003f0f070 */
.L_x_205:
        /* <DEDUP_REMOVED lines=15> */
.L_x_206:
        /* <DEDUP_REMOVED lines=9> */
.L_x_191:
[----:B------:R-:W-:Y:S05]  /*bac0*/  BSYNC B0 ;  /* 0x0000000000007941 */ /* 0x000fea0003800000 */
.L_x_190:
[----:B------:R-:W-:-:S06]  /*bad0*/  UISETP.NE.AND UP0, UPT, UR41, 0x3, UPT ;  /* 0x000000032900788c */ /* 0x000fcc000bf05270 */
[----:B------:R-:W-:-:S13]  /*bae0*/  PLOP3.LUT P0, PT, PT, PT, UP0, 0x80, 0x0 ;  /* 0x000000000000781c */ /* 0x000fda0003f0f008 */
[----:B------:R-:W-:Y:S05]  /*baf0*/  @!P0 BRA `(.L_x_207) ;  /* 0x0000000000048947 */ /* 0x000fea0003800000 */
[----:B------:R-:W-:Y:S01]  /*bb00*/  BPT.TRAP 0x1 ;  /* 0x000000040000795c */ /* 0x000fe20000300000 */
.L_x_207:
[----:B------:R-:W-:Y:S01]  /*bb10*/  LOP3.LUT R5, R8, 0x1, RZ, 0x3c, !PT ;  /* 0x0000000108057812 */ /* 0x000fe200078e3cff */
[----:B0-----:R-:W-:Y:S01]  /*bb20*/  IMAD.U32 R4, RZ, RZ, UR50 ;  /* 0x00000032ff047e24 */ /* 0x001fe2000f8e00ff */
[----:B------:R-:W-:Y:S01]  /*bb30*/  LEA R12, R3, UR40, 0x3 ;  /* 0x00000028030c7c11 */ /* 0x000fe2000f8e18ff */
[----:B------:R-:W-:Y:S01]  /*bb40*/  BSSY B0, `(.L_x_208) ;  /* 0x0000005000007945 */ /* 0x000fe20003800000 */
[----:B------:R-:W-:Y:S02]  /*bb50*/  SHF.L.U32 R5, R5, 0x1f, RZ ;  /* 0x0000001f05057819 */ /* 0x000fe400000006ff */
[----:B------:R-:W-:Y:S02]  /*bb60*/  ISETP.NE.AND P0, PT, R4, 0x3, PT ;  /* 0x000000030400780c */ /* 0x000fe40003f05270 */
[----:B------:R-:W0:Y:S02]  /*bb70*/  SYNCS.PHASECHK.TRANS64.TRYWAIT P2, [R12+URZ+0x19c70], R5 ;  /* 0x019c70050c0075a7 */ /* 0x000e24000804017f */
[----:B0-----:R-:W-:Y:S09]  /*bb80*/  @!P2 BRA `(.L_x_209) ;  /* 0x0000001800f4a947 */ /* 0x001ff20003800000 */
.L_x_259:
[----:B------:R-:W-:Y:S05]  /*bb90*/  BSYNC B0 ;  /* 0x0000000000007941 */ /* 0x000fea0003800000 */
.L_x_208:
[----:B------:R-:W-:Y:S05]  /*bba0*/  @!P0 BRA `(.L_x_210) ;  /* 0x0000000000048947 */ /* 0x000fea0003800000 */
[----:B------:R-:W-:Y:S01]  /*bbb0*/  BPT.TRAP 0x1 ;  /* 0x000000040000795c */ /* 0x000fe20000300000 */
.L_x_210:
[----:B0-----:R-:W-:Y:S01]  /*bbc0*/  SHF.L.U32 R5, R8, 0x1f, RZ ;  /* 0x0000001f08057819 */ /* 0x001fe200000006ff */
[----:B------:R-:W-:-:S03]  /*bbd0*/  IMAD R11, R3, 0x3000, RZ ;  /* 0x00003000030b7824 */ /* 0x000fc600078e02ff */
[----:B------:R-:W0:Y:S02]  /*bbe0*/  SYNCS.PHASECHK.TRANS64.TRYWAIT P2, [R12+URZ+0x19c60], R5 ;  /* 0x019c60050c0075a7 */ /* 0x000e24000804017f */
[----:B0-----:R-:W-:Y:S05]  /*bbf0*/  @!P2 BRA `(.L_x_211) ;  /* 0x0000001800eca947 */ /* 0x001fea0003800000 */
.L_x_260:
[C---:B------:R-:W-:Y:S01]  /*bc00*/  LOP3.LUT R3, R11.reuse, R28, RZ, 0xfc, !PT ;  /* 0x0000001c0b037212 */ /* 0x040fe200078efcff */
[----:B------:R-:W-:Y:S05]  /*bc10*/  WARPSYNC.ALL ;  /* 0x0000000000007948 */ /* 0x000fea0003800000 */
[----:B0-----:R-:W0:Y:S01]  /*bc20*/  LDSM.16.MT88.4 R4, [R3+UR40+0x9000] ;  /* 0x009000280304783b */ /* 0x001e220008004200 */
[----:B------:R-:W-:-:S05]  /*bc30*/  LOP3.LUT R13, R11, R22, RZ, 0xfc, !PT ;  /* 0x000000160b0d7212 */ /* 0x000fca00078efcff */
[----:B------:R-:W-:Y:S01]  /*bc40*/  VIADD R13, R13, UR40 ;  /* 0x000000280d0d7c36 */ /* 0x000fe20008000000 */
[C-C-:B0-----:R-:W-:Y:S02]  /*bc50*/  PRMT R8, R4.reuse, 0x6420, R5.reuse ;  /* 0x0000642004087816 */ /* 0x141fe40000000005 */
[----:B------:R-:W-:Y:S02]  /*bc60*/  PRMT R9, R4, 0x7531, R5 ;  /* 0x0000753104097816 */ /* 0x000fe40000000005 */
[C-C-:B------:R-:W-:Y:S02]  /*bc70*/  PRMT R10, R6.reuse, 0x6420, R7.reuse ;  /* 0x00006420060a7816 */ /* 0x140fe40000000007 */
[----:B------:R-:W-:-:S05]  /*bc80*/  PRMT R11, R6, 0x7531, R7 ;  /* 0x00007531060b7816 */ /* 0x000fca0000000007 */
[----:B------:R-:W-:Y:S04]  /*bc90*/  STSM.16.M88.4 [R13+0x3000], R8 ;  /* 0x003000080d007844 */ /* 0x000fe80000000200 */
[----:B------:R-:W0:Y:S02]  /*bca0*/  LDSM.16.MT88.4 R4, [R3+UR40+0xa000] ;  /* 0x00a000280304783b */ /* 0x000e240008004200 */
[C-C-:B0-----:R-:W-:Y:S02]  /*bcb0*/  PRMT R8, R4.reuse, 0x6420, R5.reuse ;  /* 0x0000642004087816 */ /* 0x141fe40000000005 */
[----:B------:R-:W-:Y:S02]  /*bcc0*/  PRMT R9, R4, 0x7531, R5 ;  /* 0x0000753104097816 */ /* 0x000fe40000000005 */
[----:B------:R-:W-:-:S02]  /*bcd0*/  PRMT R10, R6, 0x6420, R7 ;  /* 0x00006420060a7816 */ /* 0x000fc40000000007 */
[----:B------:R-:W-:-:S05]  /*bce0*/  PRMT R11, R6, 0x7531, R7 ;  /* 0x00007531060b7816 */ /* 0x000fca0000000007 */
[----:B------:R-:W-:Y:S04]  /*bcf0*/  STSM.16.M88.4 [R13+0x4000], R8 ;  /* 0x004000080d007844 */ /* 0x000fe80000000200 */
[----:B------:R-:W0:Y:S02]  /*bd00*/  LDSM.16.MT88.4 R4, [R3+UR40+0xb000] ;  /* 0x00b000280304783b */ /* 0x000e240008004200 */
[C-C-:B0-----:R-:W-:Y:S02]  /*bd10*/  PRMT R8, R4.reuse, 0x6420, R5.reuse ;  /* 0x0000642004087816 */ /* 0x141fe40000000005 */
[----:B------:R-:W-:Y:S02]  /*bd20*/  PRMT R9, R4, 0x7531, R5 ;  /* 0x0000753104097816 */ /* 0x000fe40000000005 */
[----:B------:R-:W-:-:S02]  /*bd30*/  PRMT R10, R6, 0x6420, R7 ;  /* 0x00006420060a7816 */ /* 0x000fc40000000007 */
[----:B------:R-:W-:-:S05]  /*bd40*/  PRMT R11, R6, 0x7531, R7 ;  /* 0x00007531060b7816 */ /* 0x000fca0000000007 */
[----:B------:R0:W-:Y:S04]  /*bd50*/  STSM.16.M88.4 [R13+0x5000], R8 ;  /* 0x005000080d007844 */ /* 0x0001e80000000200 */
[----:B------:R-:W1:Y:S01]  /*bd60*/  LDSM.16.MT88.4 R4, [R3+UR40+0x9800] ;  /* 0x009800280304783b */ /* 0x000e620008004200 */
[----:B0-----:R-:W-:Y:S02]  /*bd70*/  IADD3 R13, R23, 0x3000, R13 ;  /* 0x00003000170d7810 */ /* 0x001fe40007ffe00d */
[C-C-:B-1----:R-:W-:Y:S02]  /*bd80*/  PRMT R8, R4.reuse, 0x6420, R5.reuse ;  /* 0x0000642004087816 */ /* 0x142fe40000000005 */
[----:B------:R-:W-:Y:S02]  /*bd90*/  PRMT R9, R4, 0x7531, R5 ;  /* 0x0000753104097816 */ /* 0x000fe40000000005 */
[----:B------:R-:W-:-:S02]  /*bda0*/  PRMT R10, R6, 0x6420, R7 ;  /* 0x00006420060a7816 */ /* 0x000fc40000000007 */
[----:B------:R-:W-:-:S05]  /*bdb0*/  PRMT R11, R6, 0x7531, R7 ;  /* 0x00007531060b7816 */ /* 0x000fca0000000007 */
[----:B------:R-:W-:Y:S04]  /*bdc0*/  STSM.16.M88.4 [R13], R8 ;  /* 0x000000080d007844 */ /* 0x000fe80000000200 */
        /* <DEDUP_REMOVED lines=17> */
[----:B-1----:R-:W1:Y:S01]  /*bee0*/  FENCE.VIEW.ASYNC.S ;  /* 0x00000000000073c6 */ /* 0x002e620000000000 */
[----:B------:R-:W-:Y:S05]  /*bef0*/  @!P0 BRA `(.L_x_212) ;  /* 0x0000000000048947 */ /* 0x000fea0003800000 */
[----:B------:R-:W-:Y:S01]  /*bf00*/  BPT.TRAP 0x1 ;  /* 0x000000040000795c */ /* 0x000fe20000300000 */
.L_x_212:
[----:B-1----:R-:W-:Y:S01]  /*bf10*/  SYNCS.ARRIVE.TRANS64.A1T0 RZ, [R12+URZ+0x19c50], RZ ;  /* 0x019c50ff0cff79a7 */ /* 0x002fe2000810003f */
[----:B------:R-:W-:Y:S01]  /*bf20*/  BAR.SYNC.DEFER_BLOCKING 0x2, 0x80 ;  /* 0x0082000000007b1d */ /* 0x000fe20000010000 */
[----:B------:R-:W-:Y:S01]  /*bf30*/  ISETP.GT.AND P0, PT, R2, RZ, PT ;  /* 0x000000ff0200720c */ /* 0x000fe20003f04270 */
[----:B------:R-:W-:Y:S02]  /*bf40*/  @!P1 VIADD R3, R12, 0x19c80 ;  /* 0x00019c800c039836 */ /* 0x000fe40000000000 */
[----:B------:R-:W-:Y:S02]  /*bf50*/  VIADD R2, R2, 0xffffffff ;  /* 0xffffffff02027836 */ /* 0x000fe40000000000 */
[----:B0-----:R-:W-:Y:S01]  /*bf60*/  IMAD.MOV.U32 R8, RZ, RZ, R18 ;  /* 0x000000ffff087224 */ /* 0x001fe200078e0012 */
[----:B------:R-:W-:-:S04]  /*bf70*/  @!P1 PRMT R3, RZ, 0x654, R3 ;  /* 0x00000654ff039816 */ /* 0x000fc80000000003 */
[----:B------:R0:W-:Y:S02]  /*bf80*/  @!P1 SYNCS.ARRIVE.TRANS64.RED.A1T0 RZ, [R3+URZ], RZ ;  /* 0x000000ff03ff99a7 */ /* 0x0001e4000810043f */
[----:B0-----:R-:W-:Y:S01]  /*bf90*/  IMAD.MOV.U32 R3, RZ, RZ, R17 ;  /* 0x000000ffff037224 */ /* 0x001fe200078e0011 */
[----:B------:R-:W-:Y:S06]  /*bfa0*/  @P0 BRA `(.L_x_213) ;  /* 0xfffffff000240947 */ /* 0x000fec000383ffff */
.L_x_189:
[----:B------:R-:W-:Y:S04]  /*bfb0*/  BSSY B0, `(.L_x_214) ;  /* 0x000000e000007945 */ /* 0x000fe80003800000 */
[----:B------:R-:W-:Y:S05]  /*bfc0*/  @P1 BRA `(.L_x_215) ;  /* 0x0000000000301947 */ /* 0x000fea0003800000 */
[----:B------:R-:W2:Y:S01]  /*bfd0*/  S2R R7, SR_LANEID ;  /* 0x0000000000077919 */ /* 0x000ea20000000000 */
[----:B------:R-:W-:Y:S01]  /*bfe0*/  VOTEU.ANY UR4, UPT, PT ;  /* 0x0000000000047886 */ /* 0x000fe200038e0100 */
[----:B-1----:R-:W1:Y:S01]  /*bff0*/  LDC.64 R2, c[0x0][0xc38] ;  /* 0x00030e00ff027b82 */ /* 0x002e620000000a00 */
[----:B------:R-:W2:Y:S08]  /*c000*/  FLO.U32 R0, UR4 ;  /* 0x0000000400007d00 */ /* 0x000eb000080e0000 */
[----:B------:R-:W1:Y:S01]  /*c010*/  POPC R5, UR4 ;  /* 0x0000000400057d09 */ /* 0x000e620008000000 */
[----:B--2---:R-:W-:-:S13]  /*c020*/  ISETP.EQ.U32.AND P0, PT, R0, R7, PT ;  /* 0x000000070000720c */ /* 0x004fda0003f02070 */
[----:B-1----:R-:W2:Y:S01]  /*c030*/  @P0 ATOMG.E.ADD.STRONG.GPU PT, R3, desc[UR54][R2.64], R5 ;  /* 0x00000005020309a8 */ /* 0x002ea200081ee1f6 */
[----:B0-----:R-:W0:Y:S02]  /*c040*/  S2R R4, SR_LTMASK ;  /* 0x0000000000047919 */ /* 0x001e240000003900 */
[----:B0-----:R-:W-:-:S04]  /*c050*/  LOP3.LUT R4, R4, UR4, RZ, 0xc0, !PT ;  /* 0x0000000404047c12 */ /* 0x001fc8000f8ec0ff */
[----:B------:R-:W0:Y:S01]  /*c060*/  POPC R7, R4 ;  /* 0x0000000400077309 */ /* 0x000e220000000000 */
[----:B--2---:R-:W0:Y:S02]  /*c070*/  SHFL.IDX PT, R0, R3, R0, 0x1f ;  /* 0x00001f0003007589 */ /* 0x004e2400000e0000 */
[----:B0-----:R-:W-:-:S07]  /*c080*/  IADD3 R24, R0, UR49, R7 ;  /* 0x0000003100187c10 */ /* 0x001fce000fffe007 */
.L_x_215:
[----:B------:R-:W-:Y:S05]  /*c090*/  BSYNC B0 ;  /* 0x0000000000007941 */ /* 0x000fea0003800000 */
.L_x_214:
[----:B------:R-:W-:-:S06]  /*c0a0*/  UISETP.NE.AND UP0, UPT, UR41, 0x3, UPT ;  /* 0x000000032900788c */ /* 0x000fcc000bf05270 */
[----:B------:R-:W-:-:S13]  /*c0b0*/  PLOP3.LUT P0, PT, PT, PT, UP0, 0x80, 0x0 ;  /* 0x000000000000781c */ /* 0x000fda0003f0f008 */
[----:B------:R-:W-:Y:S05]  /*c0c0*/  @!P0 BRA `(.L_x_216) ;  /* 0x0000000000048947 */ /* 0x000fea0003800000 */
[----:B------:R-:W-:Y:S01]  /*c0d0*/  BPT.TRAP 0x1 ;  /* 0x000000040000795c */ /* 0x000fe20000300000 */
.L_x_216:
[----:B-1----:R-:W-:Y:S01]  /*c0e0*/  LOP3.LUT R3, R18, 0x1, RZ, 0x3c, !PT ;  /* 0x0000000112037812 */ /* 0x002fe200078e3cff */
[----:B------:R-:W-:Y:S01]  /*c0f0*/  IMAD.U32 R0, RZ, RZ, UR50 ;  /* 0x00000032ff007e24 */ /* 0x000fe2000f8e00ff */
[----:B------:R-:W-:Y:S01]  /*c100*/  LEA R2, R17, UR40, 0x3 ;  /* 0x0000002811027c11 */ /* 0x000fe2000f8e18ff */
[----:B------:R-:W-:Y:S01]  /*c110*/  BSSY B0, `(.L_x_217) ;  /* 0x0000005000007945 */ /* 0x000fe20003800000 */
[----:B------:R-:W-:Y:S02]  /*c120*/  SHF.L.U32 R3, R3, 0x1f, RZ ;  /* 0x0000001f03037819 */ /* 0x000fe400000006ff */
[----:B------:R-:W-:Y:S02]  /*c130*/  ISETP.NE.AND P2, PT, R0, 0x3, PT ;  /* 0x000000030000780c */ /* 0x000fe40003f45270 */
[----:B------:R-:W1:Y:S02]  /*c140*/  SYNCS.PHASECHK.TRANS64.TRYWAIT P0, [R2+URZ+0x19c70], R3 ;  /* 0x019c7003020075a7 */ /* 0x000e64000800017f */
[----:B-1----:R-:W-:Y:S09]  /*c150*/  @!P0 BRA `(.L_x_218) ;  /* 0x0000001400a88947 */ /* 0x002ff20003800000 */
.L_x_261:
[----:B------:R-:W-:Y:S05]  /*c160*/  BSYNC B0 ;  /* 0x0000000000007941 */ /* 0x000fea0003800000 */
.L_x_217:
[----:B------:R-:W-:Y:S05]  /*c170*/  @!P2 BRA `(.L_x_219) ;  /* 0x000000000004a947 */ /* 0x000fea0003800000 */
[----:B------:R-:W-:Y:S01]  /*c180*/  BPT.TRAP 0x1 ;  /* 0x000000040000795c */ /* 0x000fe20000300000 */
.L_x_219:
[----:B------:R-:W-:Y:S01]  /*c190*/  SHF.L.U32 R5, R18, 0x1f, RZ ;  /* 0x0000001f12057819 */ /* 0x000fe200000006ff */
[----:B-1----:R-:W-:-:S03]  /*c1a0*/  IMAD R3, R17, 0x3000, RZ ;  /* 0x0000300011037824 */ /* 0x002fc600078e02ff */
[----:B------:R-:W1:Y:S02]  /*c1b0*/  SYNCS.PHASECHK.TRANS64.TRYWAIT P0, [R2+URZ+0x19c60], R5 ;  /* 0x019c6005020075a7 */ /* 0x000e64000800017f */
[----:B------:R-:W-:Y:S01]  /*c1c0*/  LOP3.LUT R0, R3, R28, RZ, 0xfc, !PT ;  /* 0x0000001c03007212 */ /* 0x000fe200078efcff */
[----:B-1----:R-:W-:Y:S06]  /*c1d0*/  @!P0 BRA `(.L_x_220) ;  /* 0x00000014009c8947 */ /* 0x002fec0003800000 */
.L_x_262:
[----:B------:R-:W-:Y:S05]  /*c1e0*/  WARPSYNC.ALL ;  /* 0x0000000000007948 */ /* 0x000fea0003800000 */
[----:B01----:R-:W0:Y:S01]  /*c1f0*/  LDSM.16.MT88.4 R4, [R0+UR40+0x9000] ;  /* 0x009000280004783b */ /* 0x003e220008004200 */
        /* <DEDUP_REMOVED lines=46> */
.L_x_221:
[----:B-1----:R1:W-:Y:S01]  /*c4e0*/  SYNCS.ARRIVE.TRANS64.A1T0 RZ, [R2+URZ+0x19c50], RZ ;  /* 0x019c50ff02ff79a7 */ /* 0x0023e2000810003f */
[----:B------:R-:W-:Y:S02]  /*c4f0*/  @!P1 VIADD R0, R2, 0x19c80 ;  /* 0x00019c8002009836 */ /* 0x000fe40000000000 */
[----:B------:R-:W-:-:S03]  /*c500*/  VIADD R17, R17, 0x1 ;  /* 0x0000000111117836 */ /* 0x000fc60000000000 */
[----:B------:R-:W-:Y:S01]  /*c510*/  @!P1 PRMT R0, RZ, 0x654, R0 ;  /* 0x00000654ff009816 */ /* 0x000fe20000000000 */
[----:B------:R-:W-:Y:S01]  /*c520*/  BAR.SYNC.DEFER_BLOCKING 0x2, 0x80 ;  /* 0x0082000000007b1d */ /* 0x000fe20000010000 */
[----:B------:R-:W-:-:S04]  /*c530*/  ISETP.NE.AND P0, PT, R17, 0x2, PT ;  /* 0x000000021100780c */ /* 0x000fc80003f05270 */
[----:B0-----:R-:W-:Y:S02]  /*c540*/  SEL R3, RZ, 0x1, P0 ;  /* 0x00000001ff037807 */ /* 0x001fe40000000000 */
[----:B------:R-:W-:Y:S02]  /*c550*/  SEL R17, R17, RZ, P0 ;  /* 0x000000ff11117207 */ /* 0x000fe40000000000 */
[----:B------:R-:W-:Y:S01]  /*c560*/  LOP3.LUT R18, R18, R3, RZ, 0x3c, !PT ;  /* 0x0000000312127212 */ /* 0x000fe200078e3cff */
[----:B------:R1:W-:Y:S06]  /*c570*/  @!P1 SYNCS.ARRIVE.TRANS64.RED.A1T0 RZ, [R0+URZ], RZ ;  /* 0x000000ff00ff99a7 */ /* 0x0003ec000810043f */
.L_x_173:
[----:B------:R-:W-:Y:S05]  /*c580*/  BSYNC B6 ;  /* 0x0000000000067941 */ /* 0x000fea0003800000 */
.L_x_171:
[----:B-1----:R-:W2:Y:S02]  /*c590*/  LDL R0, [R1] ;  /* 0x0000000001007983 */ /* 0x002ea40000100800 */
[----:B--2---:R-:W-:-:S13]  /*c5a0*/  ISETP.NE.AND P0, PT, R0, RZ, PT ;  /* 0x000000ff0000720c */ /* 0x004fda0003f05270 */
[----:B------:R-:W-:Y:S05]  /*c5b0*/  @!P0 BRA `(.L_x_222) ;  /* 0x0000000000248947 */ /* 0x000fea0003800000 */
[----:B------:R-:W0:Y:S08]  /*c5c0*/  S2UR UR5, SR_CgaCtaId ;  /* 0x00000000000579c3 */ /* 0x000e300000008800 */
[----:B------:R-:W-:Y:S06]  /*c5d0*/  BAR.SYNC.DEFER_BLOCKING 0x5, 0x200 ;  /* 0x0148000000007b1d */ /* 0x000fec0000010000 */
[----:B------:R-:W-:-:S02]  /*c5e0*/  UMOV UR4, 0x400 ;  /* 0x0000040000047882 */ /* 0x000fc40000000000 */
[----:B0-----:R-:W-:-:S09]  /*c5f0*/  ULEA UR4, UR5, UR4, 0x18 ;  /* 0x0000000405047291 */ /* 0x001fd2000f8ec03f */
[----:B-----5:R-:W0:Y:S02]  /*c600*/  LDS.128 R24, [UR4+0x19cd0] ;  /* 0x019cd004ff187984 */ /* 0x020e240008000c00 */
[----:B0-----:R-:W-:Y:S02]  /*c610*/  R2UR UR51, R27 ;  /* 0x000000001b3372ca */ /* 0x001fe400000e0000 */
[----:B------:R-:W-:Y:S01]  /*c620*/  R2UR UR38, R26 ;  /* 0x000000001a2672ca */ /* 0x000fe200000e0000 */
[----:B------:R-:W-:Y:S06]  /*c630*/  BAR.ARV 0x4, 0x200 ;  /* 0x0108000000007b1d */ /* 0x000fec0000002000 */
[----:B------:R-:W-:Y:S08]  /*c640*/  BRA `(.L_x_223) ;  /* 0x0000000800247947 */ /* 0x000ff00003800000 */
.L_x_222:
[----:B------:R-:W0:Y:S01]  /*c650*/  S2R R0, SR_TID.X ;  /* 0x0000000000007919 */ /* 0x000e220000002100 */
[----:B------:R-:W-:Y:S01]  /*c660*/  ULDC UR4, c[0x0][0xc14] ;  /* 0x0003050000047ab9 */ /* 0x000fe20000000800 */
[----:B0-----:R-:W-:Y:S01]  /*c670*/  LOP3.LUT R8, R0, 0x1f, RZ, 0xc0, !PT ;  /* 0x0000001f00087812 */ /* 0x001fe200078ec0ff */
[----:B------:R-:W-:-:S03]  /*c680*/  IMAD.MOV.U32 R0, RZ, RZ, RZ ;  /* 0x000000ffff007224 */ /* 0x000fc600078e00ff */
[C---:B------:R-:W-:Y:S01]  /*c690*/  ISETP.NE.AND P0, PT, R8.reuse, 0x1f, PT ;  /* 0x0000001f0800780c */ /* 0x040fe20003f05270 */
[----:B------:R-:W-:-:S05]  /*c6a0*/  VIADD R5, R8, UR51 ;  /* 0x0000003308057c36 */ /* 0x000fca0008000000 */
[----:B------:R-:W-:Y:S01]  /*c6b0*/  ISETP.GE.OR P1, PT, R5, UR4, !P0 ;  /* 0x0000000405007c0c */ /* 0x000fe2000c726670 */
[----:B------:R-:W-:-:S12]  /*c6c0*/  ULDC UR4, c[0x0][0xc14] ;  /* 0x0003050000047ab9 */ /* 0x000fd80000000800 */
[----:B------:R-:W0:Y:S02]  /*c6d0*/  @!P1 LDC.64 R2, c[0x0][0xc58] ;  /* 0x00031600ff029b82 */ /* 0x000e240000000a00 */
[----:B0-----:R-:W-:-:S05]  /*c6e0*/  @!P1 IMAD.WIDE R2, R5, 0x4, R2 ;  /* 0x0000000405029825 */ /* 0x001fca00078e0202 */
[----:B------:R-:W2:Y:S01]  /*c6f0*/  @!P1 LDG.E R0, desc[UR54][R2.64] ;  /* 0x0000003602009981 */ /* 0x000ea2000c1e1900 */
[C---:B------:R-:W-:Y:S02]  /*c700*/  ISETP.NE.AND P1, PT, R8.reuse, RZ, PT ;  /* 0x000000ff0800720c */ /* 0x040fe40003f25270 */
[C---:B------:R-:W-:Y:S02]  /*c710*/  ISETP.GE.U32.AND P2, PT, R8.reuse, 0x2, PT ;  /* 0x000000020800780c */ /* 0x040fe40003f46070 */
        /* <DEDUP_REMOVED lines=8> */
[----:B------:R-:W-:Y:S02]  /*c7a0*/  IMAD.IADD R4, R5, 0x1, R4 ;  /* 0x0000000105047824 */ /* 0x000fe400078e0204 */
[----:B------:R-:W-:Y:S04]  /*c7b0*/  SHFL.IDX PT, R5, R24, RZ, 0x1f ;  /* 0x00001fff18057589 */ /* 0x000fe800000e0000 */
[----:B------:R-:W0:Y:S02]  /*c7c0*/  SHFL.UP PT, R6, R4, 0x4, RZ ;  /* 0x0480000004067989 */ /* 0x000e2400000e00ff */
[----:B0-----:R-:W-:-:S05]  /*c7d0*/  SEL R3, R6, RZ, P3 ;  /* 0x000000ff06037207 */ /* 0x001fca0001800000 */
[----:B------:R-:W-:Y:S02]  /*c7e0*/  IMAD.IADD R6, R4, 0x1, R3 ;  /* 0x0000000104067824 */ /* 0x000fe400078e0203 */
[----:B------:R-:W-:Y:S04]  /*c7f0*/  SHFL.IDX PT, R4, R24, 0x1, 0x1f ;  /* 0x00201f0018047f89 */ /* 0x000fe800000e0000 */
        /* <DEDUP_REMOVED lines=11> */
[----:B------:R-:W-:Y:S05]  /*c8b0*/  @P6 BRA `(.L_x_224) ;  /* 0x0000000000906947 */ /* 0x000fea0003800000 */
.L_x_228:
[----:B------:R-:W-:-:S04]  /*c8c0*/  UIADD3 UR51, UR51, 0x1f, URZ ;  /* 0x0000001f33337890 */ /* 0x000fc8000fffe03f */
[----:B------:R-:W-:-:S06]  /*c8d0*/  UISETP.GE.AND UP0, UPT, UR51, UR4, UPT ;  /* 0x000000043300728c */ /* 0x000fcc000bf06270 */
[----:B------:R-:W-:-:S13]  /*c8e0*/  PLOP3.LUT P6, PT, PT, PT, UP0, 0x40, 0x0 ;  /* 0x000000000000781c */ /* 0x000fda0003fce808 */
[----:B------:R-:W-:Y:S05]  /*c8f0*/  @!P6 BRA `(.L_x_225) ;  /* 0x000000040034e947 */ /* 0x000fea0003800000 */
[----:B------:R-:W0:Y:S01]  /*c900*/  S2R R0, SR_TID.X ;  /* 0x0000000000007919 */ /* 0x000e220000002100 */
[----:B------:R-:W-:Y:S01]  /*c910*/  BSSY B0, `(.L_x_226) ;  /* 0x0000009000007945 */ /* 0x000fe20003800000 */
[----:B0-----:R-:W-:-:S05]  /*c920*/  LOP3.LUT R0, R0, 0x1f, RZ, 0xc0, !PT ;  /* 0x0000001f00007812 */ /* 0x001fca00078ec0ff */
[----:B------:R-:W-:Y:S02]  /*c930*/  VIADD R7, R0, UR51 ;  /* 0x0000003300077c36 */ /* 0x000fe40008000000 */
[----:B------:R-:W-:-:S03]  /*c940*/  IMAD.MOV.U32 R0, RZ, RZ, RZ ;  /* 0x000000ffff007224 */ /* 0x000fc600078e00ff */
[----:B------:R-:W-:-:S13]  /*c950*/  ISETP.GE.OR P6, PT, R7, UR4, !P0 ;  /* 0x0000000407007c0c */ /* 0x000fda000c7c6670 */
[----:B------:R-:W-:Y:S05]  /*c960*/  @P6 BRA `(.L_x_227) ;  /* 0x00000000000c6947 */ /* 0x000fea0003800000 */
[----:B------:R-:W0:Y:S02]  /*c970*/  LDC.64 R2, c[0x0][0xc58] ;  /* 0x00031600ff027b82 */ /* 0x000e240000000a00 */
[----:B0-----:R-:W-:-:S05]  /*c980*/  IMAD.WIDE R2, R7, 0x4, R2 ;  /* 0x0000000407027825 */ /* 0x001fca00078e0202 */
[----:B------:R0:W5:Y:S02]  /*c990*/  LDG.E R0, desc[UR54][R2.64] ;  /* 0x0000003602007981 */ /* 0x000164000c1e1900 */
.L_x_227:
[----:B------:R-:W-:Y:S05]  /*c9a0*/  BSYNC B0 ;  /* 0x0000000000007941 */ /* 0x000fea0003800000 */
.L_x_226:
        /* <DEDUP_REMOVED lines=13> */
[----:B0-----:R-:W-:Y:S02]  /*ca80*/  SEL R9, R2, RZ, P5 ;  /* 0x000000ff02097207 */ /* 0x001fe40002800000 */
[----:B------:R-:W0:Y:S03]  /*ca90*/  LDC R2, c[0x0][0xc10] ;  /* 0x00030400ff027b82 */ /* 0x000e260000000800 */
[----:B------:R-:W-:-:S05]  /*caa0*/  IMAD.IADD R3, R8, 0x1, R9 ;  /* 0x0000000108037824 */ /* 0x000fca00078e0209 */
[----:B------:R-:W0:Y:S02]  /*cab0*/  SHFL.IDX PT, R9, R3, 0x1f, 0x1f ;  /* 0x03e01f0003097f89 */ /* 0x000e2400000e0000 */
[----:B0-----:R-:W-:-:S04]  /*cac0*/  IMAD R9, R9, R2, RZ ;  /* 0x0000000209097224 */ /* 0x001fc800078e02ff */
[----:B------:R-:W-:-:S05]  /*cad0*/  IMAD.IADD R4, R9, 0x1, R4 ;  /* 0x0000000109047824 */ /* 0x000fca00078e0204 */
[----:B------:R-:W-:-:S13]  /*cae0*/  ISETP.GT.AND P6, PT, R4, R5, PT ;  /* 0x000000050400720c */ /* 0x000fda0003fc4270 */
[----:B------:R-:W-:Y:S05]  /*caf0*/  @!P6 BRA `(.L_x_228) ;  /* 0xfffffffc0070e947 */ /* 0x000fea000383ffff */
.L_x_224:
[----:B------:R-:W-:Y:S02]  /*cb00*/  IMAD.IADD R24, R4, 0x1, -R9 ;  /* 0x0000000104187824 */ /* 0x000fe400078e0a09 */
[----:B------:R-:W-:Y:S02]  /*cb10*/  IMAD.MOV.U32 R7, RZ, RZ, RZ ;  /* 0x000000ffff077224 */ /* 0x000fe400078e00ff */
        /* <DEDUP_REMOVED lines=16> */
.L_x_229:
[--C-:B-12---:R-:W-:Y:S01]  /*cc20*/  IMAD.MOV R3, RZ, RZ, -R9.reuse ;  /* 0x000000ffff037224 */ /* 0x106fe200078e0a09 */
[----:B------:R-:W-:Y:S01]  /*cc30*/  UIADD3 UR51, UR4, UR51, URZ ;  /* 0x0000003304337290 */ /* 0x000fe2000fffe03f */
[----:B---3--:R-:W-:Y:S02]  /*cc40*/  IMAD R24, R7, R2, R24 ;  /* 0x0000000207187224 */ /* 0x008fe400078e0218 */
[----:B------:R-:W-:Y:S02]  /*cc50*/  IMAD R6, R3, R4, RZ ;  /* 0x0000000403067224 */ /* 0x000fe400078e02ff */
[----:B------:R-:W-:Y:S02]  /*cc60*/  IMAD.IADD R25, R5, 0x1, -R24 ;  /* 0x0000000105197824 */ /* 0x000fe400078e0a18 */
[----:B------:R-:W-:Y:S02]  /*cc70*/  IMAD.MOV.U32 R2, RZ, RZ, RZ ;  /* 0x000000ffff027224 */ /* 0x000fe400078e00ff */
[----:B------:R-:W-:-:S02]  /*cc80*/  IMAD.MOV.U32 R3, RZ, RZ, R9 ;  /* 0x000000ffff037224 */ /* 0x000fc400078e0009 */
[----:B------:R-:W-:Y:S01]  /*cc90*/  IMAD.HI.U32 R9, R9, R6, R2 ;  /* 0x0000000609097227 */ /* 0x000fe200078e0002 */
[----:B------:R-:W-:Y:S02]  /*cca0*/  IABS R3, R0 ;  /* 0x0000000000037213 */ /* 0x000fe40000000000 */
[----:B------:R-:W-:-:S03]  /*ccb0*/  IABS R2, R25 ;  /* 0x0000001900027213 */ /* 0x000fc60000000000 */
[----:B------:R-:W-:Y:S02]  /*ccc0*/  IMAD.MOV R3, RZ, RZ, -R3 ;  /* 0x000000ffff037224 */ /* 0x000fe400078e0a03 */
[----:B------:R-:W-:-:S04]  /*ccd0*/  IMAD.HI.U32 R9, R9, R2, RZ ;  /* 0x0000000209097227 */ /* 0x000fc800078e00ff */
[----:B------:R-:W-:Y:S01]  /*cce0*/  IMAD R3, R9, R3, R2 ;  /* 0x0000000309037224 */ /* 0x000fe200078e0202 */
[----:B------:R-:W-:-:S04]  /*ccf0*/  LOP3.LUT R2, R25, R0, RZ, 0x3c, !PT ;  /* 0x0000000019027212 */ /* 0x000fc800078e3cff */
[----:B------:R-:W-:Y:S02]  /*cd00*/  ISETP.GT.U32.AND P1, PT, R4, R3, PT ;  /* 0x000000030400720c */ /* 0x000fe40003f24070 */
[----:B------:R-:W-:-:S11]  /*cd10*/  ISETP.GE.AND P2, PT, R2, RZ, PT ;  /* 0x000000ff0200720c */ /* 0x000fd60003f46270 */
[----:B------:R-:W-:Y:S02]  /*cd20*/  @!P1 IMAD.IADD R3, R3, 0x1, -R4 ;  /* 0x0000000103039824 */ /* 0x000fe400078e0a04 */
[----:B------:R-:W-:Y:S01]  /*cd30*/  @!P1 VIADD R9, R9, 0x1 ;  /* 0x0000000109099836 */ /* 0x000fe20000000000 */
[----:B------:R-:W-:Y:S02]  /*cd40*/  ISETP.NE.AND P1, PT, R0, RZ, PT ;  /* 0x000000ff0000720c */ /* 0x000fe40003f25270 */
[----:B------:R-:W-:-:S13]  /*cd50*/  ISETP.GE.U32.AND P0, PT, R3, R4, PT ;  /* 0x000000040300720c */ /* 0x000fda0003f06070 */
[----:B------:R-:W-:-:S04]  /*cd60*/  @P0 VIADD R9, R9, 0x1 ;  /* 0x0000000109090836 */ /* 0x000fc80000000000 */
[----:B------:R-:W-:Y:S01]  /*cd70*/  @!P2 IMAD.MOV R9, RZ, RZ, -R9 ;  /* 0x000000ffff09a224 */ /* 0x000fe200078e0a09 */
[----:B------:R-:W-:-:S04]  /*cd80*/  @!P1 LOP3.LUT R9, RZ, R0, RZ, 0x33, !PT ;  /* 0x00000000ff099212 */ /* 0x000fc800078e33ff */
[----:B------:R-:W-:Y:S01]  /*cd90*/  R2UR UR38, R9 ;  /* 0x00000000092672ca */ /* 0x000fe200000e0000 */
[----:B------:R-:W-:-:S04]  /*cda0*/  IMAD.MOV R9, RZ, RZ, -R9 ;  /* 0x000000ffff097224 */ /* 0x000fc800078e0a09 */
[----:B------:R-:W-:Y:S01]  /*cdb0*/  IMAD R25, R0, R9, R25 ;  /* 0x0000000900197224 */ /* 0x000fe200078e0219 */
[----:B------:R-:W-:Y:S09]  /*cdc0*/  BRA `(.L_x_230) ;  /* 0x0000000000107947 */ /* 0x000ff20003800000 */
.L_x_225:
[----:B------:R-:W-:Y:S01]  /*cdd0*/  IMAD.MOV.U32 R24, RZ, RZ, R5 ;  /* 0x000000ffff187224 */ /* 0x000fe200078e0005 */
[----:B------:R-:W-:Y:S01]  /*cde0*/  ULDC UR51, c[0x0][0xc14] ;  /* 0x0003050000337ab9 */ /* 0x000fe20000000800 */
[----:B------:R-:W-:Y:S01]  /*cdf0*/  IMAD.MOV.U32 R25, RZ, RZ, RZ ;  /* 0x000000ffff197224 */ /* 0x000fe200078e00ff */
[----:B------:R-:W-:-:S06]  /*ce00*/  UMOV UR38, URZ ;  /* 0x0000003f00267c82 */ /* 0x000fcc0008000000 */
.L_x_230:
[----:B------:R-:W1:Y:S01]  /*ce10*/  S2R R0, SR_TID.X ;  /* 0x0000000000007919 */ /* 0x000e620000002100 */
[----:B------:R-:W-:Y:S02]  /*ce20*/  IMAD.U32 R6, RZ, RZ, UR38 ;  /* 0x00000026ff067e24 */ /* 0x000fe4000f8e00ff */
[----:B------:R-:W-:Y:S01]  /*ce30*/  IMAD.U32 R7, RZ, RZ, UR51 ;  /* 0x00000033ff077e24 */ /* 0x000fe2000f8e00ff */
[----:B------:R-:W-:Y:S01]  /*ce40*/  BAR.SYNC.DEFER_BLOCKING 0x4, 0x200 ;  /* 0x0108000000007b1d */ /* 0x000fe20000010000 */
[----:B------:R-:W-:Y:S02]  /*ce50*/  IMAD.MOV.U32 R4, RZ, RZ, R24 ;  /* 0x000000ffff047224 */ /* 0x000fe400078e0018 */
[----:B------:R-:W-:Y:S01]  /*ce60*/  IMAD.MOV.U32 R5, RZ, RZ, R25 ;  /* 0x000000ffff057224 */ /* 0x000fe200078e0019 */
[----:B-1----:R-:W-:-:S04]  /*ce70*/  LOP3.LUT R0, R0, 0x1f, RZ, 0xc0, !PT ;  /* 0x0000001f00007812 */ /* 0x002fc800078ec0ff */
[----:B------:R-:W-:-:S13]  /*ce80*/  ISETP.NE.AND P0, PT, R0, RZ, PT ;  /* 0x000000ff0000720c */ /* 0x000fda0003f05270 */
[----:B------:R-:W1:Y:S01]  /*ce90*/  @!P0 S2R R3, SR_CgaCtaId ;  /* 0x0000000000038919 */ /* 0x000e620000008800 */
[----:B------:R-:W-:-:S04]  /*cea0*/  @!P0 MOV R0, 0x400 ;  /* 0x0000040000008802 */ /* 0x000fc80000000f00 */
[----:B-1----:R-:W-:-:S05]  /*ceb0*/  @!P0 LEA R0, R3, R0, 0x18 ;  /* 0x0000000003008211 */ /* 0x002fca00078ec0ff */
[----:B------:R1:W-:Y:S01]  /*cec0*/  @!P0 STS.128 [R0+0x19cd0], R4 ;  /* 0x019cd00400008388 */ /* 0x0003e20000000c00 */
[----:B------:R-:W-:Y:S06]  /*ced0*/  BAR.ARV 0x5, 0x200 ;  /* 0x0148000000007b1d */ /* 0x000fec0000002000 */
.L_x_223:
[----:B------:R-:W-:Y:S02]  /*cee0*/  ULDC UR4, c[0x0][0xc14] ;  /* 0x0003050000047ab9 */ /* 0x000fe40000000800 */
[----:B------:R-:W-:-:S06]  /*cef0*/  UISETP.GE.AND UP0, UPT, UR51, UR4, UPT ;  /* 0x000000043300728c */ /* 0x000fcc000bf06270 */
[----:B------:R-:W-:-:S13]  /*cf00*/  PLOP3.LUT P0, PT, PT, PT, UP0, 0x80, 0x0 ;  /* 0x000000000000781c */ /* 0x000fda0003f0f008 */
[----:B------:R-:W-:Y:S05]  /*cf10*/  @!P0 BRA `(.L_x_231) ;  /* 0xffffffc800748947 */ /* 0x000fea000383ffff */
.L_x_169:
[----:B------:R-:W2:Y:S01]  /*cf20*/  S2R R3, SR_CgaCtaId ;  /* 0x0000000000037919 */ /* 0x000ea20000008800 */
[----:B------:R-:W-:Y:S01]  /*cf30*/  VIADD R29, R29, 0x1 ;  /* 0x000000011d1d7836 */ /* 0x000fe20000000000 */
[----:B01----:R-:W-:Y:S01]  /*cf40*/  MOV R2, 0x400 ;  /* 0x0000040000027802 */ /* 0x003fe20000000f00 */
[----:B------:R-:W-:Y:S03]  /*cf50*/  BSSY B0, `(.L_x_232) ;  /* 0x0000008000007945 */ /* 0x000fe60003800000 */
[----:B------:R-:W-:-:S04]  /*cf60*/  LEA.HI R0, R29, R29, RZ, 0x1 ;  /* 0x0000001d1d007211 */ /* 0x000fc800078f08ff */
[----:B------:R-:W-:-:S05]  /*cf70*/  LOP3.LUT R0, R0, 0xfffffffe, RZ, 0xc0, !PT ;  /* 0xfffffffe00007812 */ /* 0x000fca00078ec0ff */
[----:B------:R-:W-:-:S05]  /*cf80*/  IMAD.IADD R0, R29, 0x1, -R0 ;  /* 0x000000011d007824 */ /* 0x000fca00078e0a00 */
[----:B------:R-:W-:Y:S02]  /*cf90*/  SHF.L.U32 R0, R0, 0x1f, RZ ;  /* 0x0000001f00007819 */ /* 0x000fe400000006ff */
[----:B--2---:R-:W-:-:S04]  /*cfa0*/  LEA R6, R3, R2, 0x18 ;  /* 0x0000000203067211 */ /* 0x004fc800078ec0ff */
[----:B------:R-:W0:Y:S02]  /*cfb0*/  SYNCS.PHASECHK.TRANS64.TRYWAIT P0, [R6+URZ+0x19c20], R0 ;  /* 0x019c2000060075a7 */ /* 0x000e24000800017f */
[----:B0-----:R-:W-:Y:S05]  /*cfc0*/  @!P0 BRA `(.L_x_233) ;  /* 0x0000000800348947 */ /* 0x001fea0003800000 */
.L_x_263:
[----:B------:R-:W-:Y:S05]  /*cfd0*/  BSYNC B0 ;  /* 0x0000000000007941 */ /* 0x000fea0003800000 */
.L_x_232:
[----:B------:R-:W-:-:S03]  /*cfe0*/  UMOV UR4, 0xffffffff ;  /* 0xffffffff00047882 */ /* 0x000fc60000000000 */
[----:B------:R-:W-:Y:S05]  /*cff0*/  BRA.DIV UR4, `(.L_x_234) ;  /* 0x0000000a043c7947 */ /* 0x000fea000b800000 */
[----:B0-----:R-:W0:Y:S02]  /*d000*/  S2R R0, SR_TID.X ;  /* 0x0000000000007919 */ /* 0x001e240000002100 */
[----:B0-----:R-:W-:-:S04]  /*d010*/  SHF.R.U32.HI R0, RZ, 0x5, R0 ;  /* 0x00000005ff007819 */ /* 0x001fc80000011600 */
[----:B------:R-:W-:-:S05]  /*d020*/  LOP3.LUT R0, R0, 0x3, RZ, 0xc0, !PT ;  /* 0x0000000300007812 */ /* 0x000fca00078ec0ff */
[----:B------:R0:W1:Y:S02]  /*d030*/  SHFL.IDX PT, R14, R0, RZ, 0x1f ;  /* 0x00001fff000e7589 */ /* 0x00006400000e0000 */
.L_x_266:
[----:B-1----:R-:W-:Y:S01]  /*d040*/  ISETP.NE.AND P0, PT, R14, RZ, PT ;  /* 0x000000ff0e00720c */ /* 0x002fe20003f05270 */
[----:B------:R-:W-:-:S12]  /*d050*/  BSSY B0, `(.L_x_235) ;  /* 0x000002b000007945 */ /* 0x000fd80003800000 */
[----:B------:R-:W-:Y:S05]  /*d060*/  @P0 BRA `(.L_x_236) ;  /* 0x0000000000a40947 */ /* 0x000fea0003800000 */
[----:B------:R-:W-:-:S03]  /*d070*/  UMOV UR4, 0xffffffff ;  /* 0xffffffff00047882 */ /* 0x000fc60000000000 */
[----:B------:R-:W-:Y:S05]  /*d080*/  BRA.DIV UR4, `(.L_x_237) ;  /* 0x0000000a044c7947 */ /* 0x000fea000b800000 */
[----:B------:R-:W-:-:S13]  /*d090*/  ELECT P6, URZ, PT ;  /* 0x00000000003f782f */ /* 0x000fda00038c0000 */
.L_x_269:
[----:B------:R-:W-:Y:S05]  /*d0a0*/  @!P6 BRA `(.L_x_236) ;  /* 0x000000000094e947 */ /* 0x000fea0003800000 */
[----:B------:R-:W-:-:S06]  /*d0b0*/  ULOP3.LUT UR4, UR48, 0x2, URZ, 0xfc, !UPT ;  /* 0x0000000230047892 */ /* 0x000fcc000f8efc3f */
[----:B0-----:R-:W-:-:S05]  /*d0c0*/  IMAD.U32 R0, RZ, RZ, UR4 ;  /* 0x00000004ff007e24 */ /* 0x001fca000f8e00ff */
[----:B------:R-:W-:-:S13]  /*d0d0*/  ISETP.NE.AND P0, PT, R0, 0x3, PT ;  /* 0x000000030000780c */ /* 0x000fda0003f05270 */
[----:B------:R-:W-:Y:S05]  /*d0e0*/  @!P0 BRA `(.L_x_238) ;  /* 0x0000000000048947 */ /* 0x000fea0003800000 */
[----:B------:R-:W-:Y:S01]  /*d0f0*/  BPT.TRAP 0x1 ;  /* 0x000000040000795c */ /* 0x000fe20000300000 */
.L_x_238:
[----:B------:R-:W-:Y:S01]  /*d100*/  VIADD R0, R6, 0x19c40 ;  /* 0x00019c4006007836 */ /* 0x000fe20000000000 */
[----:B------:R-:W-:Y:S01]  /*d110*/  SHF.L.U32 R4, R18, 0x1f, RZ ;  /* 0x0000001f12047819 */ /* 0x000fe200000006ff */
[C---:B------:R-:W-:Y:S02]  /*d120*/  VIADD R2, R17.reuse, 0x1 ;  /* 0x0000000111027836 */ /* 0x040fe40000000000 */
[----:B------:R-:W-:-:S03]  /*d130*/  IMAD R5, R17, 0x8, R0 ;  /* 0x0000000811057824 */ /* 0x000fc600078e0200 */
[C---:B------:R-:W-:Y:S01]  /*d140*/  ISETP.NE.AND P2, PT, R2.reuse, 0x2, PT ;  /* 0x000000020200780c */ /* 0x040fe20003f45270 */
[----:B------:R-:W0:Y:S03]  /*d150*/  SYNCS.PHASECHK.TRANS64.TRYWAIT P1, [R5+URZ], R4 ;  /* 0x00000004050075a7 */ /* 0x000e26000802017f */
[----:B------:R-:W-:Y:S02]  /*d160*/  SEL R3, RZ, 0x1, P2 ;  /* 0x00000001ff037807 */ /* 0x000fe40001000000 */
[----:B------:R-:W-:Y:S02]  /*d170*/  SEL R7, R2, RZ, P2 ;  /* 0x000000ff02077207 */ /* 0x000fe40001000000 */
[----:B------:R-:W-:-:S03]  /*d180*/  LOP3.LUT R3, R18, R3, RZ, 0x3c, !PT ;  /* 0x0000000312037212 */ /* 0x000fc600078e3cff */
[----:B------:R-:W-:Y:S01]  /*d190*/  IMAD R9, R7, 0x8, R0 ;  /* 0x0000000807097824 */ /* 0x000fe200078e0200 */
[----:B------:R-:W-:Y:S01]  /*d1a0*/  SHF.L.U32 R0, R3, 0x1f, RZ ;  /* 0x0000001f03007819 */ /* 0x000fe200000006ff */
[----:B0-----:R-:W-:Y:S06]  /*d1b0*/  @!P1 BRA `(.L_x_239) ;  /* 0x0000000800209947 */ /* 0x001fec0003800000 */
.L_x_270:
[----:B------:R-:W1:Y:S02]  /*d1c0*/  SYNCS.PHASECHK.TRANS64.TRYWAIT P1, [R9+URZ], R0 ;  /* 0x00000000090075a7 */ /* 0x000e64000802017f */
[----:B-1----:R-:W-:Y:S05]  /*d1d0*/  @!P1 BRA `(.L_x_240) ;  /* 0x00000008002c9947 */ /* 0x002fea0003800000 */
.L_x_271:
[----:B------:R-:W-:Y:S05]  /*d1e0*/  @!P0 BRA `(.L_x_241) ;  /* 0x0000000000048947 */ /* 0x000fea0003800000 */
[----:B------:R-:W-:Y:S01]  /*d1f0*/  BPT.TRAP 0x1 ;  /* 0x000000040000795c */ /* 0x000fe20000300000 */
.L_x_241:
[----:B------:R-:W-:-:S04]  /*d200*/  IMAD R17, R17, 0x8, R6 ;  /* 0x0000000811117824 */ /* 0x000fc800078e0206 */
[----:B------:R-:W2:Y:S02]  /*d210*/  SYNCS.PHASECHK.TRANS64.TRYWAIT P1, [R17+URZ+0x19c60], R4 ;  /* 0x019c6004110075a7 */ /* 0x000ea4000802017f */
[----:B--2---:R-:W-:Y:S05]  /*d220*/  @!P1 BRA `(.L_x_242) ;  /* 0x00000008002c9947 */ /* 0x004fea0003800000 */
.L_x_272:
[----:B------:R-:W-:Y:S05]  /*d230*/  @!P0 BRA `(.L_x_243) ;  /* 0x0000000000048947 */ /* 0x000fea0003800000 */
[----:B------:R-:W-:Y:S01]  /*d240*/  BPT.TRAP 0x1 ;  /* 0x000000040000795c */ /* 0x000fe20000300000 */
.L_x_243:
[----:B------:R-:W-:-:S04]  /*d250*/  IMAD R7, R7, 0x8, R6 ;  /* 0x0000000807077824 */ /* 0x000fc800078e0206 */
[----:B------:R-:W3:Y:S02]  /*d260*/  SYNCS.PHASECHK.TRANS64.TRYWAIT P1, [R7+URZ+0x19c60], R0 ;  /* 0x019c6000070075a7 */ /* 0x000ee4000802017f */
[----:B---3--:R-:W-:Y:S05]  /*d270*/  @!P1 BRA `(.L_x_244) ;  /* 0x00000008002c9947 */ /* 0x008fea0003800000 */
.L_x_273:
[----:B------:R-:W-:Y:S05]  /*d280*/  @!P0 BRA `(.L_x_245) ;  /* 0x0000000000048947 */ /* 0x000fea0003800000 */
[----:B------:R-:W-:Y:S01]  /*d290*/  BPT.TRAP 0x1 ;  /* 0x000000040000795c */ /* 0x000fe20000300000 */
.L_x_245:
[----:B------:R-:W4:Y:S02]  /*d2a0*/  SYNCS.PHASECHK.TRANS64.TRYWAIT P0, [R17+URZ+0x19c80], R4 ;  /* 0x019c8004110075a7 */ /* 0x000f24000800017f */
[----:B----4-:R-:W-:Y:S05]  /*d2b0*/  @!P0 BRA `(.L_x_246) ;  /* 0x0000000800308947 */ /* 0x010fea0003800000 */
.L_x_247:
[----:B------:R0:W0:Y:S02]  /*d2c0*/  SYNCS.PHASECHK.TRANS64.TRYWAIT P0, [R7+URZ+0x19c80], R0 ;  /* 0x019c8000070075a7 */ /* 0x000024000800017f */
[----:B0-----:R-:W-:Y:S05]  /*d2d0*/  @!P0 NANOSLEEP.SYNCS 0x989680 ;  /* 0x009896800000895d */ /* 0x001fea0003900000 */
[----:B------:R-:W0:Y:S02]  /*d2e0*/  @!P0 SYNCS.PHASECHK.TRANS64 P0, [R7+URZ+0x19c80], R0 ;  /* 0x019c8000070085a7 */ /* 0x000e24000800007f */
[----:B0-----:R-:W-:Y:S05]  /*d2f0*/  @!P0 BRA `(.L_x_247) ;  /* 0xfffffffc00f08947 */ /* 0x001fea000383ffff */
.L_x_236:
[----:B------:R-:W-:Y:S05]  /*d300*/  BSYNC B0 ;  /* 0x0000000000007941 */ /* 0x000fea0003800000 */
.L_x_235:
[----:B------:R-:W-:Y:S05]  /*d310*/  EXIT ;  /* 0x000000000000794d */ /* 0x000fea0003800000 */
.L_x_127:
[----:B0-----:R0:W1:Y:S02]  /*d320*/  SYNCS.PHASECHK.TRANS64.TRYWAIT P1, [R2+URZ+0x19c00], R11 ;  /* 0x019c000b020075a7 */ /* 0x001064000802017f */
[----:B-1----:R-:W-:Y:S05]  /*d330*/  @!P1 NANOSLEEP.SYNCS 0x989680 ;  /* 0x009896800000995d */ /* 0x002fea0003900000 */
[----:B------:R-:W1:Y:S02]  /*d340*/  @!P1 SYNCS.PHASECHK.TRANS64 P1, [R2+URZ+0x19c00], R11 ;  /* 0x019c000b020095a7 */ /* 0x000e64000802007f */
[----:B-1----:R-:W-:Y:S05]  /*d350*/  @!P1 BRA `(.L_x_127) ;  /* 0xfffffffc00f09947 */ /* 0x002fea000383ffff */
[----:B------:R-:W-:Y:S05]  /*d360*/  BRA `(.L_x_248) ;  /* 0xffffff4400547947 */ /* 0x000fea000383ffff */
.L_x_131:
[----:B--2---:R2:W3:Y:S02]  /*d370*/  SYNCS.PHASECHK.TRANS64.TRYWAIT P1, [R4+URZ+0x19c30], R5 ;  /* 0x019c3005040075a7 */ /* 0x0044e4000802017f */
[----:B---3--:R-:W-:Y:S05]  /*d380*/  @!P1 NANOSLEEP.SYNCS 0x989680 ;  /* 0x009896800000995d */ /* 0x008fea0003900000 */
[----:B------:R-:W3:Y:S02]  /*d390*/  @!P1 SYNCS.PHASECHK.TRANS64 P1, [R4+URZ+0x19c30], R5 ;  /* 0x019c3005040095a7 */ /* 0x000ee4000802007f */
[----:B---3--:R-:W-:Y:S05]  /*d3a0*/  @!P1 BRA `(.L_x_131) ;  /* 0xfffffffc00f09947 */ /* 0x008fea000383ffff */
[----:B------:R-:W-:Y:S05]  /*d3b0*/  BRA `(.L_x_130) ;  /* 0xffffff44007c7947 */ /* 0x000fea000383ffff */
.L_x_136:
[----:B-1----:R1:W2:Y:S02]  /*d3c0*/  SYNCS.PHASECHK.TRANS64.TRYWAIT P1, [R5+URZ+0x19c30], R4 ;  /* 0x019c3004050075a7 */ /* 0x0022a4000802017f */
[----:B--2---:R-:W-:Y:S05]  /*d3d0*/  @!P1 NANOSLEEP.SYNCS 0x989680 ;  /* 0x009896800000995d */ /* 0x004fea0003900000 */
[----:B------:R-:W2:Y:S02]  /*d3e0*/  @!P1 SYNCS.PHASECHK.TRANS64 P1, [R5+URZ+0x19c30], R4 ;  /* 0x019c3004050095a7 */ /* 0x000ea4000802007f */
[----:B--2---:R-:W-:Y:S05]  /*d3f0*/  @!P1 BRA `(.L_x_136) ;  /* 0xfffffffc00f09947 */ /* 0x004fea000383ffff */
[----:B------:R-:W-:Y:S05]  /*d400*/  BRA `(.L_x_135) ;  /* 0xffffff6c00c07947 */ /* 0x000fea000383ffff */
.L_x_140:
[----:B-1----:R-:W-:-:S04]  /*d410*/  IMAD.U32 R65, RZ, RZ, UR15 ;  /* 0x0000000fff417e24 */ /* 0x002fc8000f8e00ff */
[----:B------:R1:W2:Y:S03]  /*d420*/  SYNCS.PHASECHK.TRANS64.TRYWAIT P1, [R65+URZ+0x19c50], R4 ;  /* 0x019c5004410075a7 */ /* 0x0002a6000802017f */
[----:B--2---:R-:W-:Y:S05]  /*d430*/  @!P1 NANOSLEEP.SYNCS 0x989680 ;  /* 0x009896800000995d */ /* 0x004fea0003900000 */
[----:B------:R-:W2:Y:S02]  /*d440*/  @!P1 SYNCS.PHASECHK.TRANS64 P1, [R65+URZ+0x19c50], R4 ;  /* 0x019c5004410095a7 */ /* 0x000ea4000802007f */
[----:B--2---:R-:W-:Y:S05]  /*d450*/  @!P1 BRA `(.L_x_140) ;  /* 0xfffffffc00ec9947 */ /* 0x004fea000383ffff */
[----:B------:R-:W-:Y:S05]  /*d460*/  BRA `(.L_x_139) ;  /* 0xffffff7400a07947 */ /* 0x000fea000383ffff */
.L_x_146:
[----:B-1----:R1:W2:Y:S02]  /*d470*/  SYNCS.PHASECHK.TRANS64.TRYWAIT P1, [R13+URZ+0x19c50], R0 ;  /* 0x019c50000d0075a7 */ /* 0x0022a4000802017f */
[----:B--2---:R-:W-:Y:S05]  /*d480*/  @!P1 NANOSLEEP.SYNCS 0x989680 ;  /* 0x009896800000995d */ /* 0x004fea0003900000 */
[----:B------:R-:W2:Y:S02]  /*d490*/  @!P1 SYNCS.PHASECHK.TRANS64 P1, [R13+URZ+0x19c50], R0 ;  /* 0x019c50000d0095a7 */ /* 0x000ea4000802007f */
[----:B--2---:R-:W-:Y:S05]  /*d4a0*/  @!P1 BRA `(.L_x_146) ;  /* 0xfffffffc00f09947 */ /* 0x004fea000383ffff */
[----:B------:R-:W-:Y:S05]  /*d4b0*/  BRA `(.L_x_145) ;  /* 0xffffff9000787947 */ /* 0x000fea000383ffff */
.L_x_178:
[----:B------:R-:W-:Y:S02]  /*d4c0*/  IMAD.MOV.U32 R13, RZ, RZ, R4 ;  /* 0x000000ffff0d7224 */ /* 0x000fe400078e0004 */
[----:B------:R-:W-:Y:S02]  /*d4d0*/  IMAD.MOV.U32 R12, RZ, RZ, RZ ;  /* 0x000000ffff0c7224 */ /* 0x000fe400078e00ff */
[----:B------:R-:W-:Y:S02]  /*d4e0*/  IMAD.MOV.U32 R11, RZ, RZ, 0x1f ;  /* 0x0000001fff0b7424 */ /* 0x000fe400078e00ff */
[----:B------:R-:W-:-:S07]  /*d4f0*/  IMAD.MOV.U32 R15, RZ, RZ, -0x1 ;  /* 0xffffffffff0f7424 */ /* 0x000fce00078e00ff */
[----:B------:R-:W-:Y:S05]  /*d500*/  WARPSYNC.COLLECTIVE R15, `(.L_x_249) ;  /* 0x000000000f087348 */ /* 0x000fea0003c00000 */
[----:B------:R0:W1:Y:S02]  /*d510*/  SHFL.IDX P6, R14, R13, R12, R11 ;  /* 0x0000000c0d0e7389 */ /* 0x00006400000c000b */
[----:B01----:R-:W-:Y:S01]  /*d520*/  ENDCOLLECTIVE ;  /* 0x000000000000791b */ /* 0x003fe20003800000 */
.L_x_249:
[----:B------:R-:W-:Y:S05]  /*d530*/  BRA `(.L_x_250) ;  /* 0xffffffd000687947 */ /* 0x000fea000383ffff */
.L_x_180:
[----:B------:R-:W-:Y:S01]  /*d540*/  BSSY B0, `(.L_x_251) ;  /* 0x0000006000007945 */ /* 0x000fe20003800000 */
[----:B------:R-:W-:-:S07]  /*d550*/  IMAD.MOV.U32 R15, RZ, RZ, -0x1 ;  /* 0xffffffffff0f7424 */ /* 0x000fce00078e00ff */
[----:B0-----:R-:W-:Y:S05]  /*d560*/  WARPSYNC.COLLECTIVE R15, `(.L_x_252) ;  /* 0x000000000f0c7348 */ /* 0x001fea0003c00000 */
[----:B------:R-:W-:Y:S02]  /*d570*/  ELECT P6, UR62, PT ;  /* 0x00000000003e782f */ /* 0x000fe400038c0000 */
[----:B------:R-:W-:Y:S01]  /*d580*/  MOV R14, UR62 ;  /* 0x0000003e000e7c02 */ /* 0x000fe20008000f00 */
[----:B0-----:R-:W-:Y:S10]  /*d590*/  ENDCOLLECTIVE ;  /* 0x000000000000791b */ /* 0x001ff40003800000 */
.L_x_252:
[----:B------:R-:W-:Y:S05]  /*d5a0*/  BSYNC B0 ;  /* 0x0000000000007941 */ /* 0x000fea0003800000 */
.L_x_251:
[----:B------:R-:W-:Y:S05]  /*d5b0*/  BRA `(.L_x_253) ;  /* 0xffffffd000687947 */ /* 0x000fea000383ffff */
.L_x_183:
[----:B-1----:R1:W2:Y:S02]  /*d5c0*/  SYNCS.PHASECHK.TRANS64.TRYWAIT P2, [R5+URZ+0x19c80], R2 ;  /* 0x019c8002050075a7 */ /* 0x0022a4000804017f */
[----:B--2---:R-:W-:Y:S05]  /*d5d0*/  @!P2 NANOSLEEP.SYNCS 0x989680 ;  /* 0x009896800000a95d */ /* 0x004fea0003900000 */
[----:B------:R-:W2:Y:S02]  /*d5e0*/  @!P2 SYNCS.PHASECHK.TRANS64 P2, [R5+URZ+0x19c80], R2 ;  /* 0x019c80020500a5a7 */ /* 0x000ea4000804007f */
[----:B--2---:R-:W-:Y:S05]  /*d5f0*/  @!P2 BRA `(.L_x_183) ;  /* 0xfffffffc00f0a947 */ /* 0x004fea000383ffff */
[----:B------:R-:W-:Y:S05]  /*d600*/  BRA `(.L_x_254) ;  /* 0xffffffd000c07947 */ /* 0x000fea000383ffff */
.L_x_185:
[----:B0-----:R0:W2:Y:S02]  /*d610*/  SYNCS.PHASECHK.TRANS64.TRYWAIT P2, [R5+URZ+0x19c40], R2 ;  /* 0x019c4002050075a7 */ /* 0x0010a4000804017f */
[----:B--2---:R-:W-:Y:S05]  /*d620*/  @!P2 NANOSLEEP.SYNCS 0x989680 ;  /* 0x009896800000a95d */ /* 0x004fea0003900000 */
[----:B------:R-:W2:Y:S02]  /*d630*/  @!P2 SYNCS.PHASECHK.TRANS64 P2, [R5+URZ+0x19c40], R2 ;  /* 0x019c40020500a5a7 */ /* 0x000ea4000804007f */
[----:B--2---:R-:W-:Y:S05]  /*d640*/  @!P2 BRA `(.L_x_185) ;  /* 0xfffffffc00f0a947 */ /* 0x004fea000383ffff */
[----:B------:R-:W-:Y:S05]  /*d650*/  BRA `(.L_x_255) ;  /* 0xffffffd4003c7947 */ /* 0x000fea000383ffff */
.L_x_188:
[----:B-1----:R-:W-:-:S04]  /*d660*/  IMAD.U32 R3, RZ, RZ, UR40 ;  /* 0x00000028ff037e24 */ /* 0x002fc8000f8e00ff */
[----:B------:R1:W2:Y:S03]  /*d670*/  SYNCS.PHASECHK.TRANS64.TRYWAIT P0, [R3+URZ+0x19c20], R2 ;  /* 0x019c2002030075a7 */ /* 0x0002a6000800017f */
[----:B--2---:R-:W-:Y:S05]  /*d680*/  @!P0 NANOSLEEP.SYNCS 0x989680 ;  /* 0x009896800000895d */ /* 0x004fea0003900000 */
[----:B------:R-:W2:Y:S02]  /*d690*/  @!P0 SYNCS.PHASECHK.TRANS64 P0, [R3+URZ+0x19c20], R2 ;  /* 0x019c2002030085a7 */ /* 0x000ea4000800007f */
[----:B--2---:R-:W-:Y:S05]  /*d6a0*/  @!P0 BRA `(.L_x_188) ;  /* 0xfffffffc00ec8947 */ /* 0x004fea000383ffff */
[----:B------:R-:W-:Y:S05]  /*d6b0*/  BRA `(.L_x_256) ;  /* 0xffffffd800407947 */ /* 0x000fea000383ffff */
.L_x_194:
[----:B0-----:R0:W2:Y:S02]  /*d6c0*/  SYNCS.PHASECHK.TRANS64.TRYWAIT P0, [R9+URZ+0x19c80], R10 ;  /* 0x019c800a090075a7 */ /* 0x0010a4000800017f */
[----:B--2---:R-:W-:Y:S05]  /*d6d0*/  @!P0 NANOSLEEP.SYNCS 0x989680 ;  /* 0x009896800000895d */ /* 0x004fea0003900000 */
[----:B------:R-:W2:Y:S02]  /*d6e0*/  @!P0 SYNCS.PHASECHK.TRANS64 P0, [R9+URZ+0x19c80], R10 ;  /* 0x019c800a090085a7 */ /* 0x000ea4000800007f */
[----:B--2---:R-:W-:Y:S05]  /*d6f0*/  @!P0 BRA `(.L_x_194) ;  /* 0xfffffffc00f08947 */ /* 0x004fea000383ffff */
[----:B------:R-:W-:Y:S05]  /*d700*/  BRA `(.L_x_257) ;  /* 0xffffffd800e87947 */ /* 0x000fea000383ffff */
.L_x_201:
[----:B-1----:R1:W2:Y:S02]  /*d710*/  SYNCS.PHASECHK.TRANS64.TRYWAIT P0, [R9+URZ+0x19c40], R10 ;  /* 0x019c400a090075a7 */ /* 0x0022a4000800017f */
[----:B--2---:R-:W-:Y:S05]  /*d720*/  @!P0 NANOSLEEP.SYNCS 0x989680 ;  /* 0x009896800000895d */ /* 0x004fea0003900000 */
[----:B------:R-:W2:Y:S02]  /*d730*/  @!P0 SYNCS.PHASECHK.TRANS64 P0, [R9+URZ+0x19c40], R10 ;  /* 0x019c400a090085a7 */ /* 0x000ea4000800007f */
[----:B--2---:R-:W-:Y:S05]  /*d740*/  @!P0 BRA `(.L_x_201) ;  /* 0xfffffffc00f08947 */ /* 0x004fea000383ffff */
[----:B------:R-:W-:Y:S05]  /*d750*/  BRA `(.L_x_258) ;  /* 0xffffffdc00e47947 */ /* 0x000fea000383ffff */
.L_x_209:
[----:B0-----:R0:W1:Y:S02]  /*d760*/  SYNCS.PHASECHK.TRANS64.TRYWAIT P2, [R12+URZ+0x19c70], R5 ;  /* 0x019c70050c0075a7 */ /* 0x001064000804017f */
[----:B-1----:R-:W-:Y:S05]  /*d770*/  @!P2 NANOSLEEP.SYNCS 0x989680 ;  /* 0x009896800000a95d */ /* 0x002fea0003900000 */
[----:B------:R-:W1:Y:S02]  /*d780*/  @!P2 SYNCS.PHASECHK.TRANS64 P2, [R12+URZ+0x19c70], R5 ;  /* 0x019c70050c00a5a7 */ /* 0x000e64000804007f */
[----:B-1----:R-:W-:Y:S05]  /*d790*/  @!P2 BRA `(.L_x_209) ;  /* 0xfffffffc00f0a947 */ /* 0x002fea000383ffff */
[----:B------:R-:W-:Y:S05]  /*d7a0*/  BRA `(.L_x_259) ;  /* 0xffffffe000f87947 */ /* 0x000fea000383ffff */
.L_x_211:
[----:B0-----:R0:W1:Y:S02]  /*d7b0*/  SYNCS.PHASECHK.TRANS64.TRYWAIT P2, [R12+URZ+0x19c60], R5 ;  /* 0x019c60050c0075a7 */ /* 0x001064000804017f */
[----:B-1----:R-:W-:Y:S05]  /*d7c0*/  @!P2 NANOSLEEP.SYNCS 0x989680 ;  /* 0x009896800000a95d */ /* 0x002fea0003900000 */
[----:B------:R-:W1:Y:S02]  /*d7d0*/  @!P2 SYNCS.PHASECHK.TRANS64 P2, [R12+URZ+0x19c60], R5 ;  /* 0x019c60050c00a5a7 */ /* 0x000e64000804007f */
[----:B-1----:R-:W-:Y:S05]  /*d7e0*/  @!P2 BRA `(.L_x_211) ;  /* 0xfffffffc00f0a947 */ /* 0x002fea000383ffff */
[----:B------:R-:W-:Y:S05]  /*d7f0*/  BRA `(.L_x_260) ;  /* 0xffffffe400007947 */ /* 0x000fea000383ffff */
.L_x_218:
[----:B-1----:R1:W2:Y:S02]  /*d800*/  SYNCS.PHASECHK.TRANS64.TRYWAIT P0, [R2+URZ+0x19c70], R3 ;  /* 0x019c7003020075a7 */ /* 0x0022a4000800017f */
[----:B--2---:R-:W-:Y:S05]  /*d810*/  @!P0 NANOSLEEP.SYNCS 0x989680 ;  /* 0x009896800000895d */ /* 0x004fea0003900000 */
[----:B------:R-:W2:Y:S02]  /*d820*/  @!P0 SYNCS.PHASECHK.TRANS64 P0, [R2+URZ+0x19c70], R3 ;  /* 0x019c7003020085a7 */ /* 0x000ea4000800007f */
[----:B--2---:R-:W-:Y:S05]  /*d830*/  @!P0 BRA `(.L_x_218) ;  /* 0xfffffffc00f08947 */ /* 0x004fea000383ffff */
[----:B------:R-:W-:Y:S05]  /*d840*/  BRA `(.L_x_261) ;  /* 0xffffffe800447947 */ /* 0x000fea000383ffff */
.L_x_220:
[----:B-1----:R1:W2:Y:S02]  /*d850*/  SYNCS.PHASECHK.TRANS64.TRYWAIT P0, [R2+URZ+0x19c60], R5 ;  /* 0x019c6005020075a7 */ /* 0x0022a4000800017f */
[----:B--2---:R-:W-:Y:S05]  /*d860*/  @!P0 NANOSLEEP.SYNCS 0x989680 ;  /* 0x009896800000895d */ /* 0x004fea0003900000 */
[----:B------:R-:W2:Y:S02]  /*d870*/  @!P0 SYNCS.PHASECHK.TRANS64 P0, [R2+URZ+0x19c60], R5 ;  /* 0x019c6005020085a7 */ /* 0x000ea4000800007f */
[----:B--2---:R-:W-:Y:S05]  /*d880*/  @!P0 BRA `(.L_x_220) ;  /* 0xfffffffc00f08947 */ /* 0x004fea000383ffff */
[----:B------:R-:W-:Y:S05]  /*d890*/  BRA `(.L_x_262) ;  /* 0xffffffe800507947 */ /* 0x000fea000383ffff */
.L_x_233:
[----:B0-----:R0:W1:Y:S02]  /*d8a0*/  SYNCS.PHASECHK.TRANS64.TRYWAIT P0, [R6+URZ+0x19c20], R0 ;  /* 0x019c2000060075a7 */ /* 0x001064000800017f */
[----:B-1----:R-:W-:Y:S05]  /*d8b0*/  @!P0 NANOSLEEP.SYNCS 0x989680 ;  /* 0x009896800000895d */ /* 0x002fea0003900000 */
[----:B------:R-:W1:Y:S02]  /*d8c0*/  @!P0 SYNCS.PHASECHK.TRANS64 P0, [R6+URZ+0x19c20], R0 ;  /* 0x019c2000060085a7 */ /* 0x000e64000800007f */
[----:B-1----:R-:W-:Y:S05]  /*d8d0*/  @!P0 BRA `(.L_x_233) ;  /* 0xfffffffc00f08947 */ /* 0x002fea000383ffff */
[----:B------:R-:W-:Y:S05]  /*d8e0*/  BRA `(.L_x_263) ;  /* 0xfffffff400b87947 */ /* 0x000fea000383ffff */
.L_x_234:
[----:B------:R-:W1:Y:S01]  /*d8f0*/  S2R R2, SR_TID.X ;  /* 0x0000000000027919 */ /* 0x000e620000002100 */
[----:B------:R-:W-:Y:S01]  /*d900*/  BSSY B0, `(.L_x_264) ;  /* 0x000000a000007945 */ /* 0x000fe20003800000 */
[----:B------:R-:W-:Y:S02]  /*d910*/  IMAD.MOV.U32 R12, RZ, RZ, RZ ;  /* 0x000000ffff0c7224 */ /* 0x000fe400078e00ff */
[----:B------:R-:W-:Y:S02]  /*d920*/  IMAD.MOV.U32 R11, RZ, RZ, 0x1f ;  /* 0x0000001fff0b7424 */ /* 0x000fe400078e00ff */
[----:B------:R-:W-:Y:S01]  /*d930*/  IMAD.MOV.U32 R15, RZ, RZ, -0x1 ;  /* 0xffffffffff0f7424 */ /* 0x000fe200078e00ff */
[----:B-1----:R-:W-:-:S04]  /*d940*/  SHF.R.U32.HI R2, RZ, 0x5, R2 ;  /* 0x00000005ff027819 */ /* 0x002fc80000011602 */
[----:B------:R-:W-:-:S05]  /*d950*/  LOP3.LUT R2, R2, 0x3, RZ, 0xc0, !PT ;  /* 0x0000000302027812 */ /* 0x000fca00078ec0ff */
[----:B------:R-:W-:-:S07]  /*d960*/  IMAD.MOV.U32 R13, RZ, RZ, R2 ;  /* 0x000000ffff0d7224 */ /* 0x000fce00078e0002 */
[----:B0----5:R-:W-:Y:S05]  /*d970*/  WARPSYNC.COLLECTIVE R15, `(.L_x_265) ;  /* 0x000000000f087348 */ /* 0x021fea0003c00000 */
[----:B------:R1:W2:Y:S02]  /*d980*/  SHFL.IDX P6, R14, R13, R12, R11 ;  /* 0x0000000c0d0e7389 */ /* 0x0002a400000c000b */
[----:B012--5:R-:W-:Y:S01]  /*d990*/  ENDCOLLECTIVE ;  /* 0x000000000000791b */ /* 0x027fe20003800000 */
.L_x_265:
[----:B------:R-:W-:Y:S05]  /*d9a0*/  BSYNC B0 ;  /* 0x0000000000007941 */ /* 0x000fea0003800000 */
.L_x_264:
[----:B------:R-:W-:Y:S05]  /*d9b0*/  BRA `(.L_x_266) ;  /* 0xfffffff400a07947 */ /* 0x000fea000383ffff */
.L_x_237:
[----:B------:R-:W-:Y:S01]  /*d9c0*/  BSSY B1, `(.L_x_267) ;  /* 0x0000006000017945 */ /* 0x000fe20003800000 */
[----:B------:R-:W-:-:S07]  /*d9d0*/  IMAD.MOV.U32 R15, RZ, RZ, -0x1 ;  /* 0xffffffffff0f7424 */ /* 0x000fce00078e00ff */
[----:B0----5:R-:W-:Y:S05]  /*d9e0*/  WARPSYNC.COLLECTIVE R15, `(.L_x_268) ;  /* 0x000000000f0c7348 */ /* 0x021fea0003c00000 */
[----:B------:R-:W-:Y:S02]  /*d9f0*/  ELECT P6, UR62, PT ;  /* 0x00000000003e782f */ /* 0x000fe400038c0000 */
[----:B------:R-:W-:Y:S01]  /*da00*/  MOV R14, UR62 ;  /* 0x0000003e000e7c02 */ /* 0x000fe20008000f00 */
[----:B0----5:R-:W-:Y:S10]  /*da10*/  ENDCOLLECTIVE ;  /* 0x000000000000791b */ /* 0x021ff40003800000 */
.L_x_268:
[----:B------:R-:W-:Y:S05]  /*da20*/  BSYNC B1 ;  /* 0x0000000000017941 */ /* 0x000fea0003800000 */
.L_x_267:
[----:B------:R-:W-:Y:S05]  /*da30*/  BRA `(.L_x_269) ;  /* 0xfffffff400987947 */ /* 0x000fea000383ffff */
.L_x_239:
[----:B0-----:R0:W1:Y:S02]  /*da40*/  SYNCS.PHASECHK.TRANS64.TRYWAIT P1, [R5+URZ], R4 ;  /* 0x00000004050075a7 */ /* 0x001064000802017f */
[----:B-1----:R-:W-:Y:S05]  /*da50*/  @!P1 NANOSLEEP.SYNCS 0x989680 ;  /* 0x009896800000995d */ /* 0x002fea0003900000 */
[----:B------:R-:W1:Y:S02]  /*da60*/  @!P1 SYNCS.PHASECHK.TRANS64 P1, [R5+URZ], R4 ;  /* 0x00000004050095a7 */ /* 0x000e64000802007f */
[----:B-1----:R-:W-:Y:S05]  /*da70*/  @!P1 BRA `(.L_x_239) ;  /* 0xfffffffc00f09947 */ /* 0x002fea000383ffff */
[----:B------:R-:W-:Y:S05]  /*da80*/  BRA `(.L_x_270) ;  /* 0xfffffff400cc7947 */ /* 0x000fea000383ffff */
.L_x_240:
[----:B-1----:R1:W2:Y:S02]  /*da90*/  SYNCS.PHASECHK.TRANS64.TRYWAIT P1, [R9+URZ], R0 ;  /* 0x00000000090075a7 */ /* 0x0022a4000802017f */
[----:B--2---:R-:W-:Y:S05]  /*daa0*/  @!P1 NANOSLEEP.SYNCS 0x989680 ;  /* 0x009896800000995d */ /* 0x004fea0003900000 */
[----:B------:R-:W2:Y:S02]  /*dab0*/  @!P1 SYNCS.PHASECHK.TRANS64 P1, [R9+URZ], R0 ;  /* 0x00000000090095a7 */ /* 0x000ea4000802007f */
[----:B--2---:R-:W-:Y:S05]  /*dac0*/  @!P1 BRA `(.L_x_240) ;  /* 0xfffffffc00f09947 */ /* 0x004fea000383ffff */
[----:B------:R-:W-:Y:S05]  /*dad0*/  BRA `(.L_x_271) ;  /* 0xfffffff400c07947 */ /* 0x000fea000383ffff */
.L_x_242:
[----:B--2---:R2:W3:Y:S02]  /*dae0*/  SYNCS.PHASECHK.TRANS64.TRYWAIT P1, [R17+URZ+0x19c60], R4 ;  /* 0x019c6004110075a7 */ /* 0x0044e4000802017f */
[----:B---3--:R-:W-:Y:S05]  /*daf0*/  @!P1 NANOSLEEP.SYNCS 0x989680 ;  /* 0x009896800000995d */ /* 0x008fea0003900000 */
[----:B------:R-:W3:Y:S02]  /*db00*/  @!P1 SYNCS.PHASECHK.TRANS64 P1, [R17+URZ+0x19c60], R4 ;  /* 0x019c6004110095a7 */ /* 0x000ee4000802007f */
[----:B---3--:R-:W-:Y:S05]  /*db10*/  @!P1 BRA `(.L_x_242) ;  /* 0xfffffffc00f09947 */ /* 0x008fea000383ffff */
[----:B------:R-:W-:Y:S05]  /*db20*/  BRA `(.L_x_272) ;  /* 0xfffffff400c07947 */ /* 0x000fea000383ffff */
.L_x_244:
[----:B---3--:R3:W4:Y:S02]  /*db30*/  SYNCS.PHASECHK.TRANS64.TRYWAIT P1, [R7+URZ+0x19c60], R0 ;  /* 0x019c6000070075a7 */ /* 0x008724000802017f */
[----:B----4-:R-:W-:Y:S05]  /*db40*/  @!P1 NANOSLEEP.SYNCS 0x989680 ;  /* 0x009896800000995d */ /* 0x010fea0003900000 */
[----:B------:R-:W4:Y:S02]  /*db50*/  @!P1 SYNCS.PHASECHK.TRANS64 P1, [R7+URZ+0x19c60], R0 ;  /* 0x019c6000070095a7 */ /* 0x000f24000802007f */
[----:B----4-:R-:W-:Y:S05]  /*db60*/  @!P1 BRA `(.L_x_244) ;  /* 0xfffffffc00f09947 */ /* 0x010fea000383ffff */
[----:B------:R-:W-:Y:S05]  /*db70*/  BRA `(.L_x_273) ;  /* 0xfffffff400c07947 */ /* 0x000fea000383ffff */
.L_x_246:
[----:B----4-:R4:W0:Y:S02]  /*db80*/  SYNCS.PHASECHK.TRANS64.TRYWAIT P0, [R17+URZ+0x19c80], R4 ;  /* 0x019c8004110075a7 */ /* 0x010824000800017f */
[----:B0-----:R-:W-:Y:S05]  /*db90*/  @!P0 NANOSLEEP.SYNCS 0x989680 ;  /* 0x009896800000895d */ /* 0x001fea0003900000 */
[----:B------:R-:W0:Y:S02]  /*dba0*/  @!P0 SYNCS.PHASECHK.TRANS64 P0, [R17+URZ+0x19c80], R4 ;  /* 0x019c8004110085a7 */ /* 0x000e24000800007f */
[----:B0-----:R-:W-:Y:S05]  /*dbb0*/  @!P0 BRA `(.L_x_246) ;  /* 0xfffffffc00f08947 */ /* 0x001fea000383ffff */
[----:B------:R-:W-:Y:S05]  /*dbc0*/  BRA `(.L_x_247) ;  /* 0xfffffff400bc7947 */ /* 0x000fea000383ffff */
.L_x_274:
        /* <DEDUP_REMOVED lines=11> */
.L_x_2221:


//--------------------- .text._ZN7cutlass13device_kernelIN5flash11enable_sm90INS1_16FlashAttnFwdSm90INS1_25CollectiveMainloopFwdSm90ILi2EN4cute5tupleIJNS5_1CILi1EEES8_S8_EEENS6_IJNS7_ILi192EEENS7_ILi128EEENS7_ILi96EEEEEELi96ENS_12float_e4m3_tEfNS_4arch4Sm90ELb0ELb0ELb1ELb1ELb0ELb1ELb0ELb1ELb1ELb0ELb0ELb0EEENS1_21CollectiveEpilogueFwdINS6_IJSA_SC_SB_EEES9_NS_10bfloat16_tESG_Li384ELb1ELb0ELb0ELb1EEENS1_36VarlenDynamicPersistentTileSchedulerILi192ELi128ELi384ELi128ELb0ELb0ELb1ELb0ELb1ELb1EEEEEEEEEvNT_6ParamsE --------------------------
	.section	.text._ZN7cutlass13device_kernelIN5flash11enable_sm90INS1_16FlashAttnFwdSm90INS1_25CollectiveMainloopFwdSm90ILi2EN4cute5tupleIJNS5_1CILi1EEES8_S8_EEENS6_IJNS7_ILi192EEENS7_ILi128EEENS7_ILi96EEEEEELi96ENS_12float_e4m3_tEfNS_4arch4Sm90ELb0ELb0ELb1ELb1ELb0ELb1ELb0ELb1ELb1ELb0ELb0ELb0EEENS1_21CollectiveEpilogueFwdINS6_IJSA_SC_SB_EEES9_NS_10bfloat16_tESG_Li384ELb1ELb0ELb0ELb1EEENS1_36VarlenDynamicPersistentTileSchedulerILi192ELi128ELi384ELi128ELb0ELb0ELb1ELb0ELb1ELb1EEEEEEEEEvNT_6ParamsE,"ax",@progbits
	.align	128
.text._ZN7cutlass13device_kernelIN5flash11enable_sm90INS1_16FlashAttnFwdSm90INS1_25CollectiveMainloopFwdSm90ILi2EN4cute5tupleIJNS5_1CILi1EEES8_S8_EEENS6_IJNS7_ILi192EEENS7_ILi128EEENS7_ILi96EEEEEELi96ENS_12float_e4m3_tEfNS_4arch4Sm90ELb0ELb0ELb1ELb1ELb0ELb1ELb0ELb1ELb1ELb0ELb0ELb0EEENS1_21CollectiveEpilogueFwdINS6_IJSA_SC_SB_EEES9_NS_10bfloat16_tESG_Li384ELb1ELb0ELb0ELb1EEENS1_36VarlenDynamicPersistentTileSchedulerILi192ELi128ELi384ELi128ELb0ELb0ELb1ELb0ELb1ELb1EEEEEEEEEvNT_6ParamsE:
        .type           _ZN7cutlass13device_kernelIN5flash11enable_sm90INS1_16FlashAttnFwdSm90INS1_25CollectiveMainloopFwdSm90ILi2EN4cute5tupleIJNS5_1CILi1EEES8_S8_EEENS6_IJNS7_ILi192EEENS7_ILi128EEENS7_ILi96EEEEEELi96ENS_12float_e4m3_tEfNS_4arch4Sm90ELb0ELb0ELb1ELb1ELb0ELb1ELb0ELb1ELb1ELb0ELb0ELb0EEENS1_21CollectiveEpilogueFwdINS6_IJSA_SC_SB_EEES9_NS_10bfloat16_tESG_Li384ELb1ELb0ELb0ELb1EEENS1_36VarlenDynamicPersistentTileSchedulerILi192ELi128ELi384ELi128ELb0ELb0ELb1ELb0ELb1ELb1EEEEEEEEEvNT_6ParamsE,@function
        .size           _ZN7cutlass13device_kernelIN5flash11enable_sm90INS1_16FlashAttnFwdSm90INS1_25CollectiveMainloopFwdSm90ILi2EN4cute5tupleIJNS5_1CILi1EEES8_S8_EEENS6_IJNS7_ILi192EEENS7_ILi128EEENS7_ILi96EEEEEELi96ENS_12float_e4m3_tEfNS_4arch4Sm90ELb0ELb0ELb1ELb1ELb0ELb1ELb0ELb1ELb1ELb0ELb0ELb0EEENS1_21CollectiveEpilogueFwdINS6_IJSA_SC_SB_EEES9_NS_10bfloat16_tESG_Li384ELb1ELb0ELb0ELb1EEENS1_36VarlenDynamicPersistentTileSchedulerILi192ELi128ELi384ELi128ELb0ELb0ELb1ELb0ELb1ELb1EEEEEEEEEvNT_6ParamsE,(.L_x_2222 - _ZN7cutlass13device_kernelIN5flash11enable_sm90INS1_16FlashAttnFwdSm90INS1_25CollectiveMainloopFwdSm90ILi2EN4cute5tupleIJNS5_1CILi1EEES8_S8_EEENS6_IJNS7_ILi192EEENS7_ILi128EEENS7_ILi96EEEEEELi96ENS_12float_e4m3_tEfNS_4arch4Sm90ELb0ELb0ELb1ELb1ELb0ELb1ELb0ELb1ELb1ELb0ELb0ELb0EEENS1_21CollectiveEpilogueFwdINS6_IJSA_SC_SB_EEES9_NS_10bfloat16_tESG_Li384ELb1ELb0ELb0ELb1EEENS1_36VarlenDynamicPersistentTileSchedulerILi192ELi128ELi384ELi128ELb0ELb0ELb1ELb0ELb1ELb1EEEEEEEEEvNT_6ParamsE)
        .other          _ZN7cutlass13device_kernelIN5flash11enable_sm90INS1_16FlashAttnFwdSm90INS1_25CollectiveMainloopFwdSm90ILi2EN4cute5tupleIJNS5_1CILi1EEES8_S8_EEENS6_IJNS7_ILi192EEENS7_ILi128EEENS7_ILi96EEEEEELi96ENS_12float_e4m3_tEfNS_4arch4Sm90ELb0ELb0ELb1ELb1ELb0ELb1ELb0ELb1ELb1ELb0ELb0ELb0EEENS1_21CollectiveEpilogueFwdINS6_IJSA_SC_SB_EEES9_NS_10bfloat16_tESG_Li384ELb1ELb0ELb0ELb1EEENS1_36VarlenDynamicPersistentTileSchedulerILi192ELi128ELi384ELi128ELb0ELb0ELb1ELb0ELb1ELb1EEEEEEEEEvNT_6ParamsE,@"STO_CUDA_ENTRY STV_DEFAULT"
_ZN7cutlass13device_kernelIN5flash11enable_sm90INS1_16FlashAttnFwdSm90INS1_25CollectiveMainloopFwdSm90ILi2EN4cute5tupleIJNS5_1CILi1EEES8_S8_EEENS6_IJNS7_ILi192EEENS7_ILi128EEENS7_ILi96EEEEEELi96ENS_12float_e4m3_tEfNS_4arch4Sm90ELb0ELb0ELb1ELb1ELb0ELb1ELb0ELb1ELb1ELb0ELb0ELb0EEENS1_21CollectiveEpilogueFwdINS6_IJSA_SC_SB_EEES9_NS_10bfloat16_tESG_Li384ELb1ELb0ELb0ELb1EEENS1_36VarlenDynamicPersistentTileSchedulerILi192ELi128ELi384ELi128ELb0ELb0ELb1ELb0ELb1ELb1EEEEEEEEEvNT_6ParamsE:
[----:B------:R-:W0:Y:S02]  /*0000*/  LDC R1, c[0x0][0x28] ;  /* 0x00000a00ff017b82 */ /* 0x000e240000000800 */
[----:B0-----:R-:W-:Y:S01]  /*0010*/  VIADD R1, R1, 0xffffffa0 ;  /* 0xffffffa001017836 */ /* 0x001fe20000000000 */
[----:B------:R-:W0:Y:S01]  /*0020*/  S2R R3, SR_TID.X ;  /* 0x0000000000037919 */ /* 0x000e220000002100 */
[----:B------:R-:W-:Y:S01]  /*0030*/  ELECT P0, URZ, PT ;  /* 0x00000000003f782f */ /* 0x000fe20003800000 */
[----:B------:R-:W-:Y:S01]  /*0040*/  BSSY B0, `(.L_x_275) ;  /* 0x0000016000007945 */ /* 0x000fe20003800000 */
[----:B0-----:R-:W-:-:S05]  /*0050*/  SHF.R.U32.HI R0, RZ, 0x5, R3 ;  /* 0x00000005ff007819 */ /* 0x001fca0000011603 */
[----:B------:R-:W0:Y:S02]  /*0060*/  SHFL.IDX PT, R2, R0, RZ, 0x1f ;  /* 0x00001fff00027589 */ /* 0x000e2400000e0000 */
[----:B0-----:R-:W-:-:S13]  /*0070*/  ISETP.EQ.AND P0, PT, R2, RZ, P0 ;  /* 0x000000ff0200720c */ /* 0x001fda0000702270 */
[----:B------:R-:W-:Y:S05]  /*0080*/  @!P0 BRA `(.L_x_276) ;  /* 0x0000000000448947 */ /* 0x000fea0003800000 */
[----:B------:R-:W-:Y:S02]  /*0090*/  ULDC.64 UR4, c[0x0][0x198] ;  /* 0x0000660000047ab9 */ /* 0x000fe40000000a00 */
[----:B------:R-:W-:Y:S02]  /*00a0*/  UIADD3 UR6, UP0, UR4, 0x270, URZ ;  /* 0x0000027004067890 */ /* 0x000fe4000ff1e03f */
[----:B------:R-:W-:Y:S02]  /*00b0*/  UIADD3 UR8, UP1, UR4, 0x370, URZ ;  /* 0x0000037004087890 */ /* 0x000fe4000ff3e03f */
[----:B------:R-:W-:Y:S02]  /*00c0*/  UIADD3 UR10, UP2, UR4, 0x470, URZ ;  /* 0x00000470040a7890 */ /* 0x000fe4000ff5e03f */
[----:B------:R-:W-:Y:S02]  /*00d0*/  UIADD3 UR12, UP3, UR4, 0x570, URZ ;  /* 0x00000570040c7890 */ /* 0x000fe4000ff7e03f */
[----:B------:R-:W-:-:S02]  /*00e0*/  UIADD3 UR4, UP4, UR4, 0x670, URZ ;  /* 0x0000067004047890 */ /* 0x000fc4000ff9e03f */
[----:B------:R-:W-:Y:S02]  /*00f0*/  UIADD3.X UR7, URZ, UR5, URZ, UP0, !UPT ;  /* 0x000000053f077290 */ /* 0x000fe400087fe43f */
[----:B------:R-:W-:Y:S02]  /*0100*/  UIADD3.X UR9, URZ, UR5, URZ, UP1, !UPT ;  /* 0x000000053f097290 */ /* 0x000fe40008ffe43f */
[----:B------:R-:W-:Y:S02]  /*0110*/  UIADD3.X UR11, URZ, UR5, URZ, UP2, !UPT ;  /* 0x000000053f0b7290 */ /* 0x000fe400097fe43f */
[----:B------:R-:W-:Y:S02]  /*0120*/  UIADD3.X UR13, URZ, UR5, URZ, UP3, !UPT ;  /* 0x000000053f0d7290 */ /* 0x000fe40009ffe43f */
[----:B------:R-:W-:Y:S01]  /*0130*/  UIADD3.X UR5, URZ, UR5, URZ, UP4, !UPT ;  /* 0x000000053f057290 */ /* 0x000fe2000a7fe43f */
[----:B------:R0:W-:Y:S02]  /*0140*/  UTMACCTL.PF [UR6] ;  /* 0x00000000060079b9 */ /* 0x0001e40008040000 */
[----:B------:R0:W-:Y:S02]  /*0150*/  UTMACCTL.PF [UR8] ;  /* 0x00000000080079b9 */ /* 0x0001e40008040000 */
[----:B------:R0:W-:Y:S02]  /*0160*/  UTMACCTL.PF [UR10] ;  /* 0x000000000a0079b9 */ /* 0x0001e40008040000 */
[----:B------:R0:W-:Y:S02]  /*0170*/  UTMACCTL.PF [UR12] ;  /* 0x000000000c0079b9 */ /* 0x0001e40008040000 */
[----:B------:R0:W-:Y:S02]  /*0180*/  UTMACCTL.PF [UR4] ;  /* 0x00000000040079b9 */ /* 0x0001e40008040000 */
[----:B0-----:R-:W-:Y:S01]  /*0190*/  NOP ;  /* 0x0000000000007918 */ /* 0x001fe20000000000 */
.L_x_276:
[----:B------:R-:W-:Y:S05]  /*01a0*/  BSYNC B0 ;  /* 0x0000000000007941 */ /* 0x000fea0003800000 */
.L_x_275:
[----:B------:R-:W-:Y:S01]  /*01b0*/  VOTEU.ANY UP0, P0 ;  /* 0x00000000003f7886 */ /* 0x000fe20000000100 */
[----:B------:R-:W0:Y:S01]  /*01c0*/  SHFL.IDX PT, R2, R0, RZ, 0x1f ;  /* 0x00001fff00027589 */ /* 0x000e2200000e0000 */
[----:B------:R-:W-:Y:S01]  /*01d0*/  UMOV UR4, 0x1 ;  /* 0x0000000100047882 */ /* 0x000fe20000000000 */
[----:B------:R-:W-:Y:S01]  /*01e0*/  UMOV UR7, 0x180 ;  /* 0x0000018000077882 */ /* 0x000fe20000000000 */
[----:B------:R-:W-:Y:S01]  /*01f0*/  SHF.R.U32.HI R3, RZ, 0x7, R3 ;  /* 0x00000007ff037819 */ /* 0x000fe20000011603 */
[----:B------:R-:W1:Y:S01]  /*0200*/  @UP0 S2UR UR8, SR_CgaCtaId ;  /* 0x00000000000809c3 */ /* 0x000e620000008800 */
[----:B------:R-:W-:Y:S01]  /*0210*/  @UP0 UMOV UR6, 0x400 ;  /* 0x0000040000060882 */ /* 0x000fe20000000000 */
[----:B------:R-:W-:-:S04]  /*0220*/  @UP0 UIADD3 UR4, -UR4, 0x100000, URZ ;  /* 0x0010000004040890 */ /* 0x000fc8000fffe13f */
[----:B------:R-:W-:Y:S02]  /*0230*/  @UP0 USHF.L.U32 UR5, UR4, 0xb, URZ ;  /* 0x0000000b04050899 */ /* 0x000fe4000800063f */
[----:B------:R-:W-:Y:S01]  /*0240*/  @UP0 USHF.L.U32 UR4, UR4, 0x1, URZ ;  /* 0x0000000104040899 */ /* 0x000fe2000800063f */
[----:B------:R-:W-:Y:S01]  /*0250*/  VOTEU.ANY UP1, P0 ;  /* 0x00000000003f7886 */ /* 0x000fe20000020100 */
[----:B0-----:R-:W-:Y:S02]  /*0260*/  ISETP.NE.AND P1, PT, R2, RZ, PT ;  /* 0x000000ff0200720c */ /* 0x001fe40003f25270 */
[----:B------:R0:W2:Y:S01]  /*0270*/  SHFL.IDX PT, R2, R3, RZ, 0x1f ;  /* 0x00001fff03027589 */ /* 0x0000a200000e0000 */
[----:B-1----:R-:W-:Y:S02]  /*0280*/  @UP0 ULEA UR8, UR8, UR6, 0x18 ;  /* 0x0000000608080291 */ /* 0x002fe4000f8ec03f */
[----:B------:R-:W-:-:S04]  /*0290*/  @UP0 UIADD3 UR6, -UR7, 0x100000, URZ ;  /* 0x0010000007060890 */ /* 0x000fc8000fffe13f */
[----:B------:R-:W-:Y:S02]  /*02a0*/  @UP0 USHF.L.U32 UR7, UR6, 0xb, URZ ;  /* 0x0000000b06070899 */ /* 0x000fe4000800063f */
[----:B------:R-:W-:Y:S01]  /*02b0*/  @UP0 USHF.L.U32 UR6, UR6, 0x1, URZ ;  /* 0x0000000106060899 */ /* 0x000fe2000800063f */
[----:B------:R-:W-:Y:S01]  /*02c0*/  VOTEU.ANY UP0, P0 ;  /* 0x00000000003f7886 */ /* 0x000fe20000000100 */
[----:B------:R-:W1:Y:S04]  /*02d0*/  FENCE.VIEW.ASYNC.S ;  /* 0x00000000000073c6 */ /* 0x000e680000000000 */
[----:B-1----:R0:W1:Y:S06]  /*02e0*/  @UP0 SYNCS.EXCH.64 URZ, [UR8+0x19c00], UR4 ;  /* 0x019c0004083f05b2 */ /* 0x00206c0008000100 */
[----:B------:R0:W3:Y:S02]  /*02f0*/  @UP1 SYNCS.EXCH.64 URZ, [UR8+0x19c20], UR6 ;  /* 0x019c2006083f15b2 */ /* 0x0000e40008000100 */
[----:B0-----:R-:W-:Y:S05]  /*0300*/  @P1 BRA `(.L_x_277) ;  /* 0x0000000000481947 */ /* 0x001fea0003800000 */
[----:B------:R-:W0:Y:S01]  /*0310*/  S2UR UR5, SR_CgaCtaId ;  /* 0x00000000000579c3 */ /* 0x000e220000008800 */
        /* <DEDUP_REMOVED lines=15> */
[----:B------:R0:W0:Y:S01]  /*0410*/  SYNCS.EXCH.64 URZ, [UR8+0x19c48], UR4 ;  /* 0x019c4804083f75b2 */ /* 0x0000220008000100 */
[----:B------:R-:W-:Y:S01]  /*0420*/  NOP ;  /* 0x0000000000007918 */ /* 0x000fe20000000000 */
.L_x_277:
[----:B------:R-:W5:Y:S01]  /*0430*/  SHFL.IDX PT, R3, R0, RZ, 0x1f ;  /* 0x00001fff00037589 */ /* 0x000f6200000e0000 */
[----:B------:R-:W-:Y:S01]  /*0440*/  NOP ;  /* 0x0000000000007918 */ /* 0x000fe20000000000 */
[----:B-----5:R-:W-:-:S13]  /*0450*/  ISETP.NE.AND P0, PT, R3, RZ, PT ;  /* 0x000000ff0300720c */ /* 0x020fda0003f05270 */
        /* <DEDUP_REMOVED lines=17> */
[----:B------:R0:W0:Y:S01]  /*0570*/  SYNCS.EXCH.64 URZ, [UR8+0x19c68], UR6 ;  /* 0x019c6806083f75b2 */ /* 0x0000220008000100 */
[----:B------:R-:W-:Y:S01]  /*0580*/  NOP ;  /* 0x0000000000007918 */ /* 0x000fe20000000000 */
.L_x_278:
[----:B------:R-:W5:Y:S01]  /*0590*/  SHFL.IDX PT, R3, R0, RZ, 0x1f ;  /* 0x00001fff00037589 */ /* 0x000f6200000e0000 */
[----:B------:R-:W-:Y:S01]  /*05a0*/  NOP ;  /* 0x0000000000007918 */ /* 0x000fe20000000000 */
[----:B-----5:R-:W-:-:S13]  /*05b0*/  ISETP.NE.AND P0, PT, R3, RZ, PT ;  /* 0x000000ff0300720c */ /* 0x020fda0003f05270 */
        /* <DEDUP_REMOVED lines=13> */
[----:B------:R0:W0:Y:S01]  /*0690*/  SYNCS.EXCH.64 URZ, [UR6+0x19c88], UR4 ;  /* 0x019c8804063f75b2 */ /* 0x0000220008000100 */
[----:B------:R-:W-:Y:S01]  /*06a0*/  NOP ;  /* 0x0000000000007918 */ /* 0x000fe20000000000 */
.L_x_279:
        /* <DEDUP_REMOVED lines=22> */
.L_x_280:
        /* <DEDUP_REMOVED lines=22> */
.L_x_281:
[----:B--2---:R-:W-:Y:S01]  /*0970*/  ISETP.NE.AND P0, PT, R2, RZ, PT ;  /* 0x000000ff0200720c */ /* 0x004fe20003f05270 */
[----:B------:R-:W-:Y:S01]  /*0980*/  IMAD.MOV.U32 R2, RZ, RZ, 0x1 ;  /* 0x00000001ff027424 */ /* 0x000fe200078e00ff */
[----:B------:R-:W-:Y:S01]  /*0990*/  NOP ;  /* 0x0000000000007918 */ /* 0x000fe20000000000 */
[----:B------:R-:W-:Y:S01]  /*09a0*/  ULDC.64 UR40, c[0x0][0x208] ;  /* 0x0000820000287ab9 */ /* 0x000fe20000000a00 */
[----:B------:R-:W-:Y:S02]  /*09b0*/  BSSY B8, `(.L_x_282) ;  /* 0x00017b7000087945 */ /* 0x000fe40003800000 */
[----:B------:R-:W-:-:S05]  /*09c0*/  SEL R2, R2, 0x2, !P0 ;  /* 0x0000000202027807 */ /* 0x000fca0004000000 */
[----:B------:R2:W-:Y:S01]  /*09d0*/  STL [R1+0x20], R2 ;  /* 0x0000200201007387 */ /* 0x0005e20000100800 */
[----:B01-34-:R-:W-:Y:S06]  /*09e0*/  BAR.SYNC.DEFER_BLOCKING 0x0 ;  /* 0x0000000000007b1d */ /* 0x01bfec0000010000 */
[----:B------:R-:W-:Y:S05]  /*09f0*/  @!P0 BRA `(.L_x_283) ;  /* 0x0000011800988947 */ /* 0x000fea0003800000 */
.L_x_284:
[----:B------:R-:W-:-:S08]  /*0a00*/  NOP ;  /* 0x0000000000007918 */ /* 0x000fd00000000000 */
[----:B------:R-:W0:Y:S02]  /*0a10*/  USETMAXREG.TRY_ALLOC.CTAPOOL UP0, 0xa0 ;  /* 0x000000a0000079c8 */ /* 0x000e240008000600 */
[----:B0-----:R-:W-:-:S13]  /*0a20*/  PLOP3.LUT P0, PT, PT, PT, UP0, 0x80, 0x0 ;  /* 0x000000000000781c */ /* 0x001fda0003f0f008 */
[----:B------:R-:W-:Y:S05]  /*0a30*/  @!P0 BRA `(.L_x_284) ;  /* 0xfffffffc00f08947 */ /* 0x000fea000383ffff */
[----:B------:R-:W0:Y:S08]  /*0a40*/  S2UR UR4, SR_CgaCtaId ;  /* 0x00000000000479c3 */ /* 0x000e300000008800 */
[----:B------:R-:W-:Y:S06]  /*0a50*/  BAR.ARV 0x8, 0x1a0 ;  /* 0x0206800000007b1d */ /* 0x000fec0000002000 */
[----:B------:R-:W-:-:S02]  /*0a60*/  MOV R18, 0x400 ;  /* 0x0000040000127802 */ /* 0x000fc40000000f00 */
[----:B------:R-:W-:Y:S01]  /*0a70*/  BAR.SYNC.DEFER_BLOCKING 0x5, 0x200 ;  /* 0x0148000000007b1d */ /* 0x000fe20000010000 */
[----:B0-----:R-:W-:-:S05]  /*0a80*/  IMAD.U32 R0, RZ, RZ, UR4 ;  /* 0x00000004ff007e24 */ /* 0x001fca000f8e00ff */
[----:B------:R-:W-:Y:S01]  /*0a90*/  ULDC UR4, c[0x0][0xc14] ;  /* 0x0003050000047ab9 */ /* 0x000fe20000000800 */
[----:B------:R-:W-:Y:S01]  /*0aa0*/  LEA R18, R0, R18, 0x18 ;  /* 0x0000001200127211 */ /* 0x000fe200078ec0ff */
[----:B------:R-:W-:Y:S04]  /*0ab0*/  STL [R1+0x14], R0 ;  /* 0x0000140001007387 */ /* 0x000fe80000100800 */
[----:B------:R-:W0:Y:S01]  /*0ac0*/  LDS.128 R28, [R18+0x19cd0] ;  /* 0x019cd000121c7984 */ /* 0x000e220000000c00 */
[----:B------:R-:W-:Y:S06]  /*0ad0*/  BAR.ARV 0x4, 0x200 ;  /* 0x0108000000007b1d */ /* 0x000fec0000002000 */
[----:B0-----:R-:W-:-:S13]  /*0ae0*/  ISETP.GE.AND P0, PT, R31, UR4, PT ;  /* 0x000000041f007c0c */ /* 0x001fda000bf06270 */
[----:B------:R-:W-:Y:S05]  /*0af0*/  @P0 BRA `(.L_x_285) ;  /* 0x0000017800880947 */ /* 0x000fea0003800000 */
[----:B------:R-:W3:Y:S01]  /*0b00*/  LDL.LU R19, [R1+0x20] ;  /* 0x0000200001137983 */ /* 0x000ee20000300800 */
[----:B------:R-:W0:Y:S02]  /*0b10*/  S2R R0, SR_TID.X ;  /* 0x0000000000007919 */ /* 0x000e240000002100 */
[----:B0-----:R-:W-:-:S05]  /*0b20*/  VIADD R15, R0, 0xffffff80 ;  /* 0xffffff80000f7836 */ /* 0x001fca0000000000 */
[----:B------:R-:W-:-:S04]  /*0b30*/  SHF.R.S32.HI R0, RZ, 0x1f, R15 ;  /* 0x0000001fff007819 */ /* 0x000fc8000001140f */
[----:B--2---:R-:W-:-:S04]  /*0b40*/  LEA.HI R2, R0, R15, RZ, 0x7 ;  /* 0x0000000f00027211 */ /* 0x004fc800078f38ff */
[----:B------:R-:W-:Y:S02]  /*0b50*/  LOP3.LUT R7, R2, 0xffffff80, RZ, 0xc0, !PT ;  /* 0xffffff8002077812 */ /* 0x000fe400078ec0ff */
[CC--:B------:R-:W-:Y:S02]  /*0b60*/  LEA.HI R4, R0.reuse, R15.reuse, RZ, 0x5 ;  /* 0x0000000f00047211 */ /* 0x0c0fe400078f28ff */
[-C--:B------:R-:W-:Y:S01]  /*0b70*/  LEA.HI R3, R0, R15.reuse, RZ, 0x4 ;  /* 0x0000000f00037211 */ /* 0x080fe200078f20ff */
[C---:B------:R-:W-:Y:S01]  /*0b80*/  IMAD.IADD R20, R15.reuse, 0x1, -R7 ;  /* 0x000000010f147824 */ /* 0x040fe200078e0a07 */
[----:B------:R-:W-:Y:S01]  /*0b90*/  LEA.HI R6, R15, R15, RZ, 0x1 ;  /* 0x0000000f0f067211 */ /* 0x000fe200078f08ff */
[----:B------:R-:W-:Y:S01]  /*0ba0*/  IMAD.SHL.U32 R5, R4, 0x10, RZ ;  /* 0x0000001004057824 */ /* 0x000fe200078e00ff */
[----:B------:R-:W-:Y:S02]  /*0bb0*/  LOP3.LUT R4, R3, 0x7fffff0, RZ, 0xc0, !PT ;  /* 0x07fffff003047812 */ /* 0x000fe400078ec0ff */
[----:B------:R-:W-:-:S02]  /*0bc0*/  LOP3.LUT R7, R6, 0xfffffffe, RZ, 0xc0, !PT ;  /* 0xfffffffe06077812 */ /* 0x000fc400078ec0ff */
[----:B------:R-:W-:Y:S02]  /*0bd0*/  SHF.R.S32.HI R152, RZ, 0x1, R6 ;  /* 0x00000001ff987819 */ /* 0x000fe40000011406 */
[----:B------:R-:W-:Y:S02]  /*0be0*/  SHF.R.S32.HI R8, RZ, 0x1f, R20 ;  /* 0x0000001fff087819 */ /* 0x000fe40000011414 */
[----:B------:R-:W-:Y:S01]  /*0bf0*/  SHF.R.S32.HI R9, RZ, 0x1f, R6 ;  /* 0x0000001fff097819 */ /* 0x000fe20000011406 */
[----:B------:R-:W-:Y:S01]  /*0c00*/  IMAD.IADD R4, R15, 0x1, -R4 ;  /* 0x000000010f047824 */ /* 0x000fe200078e0a04 */
[----:B------:R-:W-:Y:S01]  /*0c10*/  LOP3.LUT R5, R5, 0xfffffe00, RZ, 0xc0, !PT ;  /* 0xfffffe0005057812 */ /* 0x000fe200078ec0ff */
[----:B------:R-:W-:Y:S01]  /*0c20*/  IMAD.IADD R14, R15, 0x1, -R7 ;  /* 0x000000010f0e7824 */ /* 0x000fe200078e0a07 */
[----:B------:R-:W-:Y:S02]  /*0c30*/  LEA.HI R10, R8, R20, RZ, 0x2 ;  /* 0x00000014080a7211 */ /* 0x000fe400078f10ff */
[----:B------:R-:W-:-:S02]  /*0c40*/  LEA.HI R9, R9, R152, RZ, 0x2 ;  /* 0x0000009809097211 */ /* 0x000fc400078f10ff */
[----:B------:R-:W-:Y:S01]  /*0c50*/  SHF.R.S32.HI R21, RZ, 0x7, R2 ;  /* 0x00000007ff157819 */ /* 0x000fe20000011402 */
[----:B------:R-:W-:Y:S01]  /*0c60*/  IMAD R4, R4, 0x20, R5 ;  /* 0x0000002004047824 */ /* 0x000fe200078e0205 */
[----:B------:R-:W-:Y:S01]  /*0c70*/  SHF.R.S32.HI R2, RZ, 0x4, R3 ;  /* 0x00000004ff027819 */ /* 0x000fe20000011403 */
[----:B------:R-:W-:Y:S01]  /*0c80*/  IMAD.SHL.U32 R22, R14, 0x10, RZ ;  /* 0x000000100e167824 */ /* 0x000fe200078e00ff */
[--C-:B------:R-:W-:Y:S02]  /*0c90*/  SHF.R.S32.HI R7, RZ, 0x2, R10.reuse ;  /* 0x00000002ff077819 */ /* 0x100fe4000001140a */
[----:B------:R-:W-:Y:S02]  /*0ca0*/  SHF.R.S32.HI R6, RZ, 0x1f, R10 ;  /* 0x0000001fff067819 */ /* 0x000fe4000001140a */
[----:B------:R-:W-:Y:S02]  /*0cb0*/  LOP3.LUT R9, R9, 0x7fffffc, RZ, 0xc0, !PT ;  /* 0x07fffffc09097812 */ /* 0x000fe400078ec0ff */
[----:B------:R-:W-:Y:S01]  /*0cc0*/  LEA.HI R5, R0, R15, RZ, 0x3 ;  /* 0x0000000f00057211 */ /* 0x000fe200078f18ff */
[----:B------:R-:W-:Y:S01]  /*0cd0*/  VIADD R156, R22, 0x20 ;  /* 0x00000020169c7836 */ /* 0x000fe20000000000 */
[----:B------:R-:W-:Y:S01]  /*0ce0*/  LEA.HI R3, R3, R2, RZ, 0x1 ;  /* 0x0000000203037211 */ /* 0x000fe200078f08ff */
[----:B------:R-:W-:Y:S01]  /*0cf0*/  IMAD.IADD R9, R152, 0x1, -R9 ;  /* 0x0000000198097824 */ /* 0x000fe200078e0a09 */
[----:B------:R-:W-:-:S02]  /*0d00*/  LEA.HI R11, R6, R7, RZ, 0x3 ;  /* 0x00000007060b7211 */ /* 0x000fc400078f18ff */
[----:B------:R-:W-:Y:S02]  /*0d10*/  SHF.R.S32.HI R5, RZ, 0x3, R5 ;  /* 0x00000003ff057819 */ /* 0x000fe40000011405 */
[----:B------:R-:W-:Y:S02]  /*0d20*/  LOP3.LUT R3, R3, 0x1ffffffe, RZ, 0xc0, !PT ;  /* 0x1ffffffe03037812 */ /* 0x000fe400078ec0ff */
[----:B------:R-:W-:Y:S01]  /*0d30*/  LOP3.LUT R12, R11, 0xfffffff8, RZ, 0xc0, !PT ;  /* 0xfffffff80b0c7812 */ /* 0x000fe200078ec0ff */
[C---:B------:R-:W-:Y:S01]  /*0d40*/  IMAD R11, R2.reuse, 0x8, R9 ;  /* 0x00000008020b7824 */ /* 0x040fe200078e0209 */
[----:B------:R-:W-:Y:S01]  /*0d50*/  SHF.R.S32.HI R9, RZ, 0x1f, R156 ;  /* 0x0000001fff097819 */ /* 0x000fe2000001149c */
[----:B------:R-:W-:Y:S02]  /*0d60*/  IMAD.SHL.U32 R5, R5, 0x80, RZ ;  /* 0x0000008005057824 */ /* 0x000fe400078e00ff */
[----:B------:R-:W-:Y:S01]  /*0d70*/  IMAD.IADD R3, R2, 0x1, -R3 ;  /* 0x0000000102037824 */ /* 0x000fe200078e0a03 */
[----:B------:R-:W-:Y:S01]  /*0d80*/  LEA.HI R2, R9, R156, RZ, 0x5 ;  /* 0x0000009c09027211 */ /* 0x000fe200078f28ff */
[----:B------:R-:W-:Y:S01]  /*0d90*/  IMAD.HI R6, R21, 0x55555556, RZ ;  /* 0x5555555615067827 */ /* 0x000fe200078e02ff */
[----:B------:R-:W-:-:S02]  /*0da0*/  LOP3.LUT R16, R5, 0x80, RZ, 0xc0, !PT ;  /* 0x0000008005107812 */ /* 0x000fc400078ec0ff */
[----:B------:R-:W-:Y:S02]  /*0db0*/  LEA.HI R8, R8, R20, RZ, 0x5 ;  /* 0x0000001408087211 */ /* 0x000fe400078f28ff */
[----:B------:R-:W-:Y:S01]  /*0dc0*/  LEA.HI R9, R9, R156, RZ, 0x4 ;  /* 0x0000009c09097211 */ /* 0x000fe200078f20ff */
[----:B------:R-:W-:Y:S01]  /*0dd0*/  IMAD.IADD R7, R7, 0x1, -R12 ;  /* 0x0000000107077824 */ /* 0x000fe200078e0a0c */
[----:B------:R-:W-:Y:S01]  /*0de0*/  LOP3.LUT R10, R10, 0x7ffffffc, RZ, 0xc0, !PT ;  /* 0x7ffffffc0a0a7812 */ /* 0x000fe200078ec0ff */
[----:B------:R-:W-:Y:S01]  /*0df0*/  IMAD.SHL.U32 R11, R11, 0x20, RZ ;  /* 0x000000200b0b7824 */ /* 0x000fe200078e00ff */
[----:B------:R-:W-:Y:S02]  /*0e00*/  SHF.R.S32.HI R5, RZ, 0x5, R2 ;  /* 0x00000005ff057819 */ /* 0x000fe40000011402 */
[----:B------:R-:W-:Y:S02]  /*0e10*/  LEA.HI R6, R6, R6, RZ, 0x1 ;  /* 0x0000000606067211 */ /* 0x000fe400078f08ff */
[----:B------:R-:W-:-:S02]  /*0e20*/  SHF.R.U32.HI R12, RZ, 0x3, R16 ;  /* 0x00000003ff0c7819 */ /* 0x000fc40000011610 */
[----:B------:R-:W-:Y:S02]  /*0e30*/  LOP3.LUT R2, R16, 0x10, R9, 0xf8, !PT ;  /* 0x0000001010027812 */ /* 0x000fe400078ef809 */
[----:B------:R-:W-:Y:S01]  /*0e40*/  SHF.R.S32.HI R8, RZ, 0x5, R8 ;  /* 0x00000005ff087819 */ /* 0x000fe20000011408 */
[----:B------:R-:W-:Y:S01]  /*0e50*/  IMAD.IADD R10, R20, 0x1, -R10 ;  /* 0x00000001140a7824 */ /* 0x000fe200078e0a0a */
[----:B------:R-:W-:Y:S01]  /*0e60*/  MOV R13, 0xfffffffe ;  /* 0xfffffffe000d7802 */ /* 0x000fe20000000f00 */
[----:B------:R-:W-:Y:S01]  /*0e70*/  IMAD R5, R5, 0x1800, R11 ;  /* 0x0000180005057824 */ /* 0x000fe200078e020b */
[----:B------:R-:W-:Y:S01]  /*0e80*/  LOP3.LUT R2, R2, R12, RZ, 0x3c, !PT ;  /* 0x0000000c02027212 */ /* 0x000fe200078e3cff */
[----:B------:R-:W-:Y:S02]  /*0e90*/  IMAD R6, R6, -0x3, R21 ;  /* 0xfffffffd06067824 */ /* 0x000fe400078e0215 */
[----:B------:R-:W-:Y:S02]  /*0ea0*/  IMAD R7, R8, 0x10, R7 ;  /* 0x0000001008077824 */ /* 0x000fe400078e0207 */
[----:B------:R-:W-:Y:S01]  /*0eb0*/  IMAD R8, R3, 0x8, R4 ;  /* 0x0000000803087824 */ /* 0x000fe200078e0204 */
[----:B------:R-:W-:Y:S01]  /*0ec0*/  STL [R1], R16 ;  /* 0x0000001001007387 */ /* 0x000fe20000100800 */
[----:B------:R-:W-:Y:S01]  /*0ed0*/  IMAD R4, R10, R13, 0x80 ;  /* 0x000000800a047424 */ /* 0x000fe200078e020d */
[----:B------:R-:W-:Y:S01]  /*0ee0*/  IADD3 R3, R18, R5, R2 ;  /* 0x0000000512037210 */ /* 0x000fe20007ffe002 */
[----:B------:R-:W-:Y:S01]  /*0ef0*/  IMAD R2, R6, 0x40, R7 ;  /* 0x0000004006027824 */ /* 0x000fe200078e0207 */
[----:B------:R-:W-:Y:S01]  /*0f00*/  STL [R1+0x4], R11 ;  /* 0x0000040b01007387 */ /* 0x000fe20000100800 */
[----:B------:R-:W-:-:S03]  /*0f10*/  LEA.HI R0, R0, R15, RZ, 0x2 ;  /* 0x0000000f00007211 */ /* 0x000fc600078f10ff */
[----:B------:R-:W-:Y:S04]  /*0f20*/  STL [R1+0x4c], R12 ;  /* 0x00004c0c01007387 */ /* 0x000fe80000100800 */
[----:B------:R-:W-:Y:S04]  /*0f30*/  STL [R1+0x5c], R8 ;  /* 0x00005c0801007387 */ /* 0x000fe80000100800 */
[----:B------:R0:W-:Y:S04]  /*0f40*/  STL [R1+0x54], R4 ;  /* 0x0000540401007387 */ /* 0x0001e80000100800 */
[----:B------:R1:W-:Y:S04]  /*0f50*/  STL [R1+0x48], R3 ;  /* 0x0000480301007387 */ /* 0x0003e80000100800 */
[----:B------:R2:W-:Y:S01]  /*0f60*/  STL [R1+0x58], R2 ;  /* 0x0000580201007387 */ /* 0x0005e20000100800 */
[----:B0-----:R-:W-:-:S02]  /*0f70*/  SHF.R.S32.HI R4, RZ, 0x2, R0 ;  /* 0x00000002ff047819 */ /* 0x001fc40000011400 */
[----:B-1----:R-:W-:Y:S02]  /*0f80*/  LOP3.LUT R3, R16, 0x10, R22, 0xf8, !PT ;  /* 0x0000001010037812 */ /* 0x002fe400078ef816 */
[----:B--2---:R-:W-:Y:S02]  /*0f90*/  LOP3.LUT R2, R0, 0x1ffffffc, RZ, 0xc0, !PT ;  /* 0x1ffffffc00027812 */ /* 0x004fe400078ec0ff */
[----:B------:R-:W-:Y:S01]  /*0fa0*/  LOP3.LUT R3, R3, R12, RZ, 0x3c, !PT ;  /* 0x0000000c03037212 */ /* 0x000fe200078e3cff */
[----:B------:R-:W-:Y:S02]  /*0fb0*/  STL [R1+0x38], RZ ;  /* 0x000038ff01007387 */ /* 0x000fe40000100800 */
[----:B------:R-:W-:Y:S01]  /*0fc0*/  IMAD.IADD R2, R15, 0x1, -R2 ;  /* 0x000000010f027824 */ /* 0x000fe200078e0a02 */
[----:B------:R-:W-:Y:S01]  /*0fd0*/  SHF.R.S32.HI R0, RZ, 0x1f, R152 ;  /* 0x0000001fff007819 */ /* 0x000fe20000011498 */
[----:B------:R0:W-:Y:S01]  /*0fe0*/  STL [R1+0x20], R4 ;  /* 0x0000200401007387 */ /* 0x0001e20000100800 */
[----:B------:R-:W-:-:S02]  /*0ff0*/  IMAD.IADD R0, R11, 0x1, R3 ;  /* 0x000000010b007824 */ /* 0x000fc400078e0203 */
[----:B0-----:R-:W-:Y:S01]  /*1000*/  IMAD.SHL.U32 R4, R2, 0x8, RZ ;  /* 0x0000000802047824 */ /* 0x001fe200078e00ff */
[----:B------:R-:W-:-:S04]  /*1010*/  SHF.R.S32.HI R2, RZ, 0x4, R9 ;  /* 0x00000004ff027819 */ /* 0x000fc80000011409 */
[----:B------:R0:W-:Y:S04]  /*1020*/  STL [R1+0x10], R4 ;  /* 0x0000100401007387 */ /* 0x0001e80000100800 */
[----:B------:R0:W-:Y:S04]  /*1030*/  STL [R1+0x18], R0 ;  /* 0x0000180001007387 */ /* 0x0001e80000100800 */
[----:B------:R0:W-:Y:S01]  /*1040*/  STL [R1+0x50], R2 ;  /* 0x0000500201007387 */ /* 0x0001e20000100800 */
[----:B------:R-:W-:Y:S02]  /*1050*/  IMAD.MOV.U32 R153, RZ, RZ, RZ ;  /* 0x000000ffff997224 */ /* 0x000fe400078e00ff */
[----:B------:R-:W-:-:S02]  /*1060*/  IMAD.MOV.U32 R157, RZ, RZ, RZ ;  /* 0x000000ffff9d7224 */ /* 0x000fc400078e00ff */
[----:B------:R-:W-:Y:S02]  /*1070*/  IMAD.MOV.U32 R154, RZ, RZ, RZ ;  /* 0x000000ffff9a7224 */ /* 0x000fe400078e00ff */
[----:B------:R-:W-:Y:S01]  /*1080*/  IMAD.SHL.U32 R16, R14, 0x8, RZ ;  /* 0x000000080e107824 */ /* 0x000fe200078e00ff */
[----:B---3--:R-:W-:Y:S01]  /*1090*/  LOP3.LUT R155, R19, 0x1, RZ, 0xfc, !PT ;  /* 0x00000001139b7812 */ /* 0x008fe200078efcff */
[----:B0-----:R-:W-:-:S07]  /*10a0*/  IMAD.MOV.U32 R19, RZ, RZ, RZ ;  /* 0x000000ffff137224 */ /* 0x001fce00078e00ff */
.L_x_406:
[----:B------:R-:W0:Y:S01]  /*10b0*/  LDC.64 R2, c[0x0][0xc60] ;  /* 0x00031800ff027b82 */ /* 0x000e220000000a00 */
[----:B------:R-:W-:Y:S01]  /*10c0*/  ULDC.64 UR4, c[0x0][0xa28] ;  /* 0x00028a0000047ab9 */ /* 0x000fe20000000a00 */
[----:B------:R-:W-:Y:S01]  /*10d0*/  ULDC.64 UR8, c[0x0][0xa18] ;  /* 0x0002860000087ab9 */ /* 0x000fe20000000a00 */
[----:B------:R-:W-:Y:S01]  /*10e0*/  ULDC.64 UR6, c[0x0][0xa08] ;  /* 0x0002820000067ab9 */ /* 0x000fe20000000a00 */
[----:B0-----:R-:W-:-:S05]  /*10f0*/  IMAD.WIDE R2, R31, 0x4, R2 ;  /* 0x000000041f027825 */ /* 0x001fca00078e0202 */
[----:B--2---:R-:W2:Y:S01]  /*1100*/  LDG.E R0, desc[UR40][R2.64] ;  /* 0x0000002802007981 */ /* 0x004ea2000c1e1900 */
[----:B------:R-:W-:Y:S01]  /*1110*/  ISETP.NE.U32.AND P2, PT, RZ, UR4, PT ;  /* 0x00000004ff007c0c */ /* 0x000fe2000bf45070 */
[----:B-1-3-5:R-:W-:Y:S01]  /*1120*/  IMAD.MOV.U32 R9, RZ, RZ, RZ ;  /* 0x000000ffff097224 */ /* 0x02afe200078e00ff */
[----:B------:R-:W-:Y:S02]  /*1130*/  ISETP.NE.U32.AND P1, PT, RZ, UR8, PT ;  /* 0x00000008ff007c0c */ /* 0x000fe4000bf25070 */
[----:B------:R-:W-:Y:S02]  /*1140*/  ISETP.NE.AND.EX P2, PT, RZ, UR5, PT, P2 ;  /* 0x00000005ff007c0c */ /* 0x000fe4000bf45320 */
[----:B------:R-:W-:Y:S02]  /*1150*/  ISETP.NE.AND.EX P1, PT, RZ, UR9, PT, P1 ;  /* 0x00000009ff007c0c */ /* 0x000fe4000bf25310 */
[----:B------:R-:W-:Y:S02]  /*1160*/  ISETP.NE.U32.AND P0, PT, RZ, UR6, PT ;  /* 0x00000006ff007c0c */ /* 0x000fe4000bf05070 */
[----:B------:R-:W-:-:S02]  /*1170*/  MOV R49, RZ ;  /* 0x000000ff00317202 */ /* 0x000fc40000000f00 */
[----:B------:R-:W-:Y:S02]  /*1180*/  ISETP.NE.AND.EX P0, PT, RZ, UR7, PT, P0 ;  /* 0x00000007ff007c0c */ /* 0x000fe4000bf05300 */
[----:B--2-4-:R-:W-:Y:S01]  /*1190*/  SHF.R.S32.HI R4, RZ, 0x1f, R0 ;  /* 0x0000001fff047819 */ /* 0x014fe20000011400 */
[C---:B------:R-:W-:Y:S02]  /*11a0*/  IMAD.SHL.U32 R33, R0.reuse, 0x4, RZ ;  /* 0x0000000400217824 */ /* 0x040fe400078e00ff */
[C---:B------:R-:W-:Y:S01]  /*11b0*/  @P2 LEA R2, P3, R0.reuse, UR4, 0x2 ;  /* 0x0000000400022c11 */ /* 0x040fe2000f8610ff */
[----:B------:R-:W-:Y:S01]  /*11c0*/  STL [R1+0x1c], R0 ;  /* 0x00001c0001007387 */ /* 0x000fe20000100800 */
[C-C-:B------:R-:W-:Y:S02]  /*11d0*/  SHF.L.U64.HI R32, R0.reuse, 0x2, R4.reuse ;  /* 0x0000000200207819 */ /* 0x140fe40000010204 */
[----:B------:R-:W-:Y:S01]  /*11e0*/  @P2 LEA.HI.X R3, R0, UR5, R4, 0x2, P3 ;  /* 0x0000000500032c11 */ /* 0x000fe200098f1404 */
[----:B------:R0:W-:Y:S01]  /*11f0*/  STL [R1+0x3c], R4 ;  /* 0x00003c0401007387 */ /* 0x0001e20000100800 */
[----:B------:R-:W-:Y:S01]  /*1200*/  IADD3 R6, P4, R33, UR6, RZ ;  /* 0x0000000621067c10 */ /* 0x000fe2000ff9e0ff */
[----:B------:R-:W-:-:S02]  /*1210*/  ULDC UR4, c[0x0][0x288] ;  /* 0x0000a20000047ab9 */ /* 0x000fc40000000800 */
[----:B------:R1:W5:Y:S01]  /*1220*/  @P2 LDG.E R9, desc[UR40][R2.64] ;  /* 0x0000002802092981 */ /* 0x000362000c1e1900 */
[----:B------:R-:W-:Y:S01]  /*1230*/  IMAD.U32 R25, RZ, RZ, UR4 ;  /* 0x00000004ff197e24 */ /* 0x000fe2000f8e00ff */
[----:B------:R-:W-:Y:S01]  /*1240*/  IADD3.X R7, R32, UR7, RZ, P4, !PT ;  /* 0x0000000720077c10 */ /* 0x000fe2000a7fe4ff */
[----:B------:R-:W-:Y:S01]  /*1250*/  ULDC.64 UR4, c[0x0][0x3f8] ;  /* 0x0000fe0000047ab9 */ /* 0x000fe20000000a00 */
[----:B------:R1:W-:Y:S01]  /*1260*/  STL [R1+0x30], R33 ;  /* 0x0000302101007387 */ /* 0x0003e20000100800 */
[----:B0-----:R-:W-:-:S03]  /*1270*/  @P1 IADD3 R4, P2, R33, UR8, RZ ;  /* 0x0000000821041c10 */ /* 0x001fc6000ff5e0ff */
[----:B------:R1:W5:Y:S01]  /*1280*/  @P0 LDG.E R49, desc[UR40][R6.64] ;  /* 0x0000002806310981 */ /* 0x000362000c1e1900 */
[----:B------:R-:W-:Y:S01]  /*1290*/  @P1 IADD3.X R5, R32, UR9, RZ, P2, !PT ;  /* 0x0000000920051c10 */ /* 0x000fe200097fe4ff */
[----:B------:R-:W-:Y:S02]  /*12a0*/  UISETP.NE.U32.AND UP0, UPT, UR4, URZ, UPT ;  /* 0x0000003f0400728c */ /* 0x000fe4000bf05070 */
[----:B------:R1:W-:Y:S01]  /*12b0*/  STL [R1+0x34], R32 ;  /* 0x0000342001007387 */ /* 0x0003e20000100800 */
[----:B------:R-:W-:Y:S01]  /*12c0*/  ULDC.64 UR8, c[0x0][0xa20] ;  /* 0x0002880000087ab9 */ /* 0x000fe20000000a00 */
[----:B------:R-:W-:Y:S02]  /*12d0*/  ULDC UR4, c[0x0][0x404] ;  /* 0x0001010000047ab9 */ /* 0x000fe40000000800 */
[----:B------:R1:W5:Y:S04]  /*12e0*/  @P1 LDG.E R25, desc[UR40][R4.64] ;  /* 0x0000002804191981 */ /* 0x000368000c1e1900 */
[----:B------:R1:W-:Y:S04]  /*12f0*/  STL [R1+0x40], R29 ;  /* 0x0000401d01007387 */ /* 0x0003e80000100800 */
[----:B------:R1:W-:Y:S01]  /*1300*/  STL [R1+0x2c], R30 ;  /* 0x00002c1e01007387 */ /* 0x0003e20000100800 */
[----:B------:R-:W-:Y:S01]  /*1310*/  UISETP.NE.AND.EX UP0, UPT, UR5, URZ, UPT, UP0 ;  /* 0x0000003f0500728c */ /* 0x000fe2000bf05300 */
[----:B------:R-:W-:-:S02]  /*1320*/  ISETP.NE.U32.AND P2, PT, RZ, UR8, PT ;  /* 0x00000008ff007c0c */ /* 0x000fc4000bf45070 */
[----:B------:R-:W-:Y:S01]  /*1330*/  ULDC UR5, c[0x0][0x2e0] ;  /* 0x0000b80000057ab9 */ /* 0x000fe20000000800 */
[----:B------:R-:W-:Y:S01]  /*1340*/  USEL UR4, UR4, 0x1, UP0 ;  /* 0x0000000104047887 */ /* 0x000fe20008000000 */
[----:B------:R-:W-:-:S03]  /*1350*/  ISETP.NE.AND.EX P2, PT, RZ, UR9, PT, P2 ;  /* 0x00000009ff007c0c */ /* 0x000fc6000bf45320 */
[----:B------:R-:W-:-:S03]  /*1360*/  UIMAD UR4, UR4, UR5, URZ ;  /* 0x00000005040472a4 */ /* 0x000fc6000f8e023f */
[----:B------:R-:W-:Y:S01]  /*1370*/  ULDC UR5, c[0x0][0x338] ;  /* 0x0000ce0000057ab9 */ /* 0x000fe20000000800 */
[----:B------:R-:W-:Y:S01]  /*1380*/  IMAD.MOV.U32 R31, RZ, RZ, R0 ;  /* 0x000000ffff1f7224 */ /* 0x000fe200078e0000 */
[----:B-1----:R-:W-:Y:S07]  /*1390*/  @P1 BRA `(.L_x_286) ;  /* 0x0000000000241947 */ /* 0x002fee0003800000 */
[----:B------:R-:W-:Y:S02]  /*13a0*/  ULDC.64 UR6, c[0x0][0xa00] ;  /* 0x0002800000067ab9 */ /* 0x000fe40000000a00 */
[----:B------:R-:W-:-:S04]  /*13b0*/  ISETP.NE.U32.AND P1, PT, RZ, UR6, PT ;  /* 0x00000006ff007c0c */ /* 0x000fc8000bf25070 */
[----:B------:R-:W-:-:S13]  /*13c0*/  ISETP.NE.AND.EX P1, PT, RZ, UR7, PT, P1 ;  /* 0x00000007ff007c0c */ /* 0x000fda000bf25310 */
[----:B------:R-:W-:Y:S05]  /*13d0*/  @!P1 BRA `(.L_x_286) ;  /* 0x0000000000149947 */ /* 0x000fea0003800000 */
[----:B------:R-:W0:Y:S02]  /*13e0*/  LDC.64 R2, c[0x0][0xa00] ;  /* 0x00028000ff027b82 */ /* 0x000e240000000a00 */
[----:B0-----:R-:W-:-:S05]  /*13f0*/  IMAD.WIDE R2, R31, 0x4, R2 ;  /* 0x000000041f027825 */ /* 0x001fca00078e0202 */
[----:B-----5:R-:W2:Y:S04]  /*1400*/  LDG.E R25, desc[UR40][R2.64] ;  /* 0x0000002802197981 */ /* 0x020ea8000c1e1900 */
[----:B------:R-:W2:Y:S02]  /*1410*/  LDG.E R0, desc[UR40][R2.64+0x4] ;  /* 0x0000042802007981 */ /* 0x000ea4000c1e1900 */
[----:B--2---:R-:W-:-:S07]  /*1420*/  IMAD.IADD R25, R0, 0x1, -R25 ;  /* 0x0000000100197824 */ /* 0x004fce00078e0a19 */
.L_x_286:
[----:B------:R-:W-:Y:S02]  /*1430*/  IMAD.U32 R27, RZ, RZ, UR5 ;  /* 0x00000005ff1b7e24 */ /* 0x000fe4000f8e00ff */
[----:B------:R-:W-:Y:S01]  /*1440*/  IMAD.U32 R28, RZ, RZ, UR4 ;  /* 0x00000004ff1c7e24 */ /* 0x000fe2000f8e00ff */
[----:B------:R-:W-:Y:S06]  /*1450*/  @!P2 BRA `(.L_x_287) ;  /* 0x000000000010a947 */ /* 0x000fec0003800000 */
[----:B------:R-:W-:-:S04]  /*1460*/  IADD3 R2, P0, R33, UR8, RZ ;  /* 0x0000000821027c10 */ /* 0x000fc8000ff1e0ff */
[----:B------:R-:W-:-:S05]  /*1470*/  IADD3.X R3, R32, UR9, RZ, P0, !PT ;  /* 0x0000000920037c10 */ /* 0x000fca00087fe4ff */
[----:B------:R0:W5:Y:S01]  /*1480*/  LDG.E R28, desc[UR40][R2.64] ;  /* 0x00000028021c7981 */ /* 0x000162000c1e1900 */
[----:B------:R-:W-:Y:S05]  /*1490*/  BRA `(.L_x_288) ;  /* 0x0000000000107947 */ /* 0x000fea0003800000 */
.L_x_287:
[----:B------:R-:W-:Y:S05]  /*14a0*/  @!P0 BRA `(.L_x_288) ;  /* 0x00000000000c8947 */ /* 0x000fea0003800000 */
[----:B------:R-:W2:Y:S04]  /*14b0*/  LDG.E R3, desc[UR40][R6.64] ;  /* 0x0000002806037981 */ /* 0x000ea8000c1e1900 */
[----:B------:R-:W2:Y:S02]  /*14c0*/  LDG.E R28, desc[UR40][R6.64+0x4] ;  /* 0x00000428061c7981 */ /* 0x000ea4000c1e1900 */
[----:B--2---:R-:W-:-:S07]  /*14d0*/  IMAD.IADD R28, R28, 0x1, -R3 ;  /* 0x000000011c1c7824 */ /* 0x004fce00078e0a03 */
.L_x_288:
[----:B------:R-:W-:Y:S02]  /*14e0*/  ULDC.64 UR4, c[0x0][0xa10] ;  /* 0x0002840000047ab9 */ /* 0x000fe40000000a00 */
[----:B------:R-:W-:-:S04]  /*14f0*/  ISETP.NE.U32.AND P0, PT, RZ, UR4, PT ;  /* 0x00000004ff007c0c */ /* 0x000fc8000bf05070 */
[----:B------:R-:W-:Y:S01]  /*1500*/  ISETP.NE.AND.EX P0, PT, RZ, UR5, PT, P0 ;  /* 0x00000005ff007c0c */ /* 0x000fe2000bf05300 */
[----:B-----5:R-:W-:Y:S01]  /*1510*/  IMAD.IADD R6, R28, 0x1, -R9 ;  /* 0x000000011c067824 */ /* 0x020fe200078e0a09 */
[----:B------:R-:W-:-:S11]  /*1520*/  ULDC.64 UR4, c[0x0][0xa30] ;  /* 0x00028c0000047ab9 */ /* 0x000fd60000000a00 */
[----:B0-----:R-:W0:Y:S02]  /*1530*/  @P0 LDC.64 R2, c[0x0][0xa10] ;  /* 0x00028400ff020b82 */ /* 0x001e240000000a00 */
[----:B0-----:R-:W-:-:S05]  /*1540*/  @P0 IMAD.WIDE R2, R31, 0x4, R2 ;  /* 0x000000041f020825 */ /* 0x001fca00078e0202 */
[----:B------:R-:W2:Y:S04]  /*1550*/  @P0 LDG.E R0, desc[UR40][R2.64] ;  /* 0x0000002802000981 */ /* 0x000ea8000c1e1900 */
[----:B------:R-:W2:Y:S01]  /*1560*/  @P0 LDG.E R7, desc[UR40][R2.64+0x4] ;  /* 0x0000042802070981 */ /* 0x000ea2000c1e1900 */
[----:B------:R-:W-:Y:S01]  /*1570*/  ISETP.NE.U32.AND P1, PT, RZ, UR4, PT ;  /* 0x00000004ff007c0c */ /* 0x000fe2000bf25070 */
[----:B------:R-:W-:Y:S02]  /*1580*/  IMAD.MOV R26, RZ, RZ, -R6 ;  /* 0x000000ffff1a7224 */ /* 0x000fe400078e0a06 */
[----:B------:R-:W-:Y:S01]  /*1590*/  IMAD.MOV.U32 R24, RZ, RZ, R28 ;  /* 0x000000ffff187224 */ /* 0x000fe200078e001c */
[----:B------:R-:W-:Y:S02]  /*15a0*/  ISETP.NE.AND.EX P1, PT, RZ, UR5, PT, P1 ;  /* 0x00000005ff007c0c */ /* 0x000fe4000bf25310 */
[----:B------:R-:W-:-:S11]  /*15b0*/  VIMNMX R26, RZ, R26, !PT ;  /* 0x0000001aff1a7248 */ /* 0x000fd60007fe0100 */
[----:B------:R-:W-:-:S04]  /*15c0*/  @P1 IADD3 R4, P2, R33, UR4, RZ ;  /* 0x0000000421041c10 */ /* 0x000fc8000ff5e0ff */
[----:B------:R-:W-:-:S05]  /*15d0*/  @P1 IADD3.X R5, R32, UR5, RZ, P2, !PT ;  /* 0x0000000520051c10 */ /* 0x000fca00097fe4ff */
[----:B------:R0:W5:Y:S01]  /*15e0*/  @P1 LDG.E R24, desc[UR40][R4.64] ;  /* 0x0000002804181981 */ /* 0x000162000c1e1900 */
[----:B------:R-:W-:Y:S01]  /*15f0*/  PLOP3.LUT P3, PT, PT, PT, PT, 0x80, 0x0 ;  /* 0x000000000000781c */ /* 0x000fe20003f6f070 */
[----:B--2---:R-:W-:-:S04]  /*1600*/  @P0 IMAD.IADD R27, R7, 0x1, -R0 ;  /* 0x00000001071b0824 */ /* 0x004fc800078e0a00 */
[----:B------:R-:W-:-:S04]  /*1610*/  IMAD.IADD R88, R6, 0x1, R27 ;  /* 0x0000000106587824 */ /* 0x000fc800078e021b */
[----:B------:R-:W-:-:S05]  /*1620*/  VIADD R0, R88, 0x7f ;  /* 0x0000007f58007836 */ /* 0x000fca0000000000 */
[----:B------:R-:W-:-:S04]  /*1630*/  SHF.R.S32.HI R3, RZ, 0x1f, R0 ;  /* 0x0000001fff037819 */ /* 0x000fc80000011400 */
[----:B------:R-:W-:-:S04]  /*1640*/  LEA.HI R3, R3, R0, RZ, 0x7 ;  /* 0x0000000003037211 */ /* 0x000fc800078f38ff */
[----:B------:R-:W-:-:S04]  /*1650*/  LOP3.LUT R0, R3, 0xffffff80, RZ, 0xc0, !PT ;  /* 0xffffff8003007812 */ /* 0x000fc800078ec0ff */
[----:B------:R-:W-:-:S04]  /*1660*/  VIADDMNMX R7, R0, -R6, R27, PT ;  /* 0x8000000600077246 */ /* 0x000fc8000380011b */
[----:B------:R-:W-:Y:S02]  /*1670*/  ISETP.GT.AND P0, PT, R7, R26, PT ;  /* 0x0000001a0700720c */ /* 0x000fe40003f04270 */
[----:B------:R-:W-:-:S05]  /*1680*/  SHF.R.U32.HI R26, RZ, 0x7, R26 ;  /* 0x00000007ff1a7819 */ /* 0x000fca000001161a */
[----:B------:R-:W-:-:S06]  /*1690*/  IMAD.MOV.U32 R2, RZ, RZ, R26 ;  /* 0x000000ffff027224 */ /* 0x000fcc00078e001a */
[----:B------:R-:W-:-:S05]  /*16a0*/  @P0 VIADD R0, R7, 0x7f ;  /* 0x0000007f07000836 */ /* 0x000fca0000000000 */
[----:B0-----:R-:W-:-:S04]  /*16b0*/  @P0 SHF.R.S32.HI R5, RZ, 0x1f, R0 ;  /* 0x0000001fff050819 */ /* 0x001fc80000011400 */
[----:B------:R-:W-:Y:S02]  /*16c0*/  @P0 LEA.HI R5, R5, R0, RZ, 0x7 ;  /* 0x0000000005050211 */ /* 0x000fe400078f38ff */
[----:B------:R-:W-:Y:S02]  /*16d0*/  SHF.R.S32.HI R0, RZ, 0x7, R3 ;  /* 0x00000007ff007819 */ /* 0x000fe40000011403 */
[----:B------:R-:W-:-:S03]  /*16e0*/  @P0 SHF.R.S32.HI R2, RZ, 0x7, R5 ;  /* 0x00000007ff020819 */ /* 0x000fc60000011405 */
[----:B------:R0:W-:Y:S01]  /*16f0*/  STL [R1+0x44], R0 ;  /* 0x0000440001007387 */ /* 0x0001e20000100800 */
[----:B------:R-:W-:-:S13]  /*1700*/  ISETP.GT.AND P0, PT, R2, R26, PT ;  /* 0x0000001a0200720c */ /* 0x000fda0003f04270 */
[----:B0-----:R-:W-:Y:S05]  /*1710*/  @!P0 BRA `(.L_x_289) ;  /* 0x0000004c003c8947 */ /* 0x001fea0003800000 */
[----:B------:R-:W-:Y:S01]  /*1720*/  VIADD R0, R18, 0x13800 ;  /* 0x0001380012007836 */ /* 0x000fe20000000000 */
[----:B------:R-:W-:Y:S04]  /*1730*/  BSSY B6, `(.L_x_290) ;  /* 0x0000013000067945 */ /* 0x000fe80003800000 */
[----:B------:R-:W-:-:S13]  /*1740*/  LOP3.LUT P0, RZ, R0, 0x9f, RZ, 0xc0, !PT ;  /* 0x0000009f00ff7812 */ /* 0x000fda000780c0ff */
[----:B------:R-:W-:Y:S05]  /*1750*/  @!P0 BRA `(.L_x_291) ;  /* 0x0000000000408947 */ /* 0x000fea0003800000 */
[----:B------:R-:W-:Y:S01]  /*1760*/  MOV R0, 0x0 ;  /* 0x0000000000007802 */ /* 0x000fe20000000f00 */
[----:B------:R-:W-:Y:S01]  /*1770*/  ULDC.64 UR4, c[0x4][0x98] ;  /* 0x0100260000047ab9 */ /* 0x000fe20000000a00 */
[----:B------:R-:W-:Y:S01]  /*1780*/  ULDC.64 UR6, c[0x4][0x20] ;  /* 0x0100080000067ab9 */ /* 0x000fe20000000a00 */
[----:B------:R-:W-:Y:S01]  /*1790*/  MOV R4, UR4 ;  /* 0x0000000400047c02 */ /* 0x000fe20008000f00 */
        /* <DEDUP_REMOVED lines=11> */
[----:B-1---5:R-:W-:Y:S05]  /*1850*/  CALL.ABS.NOINC R14 ;  /* 0x000000000e007343 */ /* 0x022fea0003c00000 */
.L_x_291:
[----:B------:R-:W-:Y:S05]  /*1860*/  BSYNC B6 ;  /* 0x0000000000067941 */ /* 0x000fea0003800000 */
.L_x_290:
[----:B------:R-:W-:Y:S01]  /*1870*/  VIADD R0, R18, 0x9000 ;  /* 0x0000900012007836 */ /* 0x000fe20000000000 */
[----:B------:R-:W-:Y:S04]  /*1880*/  BSSY B6, `(.L_x_292) ;  /* 0x0000013000067945 */ /* 0x000fe80003800000 */
[----:B------:R-:W-:-:S13]  /*1890*/  LOP3.LUT P0, RZ, R0, 0x9f, RZ, 0xc0, !PT ;  /* 0x0000009f00ff7812 */ /* 0x000fda000780c0ff */
[----:B------:R-:W-:Y:S05]  /*18a0*/  @!P0 BRA `(.L_x_293) ;  /* 0x0000000000408947 */ /* 0x000fea0003800000 */
[----:B------:R-:W-:Y:S01]  /*18b0*/  MOV R0, 0x0 ;  /* 0x0000000000007802 */ /* 0x000fe20000000f00 */
[----:B------:R-:W-:Y:S01]  /*18c0*/  ULDC.64 UR4, c[0x4][0x98] ;  /* 0x0100260000047ab9 */ /* 0x000fe20000000a00 */
[----:B------:R-:W-:Y:S01]  /*18d0*/  ULDC.64 UR6, c[0x4][0x20] ;  /* 0x0100080000067ab9 */ /* 0x000fe20000000a00 */
[----:B------:R-:W-:Y:S01]  /*18e0*/  IMAD.U32 R4, RZ, RZ, UR4 ;  /* 0x00000004ff047e24 */ /* 0x000fe2000f8e00ff */
[----:B------:R0:W1:Y:S01]  /*18f0*/  LDC.64 R14, c[0x4][R0] ;  /* 0x01000000000e7b82 */ /* 0x0000620000000a00 */
[----:B------:R-:W-:Y:S01]  /*1900*/  IMAD.U32 R5, RZ, RZ, UR5 ;  /* 0x00000005ff057e24 */ /* 0x000fe2000f8e00ff */
[----:B------:R-:W-:Y:S01]  /*1910*/  ULDC.64 UR4, c[0x4][0xa0] ;  /* 0x0100280000047ab9 */ /* 0x000fe20000000a00 */
[----:B------:R-:W-:Y:S01]  /*1920*/  IMAD.U32 R10, RZ, RZ, UR6 ;  /* 0x00000006ff0a7e24 */ /* 0x000fe2000f8e00ff */
[----:B------:R-:W-:Y:S01]  /*1930*/  MOV R8, 0x70 ;  /* 0x0000007000087802 */ /* 0x000fe20000000f00 */
[----:B------:R-:W-:Y:S02]  /*1940*/  IMAD.U32 R6, RZ, RZ, UR4 ;  /* 0x00000004ff067e24 */ /* 0x000fe4000f8e00ff */
[----:B------:R-:W-:-:S02]  /*1950*/  IMAD.U32 R7, RZ, RZ, UR5 ;  /* 0x00000005ff077e24 */ /* 0x000fc4000f8e00ff */
[----:B------:R-:W-:Y:S02]  /*1960*/  IMAD.U32 R11, RZ, RZ, UR7 ;  /* 0x00000007ff0b7e24 */ /* 0x000fe4000f8e00ff */
[----:B------:R-:W-:Y:S02]  /*1970*/  IMAD.MOV.U32 R12, RZ, RZ, 0x1 ;  /* 0x00000001ff0c7424 */ /* 0x000fe400078e00ff */
[----:B0-----:R-:W-:-:S07]  /*1980*/  IMAD.MOV.U32 R13, RZ, RZ, RZ ;  /* 0x000000ffff0d7224 */ /* 0x001fce00078e00ff */
[----:B------:R-:W-:-:S07]  /*1990*/  LEPC R20, `(.L_x_293) ;  /* 0x000000001014794e */ /* 0x000fce0000000000 */
[----:B-1---5:R-:W-:Y:S05]  /*19a0*/  CALL.ABS.NOINC R14 ;  /* 0x000000000e007343 */ /* 0x022fea0003c00000 */
.L_x_293:
[----:B------:R-:W-:Y:S05]  /*19b0*/  BSYNC B6 ;  /* 0x0000000000067941 */ /* 0x000fea0003800000 */
.L_x_292:
[----:B------:R-:W-:Y:S01]  /*19c0*/  ULDC.64 UR4, c[0x0][0x9f8] ;  /* 0x00027e0000047ab9 */ /* 0x000fe20000000a00 */
[----:B------:R-:W2:Y:S01]  /*19d0*/  LDL R21, [R1+0x4c] ;  /* 0x00004c0001157983 */ /* 0x000ea20000100800 */
[----:B------:R-:W-:Y:S01]  /*19e0*/  ISETP.NE.U32.AND P0, PT, RZ, UR4, PT ;  /* 0x00000004ff007c0c */ /* 0x000fe2000bf05070 */
[----:B------:R-:W0:Y:S02]  /*19f0*/  LDC R0, c[0x0][0x428] ;  /* 0x00010a00ff007b82 */ /* 0x000e240000000800 */
[----:B------:R-:W3:Y:S01]  /*1a00*/  LDL R20, [R1+0x4] ;  /* 0x0000040001147983 */ /* 0x000ee20000100800 */
[----:B------:R-:W-:-:S05]  /*1a10*/  ISETP.NE.AND.EX P0, PT, RZ, UR5, PT, P0 ;  /* 0x00000005ff007c0c */ /* 0x000fca000bf05300 */
[----:B------:R-:W1:Y:S01]  /*1a20*/  LDC.64 R70, c[0x0][0x2f0] ;  /* 0x0000bc00ff467b82 */ /* 0x000e620000000a00 */
[----:B------:R-:W-:Y:S01]  /*1a30*/  IMAD.IADD R49, R49, 0x1, R28 ;  /* 0x0000000131317824 */ /* 0x000fe200078e021c */
[----:B------:R-:W-:Y:S01]  /*1a40*/  ULDC UR6, c[0x0][0x2e4] ;  /* 0x0000b90000067ab9 */ /* 0x000fe20000000800 */
[----:B------:R-:W-:-:S05]  /*1a50*/  ULDC.64 UR8, c[0x0][0x320] ;  /* 0x0000c80000087ab9 */ /* 0x000fca0000000a00 */
[----:B------:R-:W-:Y:S01]  /*1a60*/  @P0 IADD3 R4, P1, R33, UR4, RZ ;  /* 0x0000000421040c10 */ /* 0x000fe2000ff3e0ff */
[----:B------:R-:W4:Y:S03]  /*1a70*/  LDC R63, c[0x0][0x3d4] ;  /* 0x0000f500ff3f7b82 */ /* 0x000f260000000800 */
[----:B------:R-:W-:Y:S01]  /*1a80*/  @P0 IADD3.X R5, R32, UR5, RZ, P1, !PT ;  /* 0x0000000520050c10 */ /* 0x000fe20008ffe4ff */
[----:B------:R-:W-:Y:S01]  /*1a90*/  ULDC.64 UR4, c[0x0][0x2f8] ;  /* 0x0000be0000047ab9 */ /* 0x000fe20000000a00 */
[----:B------:R-:W2:Y:S01]  /*1aa0*/  LDL R32, [R1] ;  /* 0x0000000001207983 */ /* 0x000ea20000100800 */
[----:B------:R-:W-:Y:S02]  /*1ab0*/  SHF.R.S32.HI R23, RZ, 0x1f, R22 ;  /* 0x0000001fff177819 */ /* 0x000fe40000011416 */
[----:B------:R-:W4:Y:S01]  /*1ac0*/  LDC.64 R68, c[0x0][0x3d8] ;  /* 0x0000f600ff447b82 */ /* 0x000f220000000a00 */
[----:B------:R1:W3:Y:S01]  /*1ad0*/  @P0 LDG.E R31, desc[UR40][R4.64] ;  /* 0x00000028041f0981 */ /* 0x0002e2000c1e1900 */
[----:B0-----:R-:W-:-:S13]  /*1ae0*/  ISETP.NE.AND P0, PT, R0, 0x1, PT ;  /* 0x000000010000780c */ /* 0x001fda0003f05270 */
[----:B------:R-:W0:Y:S08]  /*1af0*/  @P0 LDC R7, c[0x0][0x42c] ;  /* 0x00010b00ff070b82 */ /* 0x000e300000000800 */
[----:B------:R-:W4:Y:S01]  /*1b00*/  @P0 LDC R9, c[0x0][0x430] ;  /* 0x00010c00ff090b82 */ /* 0x000f220000000800 */
[----:B------:R-:W-:Y:S01]  /*1b10*/  SHF.R.S32.HI R3, RZ, 0x1f, R49 ;  /* 0x0000001fff037819 */ /* 0x000fe20000011431 */
[----:B-1----:R-:W-:-:S04]  /*1b20*/  IMAD.WIDE.U32 R4, R49, R70, RZ ;  /* 0x0000004631047225 */ /* 0x002fc800078e00ff */
[----:B------:R-:W-:Y:S02]  /*1b30*/  IMAD R6, R3, R70, RZ ;  /* 0x0000004603067224 */ /* 0x000fe400078e02ff */
[----:B0-----:R-:W-:-:S04]  /*1b40*/  @P0 IMAD.HI.U32 R0, R30, R7, RZ ;  /* 0x000000071e000227 */ /* 0x001fc800078e00ff */
[----:B------:R-:W-:Y:S01]  /*1b50*/  IMAD.MOV.U32 R7, RZ, RZ, R30 ;  /* 0x000000ffff077224 */ /* 0x000fe200078e001e */
[----:B----4-:R-:W-:Y:S01]  /*1b60*/  @P0 SHF.R.U32.HI R7, RZ, R9, R0 ;  /* 0x00000009ff070219 */ /* 0x010fe20000011600 */
[----:B------:R-:W-:-:S03]  /*1b70*/  IMAD R9, R49, R71, R6 ;  /* 0x0000004731097224 */ /* 0x000fc600078e0206 */
[----:B------:R-:W-:Y:S01]  /*1b80*/  SHF.R.S32.HI R8, RZ, 0x1f, R7 ;  /* 0x0000001fff087819 */ /* 0x000fe20000011407 */
[----:B------:R-:W-:Y:S01]  /*1b90*/  IMAD.IADD R5, R5, 0x1, R9 ;  /* 0x0000000105057824 */ /* 0x000fe200078e0209 */
[----:B------:R-:W-:-:S03]  /*1ba0*/  ISETP.GE.AND P0, PT, R22, UR6, PT ;  /* 0x0000000616007c0c */ /* 0x000fc6000bf06270 */
[----:B------:R-:W-:Y:S02]  /*1bb0*/  IMAD R0, R8, UR4, RZ ;  /* 0x0000000408007c24 */ /* 0x000fe4000f8e02ff */
[----:B------:R-:W-:-:S04]  /*1bc0*/  IMAD.WIDE.U32 R4, R7, UR4, R4 ;  /* 0x0000000407047c25 */ /* 0x000fc8000f8e0004 */
[----:B------:R-:W-:Y:S01]  /*1bd0*/  IMAD R61, R7, UR5, R0 ;  /* 0x00000005073d7c24 */ /* 0x000fe2000f8e0200 */
[----:B------:R-:W-:Y:S01]  /*1be0*/  ULDC.64 UR4, c[0x0][0xa08] ;  /* 0x0002820000047ab9 */ /* 0x000fe20000000a00 */
[----:B------:R-:W-:Y:S02]  /*1bf0*/  SEL R0, RZ, 0x1, P0 ;  /* 0x00000001ff007807 */ /* 0x000fe40000000000 */
[----:B------:R-:W-:Y:S01]  /*1c00*/  ISETP.NE.U32.AND P0, PT, RZ, UR4, PT ;  /* 0x00000004ff007c0c */ /* 0x000fe2000bf05070 */
[----:B------:R-:W-:-:S03]  /*1c10*/  IMAD.MOV.U32 R60, RZ, RZ, R4 ;  /* 0x000000ffff3c7224 */ /* 0x000fc600078e0004 */
[----:B------:R-:W-:Y:S01]  /*1c20*/  ISETP.NE.AND.EX P0, PT, RZ, UR5, PT, P0 ;  /* 0x00000005ff007c0c */ /* 0x000fe2000bf05300 */
[----:B------:R-:W-:Y:S01]  /*1c30*/  IMAD.IADD R61, R5, 0x1, R61 ;  /* 0x00000001053d7824 */ /* 0x000fe200078e023d */
[----:B------:R-:W-:Y:S01]  /*1c40*/  ISETP.GE.AND P1, PT, R156, UR6, PT ;  /* 0x000000069c007c0c */ /* 0x000fe2000bf26270 */
[----:B------:R-:W-:-:S03]  /*1c50*/  ULDC.64 UR4, c[0x0][0x300] ;  /* 0x0000c00000047ab9 */ /* 0x000fc60000000a00 */
[----:B------:R-:W-:Y:S01]  /*1c60*/  SEL R6, RZ, 0xffffffff, P1 ;  /* 0xffffffffff067807 */ /* 0x000fe20000800000 */
[----:B------:R-:W-:Y:S01]  /*1c70*/  IMAD R8, R8, UR8, RZ ;  /* 0x0000000808087c24 */ /* 0x000fe2000f8e02ff */
[----:B------:R-:W-:-:S03]  /*1c80*/  SHF.R.S32.HI R14, RZ, 0x1f, R152 ;  /* 0x0000001fff0e7819 */ /* 0x000fc60000011498 */
[----:B------:R-:W-:Y:S02]  /*1c90*/  IMAD.SHL.U32 R9, R6, 0x2, RZ ;  /* 0x0000000206097824 */ /* 0x000fe400078e00ff */
[----:B------:R-:W-:-:S03]  /*1ca0*/  IMAD R15, R7, UR9, R8 ;  /* 0x00000009070f7c24 */ /* 0x000fc6000f8e0208 */
[----:B------:R-:W-:Y:S01]  /*1cb0*/  LOP3.LUT R0, R9, 0x2, R0, 0xe2, !PT ;  /* 0x0000000209007812 */ /* 0x000fe200078ee200 */
[----:B------:R-:W-:-:S04]  /*1cc0*/  IMAD.WIDE.U32 R8, R7, UR8, R22 ;  /* 0x0000000807087c25 */ /* 0x000fc8000f8e0016 */
[----:B------:R-:W-:Y:S02]  /*1cd0*/  IMAD R12, R14, R70, RZ ;  /* 0x000000460e0c7224 */ /* 0x000fe400078e02ff */
[----:B------:R-:W-:Y:S02]  /*1ce0*/  IMAD.IADD R9, R9, 0x1, R15 ;  /* 0x0000000109097824 */ /* 0x000fe400078e020f */
[----:B------:R-:W-:Y:S01]  /*1cf0*/  IMAD R15, R152, R71, R12 ;  /* 0x00000047980f7224 */ /* 0x000fe200078e020c */
[----:B------:R-:W-:Y:S02]  /*1d00*/  ISETP.GE.AND P2, PT, R156, R63, PT ;  /* 0x0000003f9c00720c */ /* 0x000fe40003f46270 */
[----:B------:R-:W-:Y:S01]  /*1d10*/  SHF.R.S32.HI R17, RZ, 0x1f, R16 ;  /* 0x0000001fff117819 */ /* 0x000fe20000011410 */
[----:B------:R-:W-:-:S04]  /*1d20*/  IMAD.WIDE.U32 R54, R152, R68, R22 ;  /* 0x0000004498367225 */ /* 0x000fc800078e0016 */
[----:B------:R-:W-:Y:S01]  /*1d30*/  IMAD.WIDE.U32 R56, R152, R68, R16 ;  /* 0x0000004498387225 */ /* 0x000fe200078e0010 */
[----:B------:R-:W-:-:S03]  /*1d40*/  P2R R83, PR, RZ, 0x4 ;  /* 0x00000004ff537803 */ /* 0x000fc60000000000 */
[----:B------:R-:W-:Y:S01]  /*1d50*/  VIADD R67, R22, 0x40 ;  /* 0x0000004016437836 */ /* 0x000fe20000000000 */
[----:B------:R-:W-:Y:S02]  /*1d60*/  SHF.L.U64.HI R71, R70, 0x7, R71 ;  /* 0x0000000746477819 */ /* 0x000fe40000010247 */
[----:B------:R-:W-:Y:S02]  /*1d70*/  LOP3.LUT R62, R0, 0x1, RZ, 0xc0, !PT ;  /* 0x00000001003e7812 */ /* 0x000fe400078ec0ff */
[----:B------:R-:W-:Y:S02]  /*1d80*/  ISETP.GE.AND P1, PT, R67, UR6, PT ;  /* 0x0000000643007c0c */ /* 0x000fe4000bf26270 */
[----:B---3--:R-:W-:-:S04]  /*1d90*/  SHF.R.S32.HI R4, RZ, 0x1f, R31 ;  /* 0x0000001fff047819 */ /* 0x008fc8000001141f */
[----:B------:R-:W-:Y:S02]  /*1da0*/  SEL R10, R4, RZ, !P0 ;  /* 0x000000ff040a7207 */ /* 0x000fe40004000000 */
[----:B------:R-:W0:Y:S01]  /*1db0*/  LDC.64 R4, c[0x0][0x3e8] ;  /* 0x0000fa00ff047b82 */ /* 0x000e220000000a00 */
[----:B------:R-:W-:Y:S02]  /*1dc0*/  SEL R11, R31, RZ, !P0 ;  /* 0x000000ff1f0b7207 */ /* 0x000fe40004000000 */
[----:B------:R-:W-:-:S03]  /*1dd0*/  IMAD R6, R10, UR4, RZ ;  /* 0x000000040a067c24 */ /* 0x000fc6000f8e02ff */
[----:B------:R-:W-:-:S04]  /*1de0*/  IMAD.WIDE.U32 R60, R11, UR4, R60 ;  /* 0x000000040b3c7c25 */ /* 0x000fc8000f8e003c */
[----:B------:R-:W-:Y:S01]  /*1df0*/  IMAD R13, R11, UR5, R6 ;  /* 0x000000050b0d7c24 */ /* 0x000fe2000f8e0206 */
[----:B------:R-:W-:Y:S01]  /*1e00*/  ULDC.64 UR4, c[0x0][0x328] ;  /* 0x0000ca0000047ab9 */ /* 0x000fe20000000a00 */
[----:B------:R-:W-:-:S04]  /*1e10*/  IMAD.WIDE.U32 R6, R152, R70, R22 ;  /* 0x0000004698067225 */ /* 0x000fc800078e0016 */
[----:B------:R-:W-:Y:S01]  /*1e20*/  IMAD.IADD R82, R61, 0x1, R13 ;  /* 0x000000013d527824 */ /* 0x000fe200078e020d */
[----:B------:R-:W-:-:S04]  /*1e30*/  IADD3 R77, P0, R60, R6, RZ ;  /* 0x000000063c4d7210 */ /* 0x000fc80007f1e0ff */
[----:B------:R-:W-:Y:S02]  /*1e40*/  IADD3.X R76, R82, R7, R15, P0, !PT ;  /* 0x00000007524c7210 */ /* 0x000fe400007fe40f */
[----:B------:R-:W-:Y:S01]  /*1e50*/  ISETP.GE.AND P0, PT, R22, R63, PT ;  /* 0x0000003f1600720c */ /* 0x000fe20003f06270 */
[----:B0-----:R-:W-:Y:S02]  /*1e60*/  IMAD R7, R14, R4, RZ ;  /* 0x000000040e077224 */ /* 0x001fe400078e02ff */
[----:B------:R-:W-:Y:S01]  /*1e70*/  IMAD.WIDE.U32 R58, R11, UR4, R8 ;  /* 0x000000040b3a7c25 */ /* 0x000fe2000f8e0008 */
[----:B------:R-:W-:-:S03]  /*1e80*/  SEL R9, R63, RZ, P2 ;  /* 0x000000ff3f097207 */ /* 0x000fc60001000000 */
[----:B------:R-:W-:Y:S01]  /*1e90*/  IMAD R13, R152, R5, R7 ;  /* 0x00000005980d7224 */ /* 0x000fe200078e0207 */
[----:B------:R-:W-:Y:S01]  /*1ea0*/  SEL R7, R63, RZ, P0 ;  /* 0x000000ff3f077207 */ /* 0x000fe20000000000 */
[----:B------:R-:W-:Y:S02]  /*1eb0*/  IMAD R10, R10, UR4, RZ ;  /* 0x000000040a0a7c24 */ /* 0x000fe4000f8e02ff */
[----:B------:R-:W-:Y:S02]  /*1ec0*/  IMAD R6, R14, R68, RZ ;  /* 0x000000440e067224 */ /* 0x000fe400078e02ff */
[----:B------:R-:W-:Y:S02]  /*1ed0*/  IMAD.IADD R7, R22, 0x1, R7 ;  /* 0x0000000116077824 */ /* 0x000fe400078e0207 */
[----:B------:R-:W-:Y:S02]  /*1ee0*/  IMAD.IADD R9, R156, 0x1, R9 ;  /* 0x000000019c097824 */ /* 0x000fe400078e0209 */
[----:B------:R-:W-:-:S02]  /*1ef0*/  IMAD R33, R11, UR5, R10 ;  /* 0x000000050b217c24 */ /* 0x000fc4000f8e020a */
[----:B------:R-:W-:Y:S01]  /*1f00*/  IMAD R11, R152, R69, R6 ;  /* 0x00000045980b7224 */ /* 0x000fe200078e0206 */
[----:B------:R-:W-:Y:S02]  /*1f10*/  SHF.R.S32.HI R6, RZ, 0x1f, R7 ;  /* 0x0000001fff067819 */ /* 0x000fe40000011407 */
[----:B------:R-:W-:Y:S02]  /*1f20*/  SHF.R.S32.HI R8, RZ, 0x1f, R9 ;  /* 0x0000001fff087819 */ /* 0x000fe40000011409 */
[----:B------:R-:W-:Y:S02]  /*1f30*/  LEA.HI R75, R6, R7, RZ, 0x4 ;  /* 0x00000007064b7211 */ /* 0x000fe400078f20ff */
[----:B------:R-:W-:Y:S02]  /*1f40*/  LEA.HI R74, R8, R9, RZ, 0x4 ;  /* 0x00000009084a7211 */ /* 0x000fe400078f20ff */
[----:B------:R-:W-:Y:S02]  /*1f50*/  LEA.HI R6, R6, R7, RZ, 0x5 ;  /* 0x0000000706067211 */ /* 0x000fe400078f28ff */
[----:B------:R-:W-:-:S03]  /*1f60*/  LEA.HI R8, R8, R9, RZ, 0x5 ;  /* 0x0000000908087211 */ /* 0x000fc600078f28ff */
[----:B------:R-:W-:Y:S01]  /*1f70*/  IMAD.SHL.U32 R7, R6, 0x80, RZ ;  /* 0x0000008006077824 */ /* 0x000fe200078e00ff */
[----:B--2---:R-:W-:Y:S01]  /*1f80*/  LOP3.LUT R6, R32, 0x10, R75, 0xf8, !PT ;  /* 0x0000001020067812 */ /* 0x004fe200078ef84b */
[----:B------:R-:W-:Y:S01]  /*1f90*/  IMAD.SHL.U32 R9, R8, 0x80, RZ ;  /* 0x0000008008097824 */ /* 0x000fe200078e00ff */
[----:B------:R-:W-:Y:S02]  /*1fa0*/  LOP3.LUT R8, R32, 0x10, R74, 0xf8, !PT ;  /* 0x0000001020087812 */ /* 0x000fe400078ef84a */
[----:B------:R-:W-:Y:S02]  /*1fb0*/  LOP3.LUT R7, R7, 0xfffff000, RZ, 0xc0, !PT ;  /* 0xfffff00007077812 */ /* 0x000fe400078ec0ff */
[-C--:B------:R-:W-:Y:S02]  /*1fc0*/  LOP3.LUT R6, R6, R21.reuse, RZ, 0x3c, !PT ;  /* 0x0000001506067212 */ /* 0x080fe400078e3cff */
[----:B------:R-:W-:Y:S02]  /*1fd0*/  LOP3.LUT R9, R9, 0xfffff000, RZ, 0xc0, !PT ;  /* 0xfffff00009097812 */ /* 0x000fe400078ec0ff */
[----:B------:R-:W-:-:S02]  /*1fe0*/  LOP3.LUT R8, R8, R21, RZ, 0x3c, !PT ;  /* 0x0000001508087212 */ /* 0x000fc400078e3cff */
[--C-:B------:R-:W-:Y:S02]  /*1ff0*/  IADD3 R73, R6, R7, R20.reuse ;  /* 0x0000000706497210 */ /* 0x100fe40007ffe014 */
[----:B------:R-:W-:Y:S02]  /*2000*/  IADD3 R72, R8, R9, R20 ;  /* 0x0000000908487210 */ /* 0x000fe40007ffe014 */
[----:B------:R-:W0:Y:S01]  /*2010*/  S2R R20, SR_TID.X ;  /* 0x0000000000147919 */ /* 0x000e220000002100 */
[----:B------:R-:W-:Y:S02]  /*2020*/  IMAD.IADD R57, R57, 0x1, R11 ;  /* 0x0000000139397824 */ /* 0x000fe400078e020b */
[----:B------:R-:W-:Y:S01]  /*2030*/  IMAD.IADD R55, R11, 0x1, R55 ;  /* 0x000000010b377824 */ /* 0x000fe200078e0237 */
[----:B-----5:R-:W-:Y:S01]  /*2040*/  SHF.R.S32.HI R11, RZ, 0x1f, R24 ;  /* 0x0000001fff0b7819 */ /* 0x020fe20000011418 */
[----:B------:R-:W-:-:S04]  /*2050*/  IMAD.WIDE.U32 R50, R152, R4, R22 ;  /* 0x0000000498327225 */ /* 0x000fc800078e0016 */
[----:B------:R-:W-:Y:S01]  /*2060*/  IMAD.WIDE.U32 R52, R152, R4, R16 ;  /* 0x0000000498347225 */ /* 0x000fe200078e0010 */
[----:B------:R-:W-:-:S03]  /*2070*/  IADD3 R51, R13, R51, RZ ;  /* 0x000000330d337210 */ /* 0x000fc60007ffe0ff */
[----:B------:R-:W-:Y:S02]  /*2080*/  IMAD R6, R11, R68, RZ ;  /* 0x000000440b067224 */ /* 0x000fe400078e02ff */
[----:B------:R-:W-:Y:S02]  /*2090*/  IMAD.IADD R53, R53, 0x1, R13 ;  /* 0x0000000135357824 */ /* 0x000fe400078e020d */
[----:B------:R-:W-:Y:S01]  /*20a0*/  IMAD R11, R11, R4, RZ ;  /* 0x000000040b0b7224 */ /* 0x000fe200078e02ff */
[----:B------:R-:W-:Y:S01]  /*20b0*/  IADD3 R48, P2, R152, R49, RZ ;  /* 0x0000003198307210 */ /* 0x000fe20007f5e0ff */
[----:B------:R-:W-:Y:S01]  /*20c0*/  IMAD R21, R24, R69, R6 ;  /* 0x0000004518157224 */ /* 0x000fe200078e0206 */
[----:B------:R-:W-:Y:S01]  /*20d0*/  LOP3.LUT R7, R74, 0xfffffff0, RZ, 0xc0, !PT ;  /* 0xfffffff04a077812 */ /* 0x000fe200078ec0ff */
[----:B------:R-:W-:Y:S01]  /*20e0*/  IMAD.WIDE.U32 R56, R24, R68, R56 ;  /* 0x0000004418387225 */ /* 0x000fe200078e0038 */
[----:B------:R-:W-:-:S03]  /*20f0*/  SHF.L.U64.HI R69, R68, 0x7, R69 ;  /* 0x0000000744457819 */ /* 0x000fc60000010245 */
[----:B------:R-:W-:Y:S01]  /*2100*/  IMAD.WIDE.U32 R54, R24, R68, R54 ;  /* 0x0000004418367225 */ /* 0x000fe200078e0036 */
[----:B0-----:R-:W-:-:S03]  /*2110*/  SHF.R.U32.HI R20, RZ, 0x7, R20 ;  /* 0x00000007ff147819 */ /* 0x001fc60000011614 */
[C---:B------:R-:W-:Y:S02]  /*2120*/  IMAD R11, R24.reuse, R5, R11 ;  /* 0x00000005180b7224 */ /* 0x040fe400078e020b */
[----:B------:R-:W-:-:S04]  /*2130*/  IMAD.WIDE.U32 R52, R24, R4, R52 ;  /* 0x0000000418347225 */ /* 0x000fc800078e0034 */
[----:B------:R-:W-:Y:S01]  /*2140*/  VIADD R64, R20, 0x8 ;  /* 0x0000000814407836 */ /* 0x000fe20000000000 */
[----:B------:R-:W-:Y:S01]  /*2150*/  LOP3.LUT R20, R75, 0xfffffff0, RZ, 0xc0, !PT ;  /* 0xfffffff04b147812 */ /* 0x000fe200078ec0ff */
[----:B------:R-:W-:Y:S01]  /*2160*/  IMAD.WIDE.U32 R50, R24, R4, R50 ;  /* 0x0000000418327225 */ /* 0x000fe200078e0032 */
[----:B------:R-:W-:Y:S02]  /*2170*/  SHF.L.U64.HI R66, R4, 0x7, R5 ;  /* 0x0000000704427819 */ /* 0x000fe40000010205 */
[----:B------:R-:W-:Y:S01]  /*2180*/  LOP3.LUT R31, R0, 0x2, RZ, 0xc0, !PT ;  /* 0x00000002001f7812 */ /* 0x000fe200078ec0ff */
[----:B------:R-:W-:Y:S01]  /*2190*/  IMAD.SHL.U32 R65, R4, 0x80, RZ ;  /* 0x0000008004417824 */ /* 0x000fe200078e00ff */
[----:B------:R-:W-:Y:S01]  /*21a0*/  SHF.R.S32.HI R4, RZ, 0x1f, R20 ;  /* 0x0000001fff047819 */ /* 0x000fe20000011414 */
[----:B------:R-:W-:Y:S01]  /*21b0*/  IMAD.X R49, R14, 0x1, R3, P2 ;  /* 0x000000010e317824 */ /* 0x000fe200010e0603 */
[----:B------:R-:W-:Y:S01]  /*21c0*/  SHF.R.S32.HI R3, RZ, 0x1f, R7 ;  /* 0x0000001fff037819 */ /* 0x000fe20000011407 */
[----:B------:R-:W-:-:S02]  /*21d0*/  IMAD.IADD R28, R57, 0x1, R21 ;  /* 0x00000001391c7824 */ /* 0x000fc400078e0215 */
[----:B------:R-:W-:Y:S02]  /*21e0*/  IMAD.SHL.U32 R70, R70, 0x80, RZ ;  /* 0x0000008046467824 */ /* 0x000fe400078e00ff */
[----:B------:R-:W-:Y:S02]  /*21f0*/  IMAD.SHL.U32 R68, R68, 0x80, RZ ;  /* 0x0000008044447824 */ /* 0x000fe400078e00ff */
[----:B------:R-:W-:Y:S02]  /*2200*/  IMAD.SHL.U32 R63, R63, 0x2, RZ ;  /* 0x000000023f3f7824 */ /* 0x000fe400078e00ff */
[----:B------:R-:W-:Y:S02]  /*2210*/  IMAD.IADD R21, R21, 0x1, R55 ;  /* 0x0000000115157824 */ /* 0x000fe400078e0237 */
[----:B------:R-:W-:Y:S02]  /*2220*/  IMAD.IADD R6, R53, 0x1, R11 ;  /* 0x0000000135067824 */ /* 0x000fe400078e020b */
[----:B------:R-:W-:-:S02]  /*2230*/  IMAD.IADD R5, R11, 0x1, R51 ;  /* 0x000000010b057824 */ /* 0x000fc400078e0233 */
[----:B------:R-:W-:-:S07]  /*2240*/  IMAD.IADD R0, R59, 0x1, R33 ;  /* 0x000000013b007824 */ /* 0x000fce00078e0221 */
.L_x_333:
[----:B------:R-:W2:Y:S01]  /*2250*/  LDL R8, [R1+0x18] ;  /* 0x0000180001087983 */ /* 0x000ea20000100800 */
[----:B------:R-:W0:Y:S01]  /*2260*/  LDC R93, c[0x0][0x3d4] ;  /* 0x0000f500ff5d7b82 */ /* 0x000e220000000800 */
[----:B------:R-:W-:Y:S01]  /*2270*/  VIADD R2, R2, 0xffffffff ;  /* 0xffffffff02027836 */ /* 0x000fe20000000000 */
[----:B------:R-:W-:Y:S05]  /*2280*/  YIELD ;  /* 0x0000000000007946 */ /* 0x000fea0003800000 */
[----:B------:R-:W-:Y:S01]  /*2290*/  SHF.R.S32.HI R10, RZ, 0x1f, R2 ;  /* 0x0000001fff0a7819 */ /* 0x000fe20000011402 */
[----:B------:R-:W1:Y:S01]  /*22a0*/  LDC.64 R78, c[0x0][0x2d8] ;  /* 0x0000b600ff4e7b82 */ /* 0x000e620000000a00 */
[-C--:B------:R-:W-:Y:S01]  /*22b0*/  IMAD R9, R71, R2.reuse, RZ ;  /* 0x0000000247097224 */ /* 0x080fe200078e02ff */
[----:B------:R-:W-:Y:S01]  /*22c0*/  BSSY B0, `(.L_x_294) ;  /* 0x00003d5000007945 */ /* 0x000fe20003800000 */
[----:B----4-:R-:W-:Y:S01]  /*22d0*/  IMAD.WIDE.U32 R40, R70, R2, RZ ;  /* 0x0000000246287225 */ /* 0x010fe200078e00ff */
[----:B------:R-:W-:-:S03]  /*22e0*/  ISETP.GT.AND P2, PT, R2, R26, PT ;  /* 0x0000001a0200720c */ /* 0x000fc60003f44270 */
[----:B------:R-:W-:-:S05]  /*22f0*/  IMAD R11, R10, R70, R9 ;  /* 0x000000460a0b7224 */ /* 0x000fca00078e0209 */
[----:B------:R-:W-:Y:S02]  /*2300*/  IADD3 R81, R41, R11, RZ ;  /* 0x0000000b29517210 */ /* 0x000fe40007ffe0ff */
[----:B0-----:R-:W-:Y:S02]  /*2310*/  ISETP.GE.AND P3, PT, R93, 0x1, PT ;  /* 0x000000015d00780c */ /* 0x001fe40003f66270 */
[----:B-1----:R-:W-:-:S04]  /*2320*/  IADD3 R36, P4, P5, R40, R78, R77 ;  /* 0x0000004e28247210 */ /* 0x002fc80007d9e04d */
[----:B------:R-:W-:Y:S01]  /*2330*/  IADD3.X R37, R81, R79, R76, P4, P5 ;  /* 0x0000004f51257210 */ /* 0x000fe200027ea44c */
[----:B--2---:R-:W-:-:S04]  /*2340*/  IMAD R9, R19, 0x3000, R8 ;  /* 0x0000300013097824 */ /* 0x004fc800078e0208 */
[----:B------:R-:W-:Y:S02]  /*2350*/  IMAD.IADD R90, R18, 0x1, R9 ;  /* 0x00000001125a7824 */ /* 0x000fe400078e0209 */
[----:B------:R-:W-:Y:S05]  /*2360*/  @!P3 BRA `(.L_x_295) ;  /* 0x0000003800d4b947 */ /* 0x000fea0003800000 */
[----:B------:R-:W-:Y:S01]  /*2370*/  ULDC.U8 UR4, c[0x0][0x3f0] ;  /* 0x0000fc0000047ab9 */ /* 0x000fe20000000000 */
[-C--:B------:R-:W-:Y:S01]  /*2380*/  IMAD R9, R69, R2.reuse, RZ ;  /* 0x0000000245097224 */ /* 0x080fe200078e02ff */
[----:B------:R-:W-:Y:S01]  /*2390*/  ISETP.NE.AND P3, PT, RZ, UR4, PT ;  /* 0x00000004ff007c0c */ /* 0x000fe2000bf65270 */
[----:B------:R-:W-:Y:S02]  /*23a0*/  IMAD R8, R66, R2, RZ ;  /* 0x0000000242087224 */ /* 0x000fe400078e02ff */
[----:B------:R-:W-:Y:S02]  /*23b0*/  IMAD R91, R2, -0x80, R27 ;  /* 0xffffff80025b7824 */ /* 0x000fe400078e021b */
[C---:B------:R-:W-:Y:S02]  /*23c0*/  IMAD R9, R10.reuse, R68, R9 ;  /* 0x000000440a097224 */ /* 0x040fe400078e0209 */
[----:B------:R-:W-:Y:S01]  /*23d0*/  IMAD R11, R10, R65, R8 ;  /* 0x000000410a0b7224 */ /* 0x000fe200078e0208 */
[----:B------:R-:W-:Y:S01]  /*23e0*/  VIMNMX R91, R91, 0x80, PT ;  /* 0x000000805b5b7848 */ /* 0x000fe20003fe0100 */
[----:B------:R-:W-:-:S04]  /*23f0*/  IMAD.WIDE.U32 R44, R68, R2, RZ ;  /* 0x00000002442c7225 */ /* 0x000fc800078e00ff */
[----:B------:R-:W-:-:S04]  /*2400*/  IMAD.WIDE.U32 R42, R65, R2, RZ ;  /* 0x00000002412a7225 */ /* 0x000fc800078e00ff */
[----:B------:R-:W-:Y:S02]  /*2410*/  IMAD.IADD R46, R45, 0x1, R9 ;  /* 0x000000012d2e7824 */ /* 0x000fe400078e0209 */
[----:B------:R-:W-:Y:S01]  /*2420*/  IMAD.IADD R47, R43, 0x1, R11 ;  /* 0x000000012b2f7824 */ /* 0x000fe200078e020b */
[----:B------:R-:W-:Y:S06]  /*2430*/  @!P3 BRA `(.L_x_296) ;  /* 0x000000180010b947 */ /* 0x000fec0003800000 */
[----:B------:R-:W-:Y:S01]  /*2440*/  ISETP.GE.AND P4, PT, R152, R91, PT ;  /* 0x0000005b9800720c */ /* 0x000fe20003f86270 */
[----:B------:R-:W-:Y:S01]  /*2450*/  BSSY B1, `(.L_x_297) ;  /* 0x000001f000017945 */ /* 0x000fe20003800000 */
[----:B------:R-:W-:Y:S02]  /*2460*/  CS2R R12, SRZ ;  /* 0x00000000000c7805 */ /* 0x000fe4000001ff00 */
[----:B------:R-:W-:Y:S02]  /*2470*/  CS2R R32, SRZ ;  /* 0x0000000000207805 */ /* 0x000fe4000001ff00 */
[----:B------:R-:W-:Y:S02]  /*2480*/  CS2R R38, SRZ ;  /* 0x0000000000267805 */ /* 0x000fe4000001ff00 */
[----:B------:R-:W-:Y:S02]  /*2490*/  CS2R R14, SRZ ;  /* 0x00000000000e7805 */ /* 0x000fe4000001ff00 */
[----:B------:R-:W-:-:S02]  /*24a0*/  CS2R R34, SRZ ;  /* 0x0000000000227805 */ /* 0x000fc4000001ff00 */
[----:B------:R-:W-:Y:S01]  /*24b0*/  CS2R R40, SRZ ;  /* 0x0000000000287805 */ /* 0x000fe2000001ff00 */
[----:B------:R-:W-:Y:S06]  /*24c0*/  @P4 BRA `(.L_x_298) ;  /* 0x00000000005c4947 */ /* 0x000fec0003800000 */
[----:B------:R-:W-:Y:S01]  /*24d0*/  ULDC.64 UR4, c[0x0][0x3c8] ;  /* 0x0000f20000047ab9 */ /* 0x000fe20000000a00 */
[----:B------:R-:W-:Y:S01]  /*24e0*/  ULDC.64 UR6, c[0x0][0x3e0] ;  /* 0x0000f80000067ab9 */ /* 0x000fe20000000a00 */
[----:B------:R-:W-:Y:S01]  /*24f0*/  IADD3 R44, P3, P5, R56, UR4, R44 ;  /* 0x00000004382c7c10 */ /* 0x000fe2000fd7e02c */
[----:B------:R-:W-:Y:S01]  /*2500*/  VIADD R8, R16, 0x10 ;  /* 0x0000001010087836 */ /* 0x000fe20000000000 */
[----:B------:R-:W-:Y:S02]  /*2510*/  CS2R R38, SRZ ;  /* 0x0000000000267805 */ /* 0x000fe4000001ff00 */
[----:B------:R-:W-:Y:S02]  /*2520*/  CS2R R40, SRZ ;  /* 0x0000000000287805 */ /* 0x000fe4000001ff00 */
[----:B------:R-:W-:Y:S02]  /*2530*/  IADD3.X R45, R28, UR5, R46, P3, P5 ;  /* 0x000000051c2d7c10 */ /* 0x000fe40009fea42e */
[----:B------:R-:W-:-:S04]  /*2540*/  IADD3 R42, P3, P5, R52, UR6, R42 ;  /* 0x00000006342a7c10 */ /* 0x000fc8000fd7e02a */
[----:B------:R-:W-:Y:S02]  /*2550*/  IADD3.X R43, R6, UR7, R47, P3, P5 ;  /* 0x00000007062b7c10 */ /* 0x000fe40009fea42f */
[-C--:B------:R-:W-:Y:S02]  /*2560*/  ISETP.GE.AND P5, PT, R16, R93.reuse, PT ;  /* 0x0000005d1000720c */ /* 0x080fe40003fa6270 */
[----:B------:R-:W-:Y:S01]  /*2570*/  ISETP.GE.AND P3, PT, R8, R93, PT ;  /* 0x0000005d0800720c */ /* 0x000fe20003f66270 */
[----:B------:R-:W-:Y:S01]  /*2580*/  VIADD R8, R16, 0x20 ;  /* 0x0000002010087836 */ /* 0x000fe20000000000 */
[----:B------:R-:W-:Y:S02]  /*2590*/  CS2R R32, SRZ ;  /* 0x0000000000207805 */ /* 0x000fe4000001ff00 */
[----:B------:R-:W-:-:S07]  /*25a0*/  CS2R R12, SRZ ;  /* 0x00000000000c7805 */ /* 0x000fce000001ff00 */
[----:B------:R0:W5:Y:S04]  /*25b0*/  @!P5 LDG.E.64 R38, desc[UR40][R44.64] ;  /* 0x000000282c26d981 */ /* 0x000168000c1e1b00 */
[----:B------:R0:W5:Y:S01]  /*25c0*/  @!P5 LDG.E.64 R40, desc[UR40][R42.64] ;  /* 0x000000282a28d981 */ /* 0x000162000c1e1b00 */
[----:B------:R-:W-:Y:S02]  /*25d0*/  ISETP.GE.AND P5, PT, R8, R93, PT ;  /* 0x0000005d0800720c */ /* 0x000fe40003fa6270 */
[----:B------:R-:W-:Y:S02]  /*25e0*/  CS2R R34, SRZ ;  /* 0x0000000000227805 */ /* 0x000fe4000001ff00 */
[----:B------:R-:W-:Y:S01]  /*25f0*/  CS2R R14, SRZ ;  /* 0x00000000000e7805 */ /* 0x000fe2000001ff00 */
[----:B------:R0:W5:Y:S04]  /*2600*/  @!P3 LDG.E.64 R32, desc[UR40][R44.64+0x10] ;  /* 0x000010282c20b981 */ /* 0x000168000c1e1b00 */
[----:B------:R0:W5:Y:S04]  /*2610*/  @!P3 LDG.E.64 R34, desc[UR40][R42.64+0x10] ;  /* 0x000010282a22b981 */ /* 0x000168000c1e1b00 */
[----:B------:R0:W5:Y:S04]  /*2620*/  @!P5 LDG.E.64 R12, desc[UR40][R44.64+0x20] ;  /* 0x000020282c0cd981 */ /* 0x000168000c1e1b00 */
[----:B------:R0:W5:Y:S02]  /*2630*/  @!P5 LDG.E.64 R14, desc[UR40][R42.64+0x20] ;  /* 0x000020282a0ed981 */ /* 0x000164000c1e1b00 */
.L_x_298:
[----:B------:R-:W-:Y:S05]  /*2640*/  BSYNC B1 ;  /* 0x0000000000017941 */ /* 0x000fea0003800000 */
.L_x_297:
[----:B------:R-:W-:Y:S01]  /*2650*/  ISETP.NE.AND P3, PT, R155, 0x3, PT ;  /* 0x000000039b00780c */ /* 0x000fe20003f65270 */
[----:B0----5:R-:W-:Y:S02]  /*2660*/  IMAD.MOV.U32 R42, RZ, RZ, R12 ;  /* 0x000000ffff2a7224 */ /* 0x021fe400078e000c */
[----:B------:R-:W-:Y:S02]  /*2670*/  IMAD.MOV.U32 R44, RZ, RZ, R32 ;  /* 0x000000ffff2c7224 */ /* 0x000fe400078e0020 */
[----:B------:R-:W-:Y:S02]  /*2680*/  IMAD.MOV.U32 R46, RZ, RZ, R38 ;  /* 0x000000ffff2e7224 */ /* 0x000fe400078e0026 */
[----:B------:R-:W-:Y:S02]  /*2690*/  IMAD.MOV.U32 R43, RZ, RZ, R14 ;  /* 0x000000ffff2b7224 */ /* 0x000fe400078e000e */
[----:B------:R-:W-:Y:S02]  /*26a0*/  IMAD.MOV.U32 R45, RZ, RZ, R34 ;  /* 0x000000ffff2d7224 */ /* 0x000fe400078e0022 */
[----:B------:R-:W-:-:S02]  /*26b0*/  IMAD.MOV.U32 R87, RZ, RZ, R40 ;  /* 0x000000ffff577224 */ /* 0x000fc400078e0028 */
[----:B------:R-:W-:Y:S05]  /*26c0*/  @!P3 BRA `(.L_x_299) ;  /* 0x000000000004b947 */ /* 0x000fea0003800000 */
[----:B------:R-:W-:Y:S01]  /*26d0*/  BPT.TRAP 0x1 ;  /* 0x000000040000795c */ /* 0x000fe20000300000 */
.L_x_299:
[----:B------:R-:W-:Y:S01]  /*26e0*/  IMAD R89, R19, 0x8, R18 ;  /* 0x0000000813597824 */ /* 0x000fe200078e0212 */
[----:B------:R-:W-:Y:S01]  /*26f0*/  SHF.L.U32 R92, R153, 0x1f, RZ ;  /* 0x0000001f995c7819 */ /* 0x000fe200000006ff */
[----:B------:R-:W-:Y:S03]  /*2700*/  BSSY B1, `(.L_x_300) ;  /* 0x0000003000017945 */ /* 0x000fe60003800000 */
[----:B------:R-:W0:Y:S02]  /*2710*/  SYNCS.PHASECHK.TRANS64.TRYWAIT P5, [R89+URZ+0x19c90], R92 ;  /* 0x019c905c590075a7 */ /* 0x000e2400080a017f */
[----:B0-----:R-:W-:Y:S05]  /*2720*/  @!P5 BRA `(.L_x_301) ;  /* 0x0000015c0084d947 */ /* 0x001fea0003800000 */
.L_x_540:
[----:B------:R-:W-:Y:S05]  /*2730*/  BSYNC B1 ;  /* 0x0000000000017941 */ /* 0x000fea0003800000 */
.L_x_300:
[----:B------:R-:W-:Y:S05]  /*2740*/  @P4 BRA `(.L_x_302) ;  /* 0x0000003800304947 */ /* 0x000fea0003800000 */
[----:B------:R-:W-:Y:S01]  /*2750*/  ISETP.NE.AND P4, PT, R62, RZ, PT ;  /* 0x000000ff3e00720c */ /* 0x000fe20003f85270 */
[----:B------:R-:W-:-:S12]  /*2760*/  BSSY B1, `(.L_x_303) ;  /* 0x000006f000017945 */ /* 0x000fd80003800000 */
[----:B------:R-:W-:Y:S05]  /*2770*/  @!P4 BRA `(.L_x_304) ;  /* 0x0000000400b4c947 */ /* 0x000fea0003800000 */
[----:B------:R1:W2:Y:S01]  /*2780*/  LDS.128 R8, [R90+0x13800] ;  /* 0x013800005a087984 */ /* 0x0002a20000000c00 */
[----:B------:R-:W-:Y:S01]  /*2790*/  ISETP.GE.AND P4, PT, R16, R93, PT ;  /* 0x0000005d1000720c */ /* 0x000fe20003f86270 */
[----:B------:R-:W-:-:S12]  /*27a0*/  BSSY B2, `(.L_x_305) ;  /* 0x0000069000027945 */ /* 0x000fd80003800000 */
[----:B-1----:R-:W-:Y:S05]  /*27b0*/  @P4 BRA `(.L_x_306) ;  /* 0x00000004009c4947 */ /* 0x002fea0003800000 */
[----:B------:R-:W-:Y:S02]  /*27c0*/  SHF.R.U32.HI R38, RZ, 0x8, R39 ;  /* 0x00000008ff267819 */ /* 0x000fe40000011627 */
[--C-:B------:R-:W-:Y:S02]  /*27d0*/  SHF.R.U32.HI R40, RZ, 0x8, R41.reuse ;  /* 0x00000008ff287819 */ /* 0x100fe40000011629 */
[----:B------:R-:W-:Y:S01]  /*27e0*/  SHF.R.U32.HI R47, RZ, 0x10, R41 ;  /* 0x00000010ff2f7819 */ /* 0x000fe20000011629 */
[----:B------:R-:W-:Y:S01]  /*27f0*/  IMAD.SHL.U32 R38, R38, 0x100, RZ ;  /* 0x0000010026267824 */ /* 0x000fe200078e00ff */
[----:B------:R-:W-:Y:S01]  /*2800*/  LOP3.LUT R78, R41, 0xff0000ff, RZ, 0xc0, !PT ;  /* 0xff0000ff294e7812 */ /* 0x000fe200078ec0ff */
[----:B------:R-:W-:Y:S01]  /*2810*/  IMAD.SHL.U32 R41, R40, 0x100, RZ ;  /* 0x0000010028297824 */ /* 0x000fe200078e00ff */
[----:B------:R-:W-:Y:S01]  /*2820*/  SHF.R.U32.HI R79, RZ, 0x10, R39 ;  /* 0x00000010ff4f7819 */ /* 0x000fe20000011627 */
[----:B--2---:R-:W-:Y:S01]  /*2830*/  IMAD.MOV.U32 R40, RZ, RZ, R8 ;  /* 0x000000ffff287224 */ /* 0x004fe200078e0008 */
[----:B------:R-:W-:-:S02]  /*2840*/  LOP3.LUT R39, R39, 0xff0000ff, RZ, 0xc0, !PT ;  /* 0xff0000ff27277812 */ /* 0x000fc400078ec0ff */
[----:B------:R-:W-:Y:S01]  /*2850*/  LOP3.LUT R78, R78, 0xff00, R41, 0xf8, !PT ;  /* 0x0000ff004e4e7812 */ /* 0x000fe200078ef829 */
[----:B------:R-:W-:Y:S01]  /*2860*/  IMAD.U32 R41, R47, 0x10000, RZ ;  /* 0x000100002f297824 */ /* 0x000fe200078e00ff */
[----:B------:R-:W-:Y:S02]  /*2870*/  LOP3.LUT R39, R39, 0xff00, R38, 0xf8, !PT ;  /* 0x0000ff0027277812 */ /* 0x000fe400078ef826 */
[----:B------:R-:W-:Y:S02]  /*2880*/  SHF.L.U32 R38, R79, 0x10, RZ ;  /* 0x000000104f267819 */ /* 0x000fe400000006ff */
[----:B------:R-:W-:Y:S02]  /*2890*/  F2FP.F16.E4M3.UNPACK_B R47, R87.H1 ;  /* 0x00000057ff2f723e */ /* 0x000fe400030006ff */
[-C--:B------:R-:W-:Y:S02]  /*28a0*/  F2FP.F16.E4M3.UNPACK_B R8, R9.reuse ;  /* 0x00000009ff08723e */ /* 0x080fe400020006ff */
[----:B------:R-:W-:Y:S01]  /*28b0*/  LOP3.LUT R38, R39, 0xff0000, R38, 0xf8, !PT ;  /* 0x00ff000027267812 */ /* 0x000fe200078ef826 */
[--C-:B------:R-:W-:Y:S01]  /*28c0*/  HADD2.F32 R81, -RZ, R47.reuse.H0_H0 ;  /* 0x2000002fff517230 */ /* 0x100fe20000004100 */
[----:B------:R-:W-:Y:S01]  /*28d0*/  LOP3.LUT R39, R78, 0xff0000, R41, 0xf8, !PT ;  /* 0x00ff00004e277812 */ /* 0x000fe200078ef829 */
[--C-:B------:R-:W-:Y:S01]  /*28e0*/  HADD2.F32 R41, -RZ, R8.reuse.H1_H1 ;  /* 0x30000008ff297230 */ /* 0x100fe20000004100 */
[----:B------:R-:W-:Y:S01]  /*28f0*/  F2FP.F16.E4M3.UNPACK_B R79, R46.H1 ;  /* 0x0000002eff4f723e */ /* 0x000fe200030006ff */
[----:B------:R-:W-:Y:S01]  /*2900*/  HADD2.F32 R8, -RZ, R8.H0_H0 ;  /* 0x20000008ff087230 */ /* 0x000fe20000004100 */
[----:B------:R-:W-:Y:S01]  /*2910*/  F2FP.F16.E4M3.UNPACK_B R9, R9.H1 ;  /* 0x00000009ff09723e */ /* 0x000fe200030006ff */
[----:B------:R-:W-:-:S02]  /*2920*/  HADD2.F32 R84, -RZ, R47.H1_H1 ;  /* 0x3000002fff547230 */ /* 0x000fc40000004100 */
[CC--:B------:R-:W-:Y:S01]  /*2930*/  FMUL.FTZ R85, R41.reuse, R81.reuse ;  /* 0x0000005129557220 */ /* 0x0c0fe20000410000 */
[----:B------:R-:W-:Y:S02]  /*2940*/  HADD2.F32 R80, -RZ, R79.H0_H0 ;  /* 0x2000004fff507230 */ /* 0x000fe40000004100 */
[C---:B------:R-:W-:Y:S01]  /*2950*/  FMUL.FTZ R86, R8.reuse, R81 ;  /* 0x0000005108567220 */ /* 0x040fe20000410000 */
[--C-:B------:R-:W-:Y:S01]  /*2960*/  HADD2.F32 R78, -RZ, R9.reuse.H1_H1 ;  /* 0x30000009ff4e7230 */ /* 0x100fe20000004100 */
[----:B------:R-:W-:Y:S01]  /*2970*/  F2FP.F16.E4M3.UNPACK_B R81, R87 ;  /* 0x00000057ff51723e */ /* 0x000fe200020006ff */
[----:B------:R-:W-:Y:S02]  /*2980*/  HADD2.F32 R47, -RZ, R9.H0_H0 ;  /* 0x20000009ff2f7230 */ /* 0x000fe40000004100 */
[----:B------:R-:W-:Y:S01]  /*2990*/  FFMA.FTZ R8, R8, R80, -R85 ;  /* 0x0000005008087223 */ /* 0x000fe20000010855 */
[----:B------:R-:W-:Y:S02]  /*29a0*/  HADD2.F32 R79, -RZ, R79.H1_H1 ;  /* 0x3000004fff4f7230 */ /* 0x000fe40000004100 */
[C---:B------:R-:W-:Y:S01]  /*29b0*/  FMUL.FTZ R94, R78.reuse, R84 ;  /* 0x000000544e5e7220 */ /* 0x040fe20000410000 */
[----:B------:R-:W-:Y:S01]  /*29c0*/  FFMA.FTZ R9, R41, R80, R86 ;  /* 0x0000005029097223 */ /* 0x000fe20000010056 */
[C---:B------:R-:W-:Y:S01]  /*29d0*/  FMUL.FTZ R85, R47.reuse, R84 ;  /* 0x000000542f557220 */ /* 0x040fe20000410000 */
[-C--:B------:R-:W-:Y:S01]  /*29e0*/  F2FP.F16.E4M3.UNPACK_B R41, R40.reuse.H1 ;  /* 0x00000028ff29723e */ /* 0x080fe200030006ff */
[-C--:B------:R-:W-:Y:S01]  /*29f0*/  FFMA.FTZ R94, R47, R79.reuse, -R94 ;  /* 0x0000004f2f5e7223 */ /* 0x080fe2000001085e */
[----:B------:R-:W-:Y:S01]  /*2a00*/  F2FP.F16.E4M3.UNPACK_B R40, R40 ;  /* 0x00000028ff28723e */ /* 0x000fe200020006ff */
[----:B------:R-:W-:Y:S01]  /*2a10*/  FFMA.FTZ R87, R78, R79, R85 ;  /* 0x0000004f4e577223 */ /* 0x000fe20000010055 */
[----:B------:R-:W-:Y:S01]  /*2a20*/  F2FP.F16.E4M3.UNPACK_B R79, R46 ;  /* 0x0000002eff4f723e */ /* 0x000fe200020006ff */
[----:B------:R-:W-:Y:S01]  /*2a30*/  HADD2.F32 R80, -RZ, R81.H1_H1 ;  /* 0x30000051ff507230 */ /* 0x000fe20000004100 */
[----:B------:R-:W-:Y:S01]  /*2a40*/  F2FP.F16.E4M3.UNPACK_B R86, R39 ;  /* 0x00000027ff56723e */ /* 0x000fe200020006ff */
[----:B------:R-:W-:-:S02]  /*2a50*/  HADD2.F32 R47, -RZ, R41.H0_H0 ;  /* 0x20000029ff2f7230 */ /* 0x000fc40000004100 */
[----:B------:R-:W-:Y:S02]  /*2a60*/  HADD2.F32 R78, -RZ, R41.H1_H1 ;  /* 0x30000029ff4e7230 */ /* 0x000fe40000004100 */
[----:B------:R-:W-:Y:S02]  /*2a70*/  HADD2.F32 R81, -RZ, R81.H0_H0 ;  /* 0x20000051ff517230 */ /* 0x000fe40000004100 */
[-C--:B------:R-:W-:Y:S01]  /*2a80*/  FMUL.FTZ R85, R47, R80.reuse ;  /* 0x000000502f557220 */ /* 0x080fe20000410000 */
[--C-:B------:R-:W-:Y:S02]  /*2a90*/  HADD2.F32 R46, -RZ, R40.reuse.H1_H1 ;  /* 0x30000028ff2e7230 */ /* 0x100fe40000004100 */
[----:B------:R-:W-:Y:S01]  /*2aa0*/  FMUL.FTZ R84, R78, R80 ;  /* 0x000000504e547220 */ /* 0x000fe20000410000 */
[----:B------:R-:W-:Y:S02]  /*2ab0*/  HADD2.F32 R41, -RZ, R40.H0_H0 ;  /* 0x20000028ff297230 */ /* 0x000fe40000004100 */
[----:B------:R-:W-:-:S02]  /*2ac0*/  HADD2.F32 R40, -RZ, R79.H1_H1 ;  /* 0x3000004fff287230 */ /* 0x000fc40000004100 */
[-C--:B------:R-:W-:Y:S01]  /*2ad0*/  FMUL.FTZ R80, R46, R81.reuse ;  /* 0x000000512e507220 */ /* 0x080fe20000410000 */
[----:B------:R-:W-:Y:S02]  /*2ae0*/  HADD2.F32 R79, -RZ, R79.H0_H0 ;  /* 0x2000004fff4f7230 */ /* 0x000fe40000004100 */
[----:B------:R-:W-:Y:S01]  /*2af0*/  FMUL.FTZ R81, R41, R81 ;  /* 0x0000005129517220 */ /* 0x000fe20000410000 */
[-C--:B------:R-:W-:Y:S01]  /*2b00*/  FFMA.FTZ R47, R47, R40.reuse, -R84 ;  /* 0x000000282f2f7223 */ /* 0x080fe20000010854 */
[----:B------:R-:W-:Y:S01]  /*2b10*/  FFMA.FTZ R78, R78, R40, R85 ;  /* 0x000000284e4e7223 */ /* 0x000fe20000010055 */
[-C--:B------:R-:W-:Y:S01]  /*2b20*/  FFMA.FTZ R40, R41, R79.reuse, -R80 ;  /* 0x0000004f29287223 */ /* 0x080fe20000010850 */
[----:B------:R-:W-:Y:S01]  /*2b30*/  FFMA.FTZ R41, R46, R79, R81 ;  /* 0x0000004f2e297223 */ /* 0x000fe20000010051 */
[----:B------:R-:W-:Y:S02]  /*2b40*/  F2FP.F16.E4M3.UNPACK_B R79, R11.H1 ;  /* 0x0000000bff4f723e */ /* 0x000fe400030006ff */
[----:B------:R-:W-:Y:S01]  /*2b50*/  F2FP.SATFINITE.E4M3.F32.PACK_AB_MERGE_C R46, R87, R94, RZ ;  /* 0x0000005e572e723e */ /* 0x000fe200048070ff */
[--C-:B------:R-:W-:Y:S01]  /*2b60*/  HADD2.F32 R94, -RZ, R86.reuse.H1_H1 ;  /* 0x30000056ff5e7230 */ /* 0x100fe20000004100 */
[----:B------:R-:W-:Y:S01]  /*2b70*/  F2FP.SATFINITE.E4M3.F32.PACK_AB_MERGE_C R47, R78, R47, RZ ;  /* 0x0000002f4e2f723e */ /* 0x000fe200048070ff */
[--C-:B------:R-:W-:Y:S01]  /*2b80*/  HADD2.F32 R80, -RZ, R79.reuse.H0_H0 ;  /* 0x2000004fff507230 */ /* 0x100fe20000004100 */
[----:B------:R-:W-:Y:S01]  /*2b90*/  F2FP.F16.E4M3.UNPACK_B R87, R39.H1 ;  /* 0x00000027ff57723e */ /* 0x000fe200030006ff */
[----:B------:R-:W-:Y:S01]  /*2ba0*/  HADD2.F32 R79, -RZ, R79.H1_H1 ;  /* 0x3000004fff4f7230 */ /* 0x000fe20000004100 */
[----:B------:R-:W-:Y:S01]  /*2bb0*/  F2FP.F16.E4M3.UNPACK_B R78, R10.H1 ;  /* 0x0000000aff4e723e */ /* 0x000fe200030006ff */
[----:B------:R-:W-:Y:S01]  /*2bc0*/  HADD2.F32 R86, -RZ, R86.H0_H0 ;  /* 0x20000056ff567230 */ /* 0x000fe20000004100 */
[-C--:B------:R-:W-:Y:S01]  /*2bd0*/  F2FP.F16.E4M3.UNPACK_B R81, R38.reuse ;  /* 0x00000026ff51723e */ /* 0x080fe200020006ff */
[----:B------:R-:W-:Y:S01]  /*2be0*/  HADD2.F32 R95, -RZ, R87.H1_H1 ;  /* 0x30000057ff5f7230 */ /* 0x000fe20000004100 */
[----:B------:R-:W-:Y:S01]  /*2bf0*/  F2FP.F16.E4M3.UNPACK_B R84, R38.H1 ;  /* 0x00000026ff54723e */ /* 0x000fe200030006ff */
[--C-:B------:R-:W-:Y:S01]  /*2c00*/  HADD2.F32 R39, -RZ, R78.reuse.H1_H1 ;  /* 0x3000004eff277230 */ /* 0x100fe20000004100 */
[----:B------:R-:W-:Y:S01]  /*2c10*/  F2FP.F16.E4M3.UNPACK_B R11, R11 ;  /* 0x0000000bff0b723e */ /* 0x000fe200020006ff */
[----:B------:R-:W-:-:S02]  /*2c20*/  HADD2.F32 R78, -RZ, R78.H0_H0 ;  /* 0x2000004eff4e7230 */ /* 0x000fc40000004100 */
[-C--:B------:R-:W-:Y:S01]  /*2c30*/  FMUL.FTZ R97, R79, R95.reuse ;  /* 0x0000005f4f617220 */ /* 0x080fe20000410000 */
[----:B------:R-:W-:Y:S01]  /*2c40*/  FMUL.FTZ R96, R80, R95 ;  /* 0x0000005f50607220 */ /* 0x000fe20000410000 */
[----:B------:R-:W-:Y:S02]  /*2c50*/  HADD2.F32 R38, -RZ, R81.H1_H1 ;  /* 0x30000051ff267230 */ /* 0x000fe40000004100 */
[CC--:B------:R-:W-:Y:S01]  /*2c60*/  FMUL.FTZ R95, R39.reuse, R94.reuse ;  /* 0x0000005e275f7220 */ /* 0x0c0fe20000410000 */
[C---:B------:R-:W-:Y:S01]  /*2c70*/  FMUL.FTZ R94, R78.reuse, R94 ;  /* 0x0000005e4e5e7220 */ /* 0x040fe20000410000 */
[----:B------:R-:W-:Y:S01]  /*2c80*/  F2FP.F16.E4M3.UNPACK_B R10, R10 ;  /* 0x0000000aff0a723e */ /* 0x000fe200020006ff */
[----:B------:R-:W-:Y:S02]  /*2c90*/  HADD2.F32 R85, -RZ, R84.H1_H1 ;  /* 0x30000054ff557230 */ /* 0x000fe40000004100 */
[-C--:B------:R-:W-:Y:S01]  /*2ca0*/  FFMA.FTZ R95, R78, R38.reuse, -R95 ;  /* 0x000000264e5f7223 */ /* 0x080fe2000001085f */
[----:B------:R-:W-:Y:S01]  /*2cb0*/  FFMA.FTZ R94, R39, R38, R94 ;  /* 0x00000026275e7223 */ /* 0x000fe2000001005e */
[--C-:B------:R-:W-:Y:S01]  /*2cc0*/  HADD2.F32 R38, -RZ, R11.reuse.H0_H0 ;  /* 0x2000000bff267230 */ /* 0x100fe20000004100 */
[----:B------:R-:W-:Y:S01]  /*2cd0*/  F2FP.SATFINITE.E4M3.F32.PACK_AB_MERGE_C R9, R9, R8, R46 ;  /* 0x000000080909723e */ /* 0x000fe2000480702e */
[----:B------:R-:W-:-:S02]  /*2ce0*/  HADD2.F32 R39, -RZ, R11.H1_H1 ;  /* 0x3000000bff277230 */ /* 0x000fc40000004100 */
[-C--:B------:R-:W-:Y:S01]  /*2cf0*/  FFMA.FTZ R97, R80, R85.reuse, -R97 ;  /* 0x0000005550617223 */ /* 0x080fe20000010861 */
[--C-:B------:R-:W-:Y:S02]  /*2d00*/  HADD2.F32 R11, -RZ, R10.reuse.H0_H0 ;  /* 0x2000000aff0b7230 */ /* 0x100fe40000004100 */
[----:B------:R-:W-:Y:S01]  /*2d10*/  FFMA.FTZ R96, R79, R85, R96 ;  /* 0x000000554f607223 */ /* 0x000fe20000010060 */
[----:B------:R-:W-:Y:S01]  /*2d20*/  HADD2.F32 R87, -RZ, R87.H0_H0 ;  /* 0x20000057ff577230 */ /* 0x000fe20000004100 */
[----:B------:R-:W-:Y:S01]  /*2d30*/  F2FP.SATFINITE.E4M3.F32.PACK_AB_MERGE_C R94, R94, R95, RZ ;  /* 0x0000005f5e5e723e */ /* 0x000fe200048070ff */
[----:B------:R-:W-:Y:S02]  /*2d40*/  HADD2.F32 R10, -RZ, R10.H1_H1 ;  /* 0x3000000aff0a7230 */ /* 0x000fe40000004100 */
[----:B------:R-:W-:Y:S01]  /*2d50*/  FMUL.FTZ R79, R11, R86 ;  /* 0x000000560b4f7220 */ /* 0x000fe20000410000 */
[----:B------:R-:W-:Y:S02]  /*2d60*/  HADD2.F32 R84, -RZ, R84.H0_H0 ;  /* 0x20000054ff547230 */ /* 0x000fe40000004100 */
[----:B------:R-:W-:Y:S01]  /*2d70*/  FMUL.FTZ R85, R39, R87 ;  /* 0x0000005727557220 */ /* 0x000fe20000410000 */
[----:B------:R-:W-:-:S02]  /*2d80*/  HADD2.F32 R81, -RZ, R81.H0_H0 ;  /* 0x20000051ff517230 */ /* 0x000fc40000004100 */
[----:B------:R-:W-:Y:S01]  /*2d90*/  FMUL.FTZ R80, R38, R87 ;  /* 0x0000005726507220 */ /* 0x000fe20000410000 */
[----:B------:R-:W-:Y:S01]  /*2da0*/  FMUL.FTZ R78, R10, R86 ;  /* 0x000000560a4e7220 */ /* 0x000fe20000410000 */
[-C--:B------:R-:W-:Y:S01]  /*2db0*/  FFMA.FTZ R85, R38, R84.reuse, -R85 ;  /* 0x0000005426557223 */ /* 0x080fe20000010855 */
[----:B------:R-:W-:Y:S01]  /*2dc0*/  F2FP.SATFINITE.E4M3.F32.PACK_AB_MERGE_C R96, R96, R97, RZ ;  /* 0x000000616060723e */ /* 0x000fe200048070ff */
[----:B------:R-:W-:Y:S01]  /*2dd0*/  FFMA.FTZ R80, R39, R84, R80 ;  /* 0x0000005427507223 */ /* 0x000fe20000010050 */
[-C--:B------:R-:W-:Y:S01]  /*2de0*/  FFMA.FTZ R78, R11, R81.reuse, -R78 ;  /* 0x000000510b4e7223 */ /* 0x080fe2000001084e */
[----:B------:R-:W-:Y:S01]  /*2df0*/  FFMA.FTZ R79, R10, R81, R79 ;  /* 0x000000510a4f7223 */ /* 0x000fe2000001004f */
[----:B------:R-:W-:Y:S02]  /*2e00*/  F2FP.SATFINITE.E4M3.F32.PACK_AB_MERGE_C R8, R41, R40, R47 ;  /* 0x000000282908723e */ /* 0x000fe4000480702f */
[----:B------:R-:W-:Y:S02]  /*2e10*/  F2FP.SATFINITE.E4M3.F32.PACK_AB_MERGE_C R11, R80, R85, R96 ;  /* 0x00000055500b723e */ /* 0x000fe40004807060 */
[----:B------:R-:W-:-:S07]  /*2e20*/  F2FP.SATFINITE.E4M3.F32.PACK_AB_MERGE_C R10, R79, R78, R94 ;  /* 0x0000004e4f0a723e */ /* 0x000fce000480705e */
.L_x_306:
[----:B------:R-:W-:Y:S05]  /*2e30*/  BSYNC B2 ;  /* 0x0000000000027941 */ /* 0x000fea0003800000 */
.L_x_305:
[----:B--2---:R1:W-:Y:S02]  /*2e40*/  STG.E.128 desc[UR40][R36.64], R8 ;  /* 0x0000000824007986 */ /* 0x0043e4000c101d28 */
.L_x_304:
[----:B------:R-:W-:Y:S05]  /*2e50*/  BSYNC B1 ;  /* 0x0000000000017941 */ /* 0x000fea0003800000 */
.L_x_303:
[----:B------:R-:W-:Y:S01]  /*2e60*/  ISETP.NE.AND P4, PT, R31, RZ, PT ;  /* 0x000000ff1f00720c */ /* 0x000fe20003f85270 */
[----:B------:R-:W-:-:S12]  /*2e70*/  BSSY B1, `(.L_x_307) ;  /* 0x0000070000017945 */ /* 0x000fd80003800000 */
[----:B------:R-:W-:Y:S05]  /*2e80*/  @!P4 BRA `(.L_x_308) ;  /* 0x0000000400b8c947 */ /* 0x000fea0003800000 */
[----:B-1----:R1:W2:Y:S01]  /*2e90*/  LDS.128 R8, [R90+0x14800] ;  /* 0x014800005a087984 */ /* 0x0022a20000000c00 */
[----:B------:R-:W-:Y:S01]  /*2ea0*/  VIADD R38, R16, 0x10 ;  /* 0x0000001010267836 */ /* 0x000fe20000000000 */
[----:B------:R-:W-:Y:S04]  /*2eb0*/  BSSY B2, `(.L_x_309) ;  /* 0x000006a000027945 */ /* 0x000fe80003800000 */
[----:B------:R-:W-:-:S13]  /*2ec0*/  ISETP.GE.AND P4, PT, R38, R93, PT ;  /* 0x0000005d2600720c */ /* 0x000fda0003f86270 */
[----:B-1----:R-:W-:Y:S05]  /*2ed0*/  @P4 BRA `(.L_x_310) ;  /* 0x00000004009c4947 */ /* 0x002fea0003800000 */
[----:B------:R-:W-:Y:S02]  /*2ee0*/  SHF.R.U32.HI R41, RZ, 0x8, R33 ;  /* 0x00000008ff297819 */ /* 0x000fe40000011621 */
[----:B------:R-:W-:Y:S02]  /*2ef0*/  SHF.R.U32.HI R34, RZ, 0x8, R35 ;  /* 0x00000008ff227819 */ /* 0x000fe40000011623 */
[----:B------:R-:W-:Y:S02]  /*2f00*/  LOP3.LUT R32, R33, 0xff0000ff, RZ, 0xc0, !PT ;  /* 0xff0000ff21207812 */ /* 0x000fe400078ec0ff */
[----:B------:R-:W-:Y:S01]  /*2f10*/  SHF.R.U32.HI R39, RZ, 0x10, R33 ;  /* 0x00000010ff277819 */ /* 0x000fe20000011621 */
[----:B------:R-:W-:Y:S01]  /*2f20*/  IMAD.SHL.U32 R33, R41, 0x100, RZ ;  /* 0x0000010029217824 */ /* 0x000fe200078e00ff */
[----:B------:R-:W-:Y:S02]  /*2f30*/  LOP3.LUT R38, R35, 0xff0000ff, RZ, 0xc0, !PT ;  /* 0xff0000ff23267812 */ /* 0x000fe400078ec0ff */
[----:B------:R-:W-:Y:S01]  /*2f40*/  SHF.R.U32.HI R40, RZ, 0x10, R35 ;  /* 0x00000010ff287819 */ /* 0x000fe20000011623 */
[----:B------:R-:W-:Y:S01]  /*2f50*/  IMAD.SHL.U32 R35, R34, 0x100, RZ ;  /* 0x0000010022237824 */ /* 0x000fe200078e00ff */
[----:B------:R-:W-:Y:S01]  /*2f60*/  LOP3.LUT R32, R32, 0xff00, R33, 0xf8, !PT ;  /* 0x0000ff0020207812 */ /* 0x000fe200078ef821 */
[----:B------:R-:W-:-:S02]  /*2f70*/  IMAD.U32 R33, R39, 0x10000, RZ ;  /* 0x0001000027217824 */ /* 0x000fc400078e00ff */
[----:B--2---:R-:W-:Y:S01]  /*2f80*/  IMAD.MOV.U32 R34, RZ, RZ, R8 ;  /* 0x000000ffff227224 */ /* 0x004fe200078e0008 */
[----:B------:R-:W-:Y:S01]  /*2f90*/  LOP3.LUT R35, R38, 0xff00, R35, 0xf8, !PT ;  /* 0x0000ff0026237812 */ /* 0x000fe200078ef823 */
[----:B------:R-:W-:Y:S01]  /*2fa0*/  IMAD.U32 R40, R40, 0x10000, RZ ;  /* 0x0001000028287824 */ /* 0x000fe200078e00ff */
[----:B------:R-:W-:Y:S02]  /*2fb0*/  F2FP.F16.E4M3.UNPACK_B R38, R45.H1 ;  /* 0x0000002dff26723e */ /* 0x000fe400030006ff */
[-C--:B------:R-:W-:Y:S02]  /*2fc0*/  F2FP.F16.E4M3.UNPACK_B R8, R9.reuse ;  /* 0x00000009ff08723e */ /* 0x080fe400020006ff */
[----:B------:R-:W-:Y:S01]  /*2fd0*/  LOP3.LUT R32, R32, 0xff0000, R33, 0xf8, !PT ;  /* 0x00ff000020207812 */ /* 0x000fe200078ef821 */
[----:B------:R-:W-:Y:S01]  /*2fe0*/  HADD2.F32 R46, -RZ, R38.H0_H0 ;  /* 0x20000026ff2e7230 */ /* 0x000fe20000004100 */
[----:B------:R-:W-:Y:S01]  /*2ff0*/  LOP3.LUT R33, R35, 0xff0000, R40, 0xf8, !PT ;  /* 0x00ff000023217812 */ /* 0x000fe200078ef828 */
[--C-:B------:R-:W-:Y:S01]  /*3000*/  HADD2.F32 R35, -RZ, R8.reuse.H1_H1 ;  /* 0x30000008ff237230 */ /* 0x100fe20000004100 */
[----:B------:R-:W-:Y:S01]  /*3010*/  F2FP.F16.E4M3.UNPACK_B R40, R44.H1 ;  /* 0x0000002cff28723e */ /* 0x000fe200030006ff */
[----:B------:R-:W-:Y:S01]  /*3020*/  HADD2.F32 R8, -RZ, R8.H0_H0 ;  /* 0x20000008ff087230 */ /* 0x000fe20000004100 */
[----:B------:R-:W-:Y:S01]  /*3030*/  F2FP.F16.E4M3.UNPACK_B R9, R9.H1 ;  /* 0x00000009ff09723e */ /* 0x000fe200030006ff */
[----:B------:R-:W-:-:S02]  /*3040*/  HADD2.F32 R47, -RZ, R38.H1_H1 ;  /* 0x30000026ff2f7230 */ /* 0x000fc40000004100 */
[CC--:B------:R-:W-:Y:S01]  /*3050*/  FMUL.FTZ R79, R35.reuse, R46.reuse ;  /* 0x0000002e234f7220 */ /* 0x0c0fe20000410000 */
[--C-:B------:R-:W-:Y:S02]  /*3060*/  HADD2.F32 R41, -RZ, R40.reuse.H0_H0 ;  /* 0x20000028ff297230 */ /* 0x100fe40000004100 */
[C---:B------:R-:W-:Y:S01]  /*3070*/  FMUL.FTZ R46, R8.reuse, R46 ;  /* 0x0000002e082e7220 */ /* 0x040fe20000410000 */
[--C-:B------:R-:W-:Y:S01]  /*3080*/  HADD2.F32 R39, -RZ, R9.reuse.H1_H1 ;  /* 0x30000009ff277230 */ /* 0x100fe20000004100 */
[----:B------:R-:W-:Y:S01]  /*3090*/  F2FP.F16.E4M3.UNPACK_B R45, R45 ;  /* 0x0000002dff2d723e */ /* 0x000fe200020006ff */
[----:B------:R-:W-:Y:S02]  /*30a0*/  HADD2.F32 R38, -RZ, R9.H0_H0 ;  /* 0x20000009ff267230 */ /* 0x000fe40000004100 */
[-C--:B------:R-:W-:Y:S01]  /*30b0*/  FFMA.FTZ R8, R8, R41.reuse, -R79 ;  /* 0x0000002908087223 */ /* 0x080fe2000001084f */
[----:B------:R-:W-:Y:S02]  /*30c0*/  HADD2.F32 R40, -RZ, R40.H1_H1 ;  /* 0x30000028ff287230 */ /* 0x000fe40000004100 */
[----:B------:R-:W-:Y:S01]  /*30d0*/  FFMA.FTZ R9, R35, R41, R46 ;  /* 0x0000002923097223 */ /* 0x000fe2000001002e */
[-C--:B------:R-:W-:Y:S01]  /*30e0*/  FMUL.FTZ R79, R39, R47.reuse ;  /* 0x0000002f274f7220 */ /* 0x080fe20000410000 */
[----:B------:R-:W-:Y:S01]  /*30f0*/  FMUL.FTZ R78, R38, R47 ;  /* 0x0000002f264e7220 */ /* 0x000fe20000410000 */
[----:B------:R-:W-:Y:S01]  /*3100*/  F2FP.F16.E4M3.UNPACK_B R35, R34.H1 ;  /* 0x00000022ff23723e */ /* 0x000fe200030006ff */
[----:B------:R-:W-:-:S02]  /*3110*/  HADD2.F32 R41, -RZ, R45.H1_H1 ;  /* 0x3000002dff297230 */ /* 0x000fc40000004100 */
[-C--:B------:R-:W-:Y:S01]  /*3120*/  FFMA.FTZ R79, R38, R40.reuse, -R79 ;  /* 0x00000028264f7223 */ /* 0x080fe2000001084f */
[----:B------:R-:W-:Y:S01]  /*3130*/  FFMA.FTZ R80, R39, R40, R78 ;  /* 0x0000002827507223 */ /* 0x000fe2000001004e */
[----:B------:R-:W-:Y:S01]  /*3140*/  F2FP.F16.E4M3.UNPACK_B R34, R34 ;  /* 0x00000022ff22723e */ /* 0x000fe200020006ff */
[--C-:B------:R-:W-:Y:S01]  /*3150*/  HADD2.F32 R40, -RZ, R35.reuse.H1_H1 ;  /* 0x30000023ff287230 */ /* 0x100fe20000004100 */
[----:B------:R-:W-:Y:S01]  /*3160*/  F2FP.F16.E4M3.UNPACK_B R44, R44 ;  /* 0x0000002cff2c723e */ /* 0x000fe200020006ff */
[----:B------:R-:W-:Y:S01]  /*3170*/  HADD2.F32 R39, -RZ, R35.H0_H0 ;  /* 0x20000023ff277230 */ /* 0x000fe20000004100 */
[----:B------:R-:W-:Y:S01]  /*3180*/  F2FP.F16.E4M3.UNPACK_B R47, R33 ;  /* 0x00000021ff2f723e */ /* 0x000fe200020006ff */
[--C-:B------:R-:W-:Y:S02]  /*3190*/  HADD2.F32 R35, -RZ, R34.reuse.H0_H0 ;  /* 0x20000022ff237230 */ /* 0x100fe40000004100 */
[----:B------:R-:W-:Y:S01]  /*31a0*/  FMUL.FTZ R78, R40, R41 ;  /* 0x00000029284e7220 */ /* 0x000fe20000410000 */
[----:B------:R-:W-:-:S02]  /*31b0*/  HADD2.F32 R38, -RZ, R34.H1_H1 ;  /* 0x30000022ff267230 */ /* 0x000fc40000004100 */
[C---:B------:R-:W-:Y:S01]  /*31c0*/  FMUL.FTZ R41, R39.reuse, R41 ;  /* 0x0000002927297220 */ /* 0x040fe20000410000 */
[--C-:B------:R-:W-:Y:S02]  /*31d0*/  HADD2.F32 R34, -RZ, R44.reuse.H1_H1 ;  /* 0x3000002cff227230 */ /* 0x100fe40000004100 */
[----:B------:R-:W-:Y:S02]  /*31e0*/  HADD2.F32 R45, -RZ, R45.H0_H0 ;  /* 0x2000002dff2d7230 */ /* 0x000fe40000004100 */
[----:B------:R-:W-:Y:S02]  /*31f0*/  HADD2.F32 R44, -RZ, R44.H0_H0 ;  /* 0x2000002cff2c7230 */ /* 0x000fe40000004100 */
[-C--:B------:R-:W-:Y:S01]  /*3200*/  FFMA.FTZ R78, R39, R34.reuse, -R78 ;  /* 0x00000022274e7223 */ /* 0x080fe2000001084e */
[----:B------:R-:W-:Y:S01]  /*3210*/  FFMA.FTZ R41, R40, R34, R41 ;  /* 0x0000002228297223 */ /* 0x000fe20000010029 */
[-C--:B------:R-:W-:Y:S01]  /*3220*/  FMUL.FTZ R46, R38, R45.reuse ;  /* 0x0000002d262e7220 */ /* 0x080fe20000410000 */
[----:B------:R-:W-:Y:S01]  /*3230*/  FMUL.FTZ R45, R35, R45 ;  /* 0x0000002d232d7220 */ /* 0x000fe20000410000 */
[----:B------:R-:W-:-:S02]  /*3240*/  F2FP.F16.E4M3.UNPACK_B R40, R11.H1 ;  /* 0x0000000bff28723e */ /* 0x000fc400030006ff */
[----:B------:R-:W-:Y:S01]  /*3250*/  F2FP.SATFINITE.E4M3.F32.PACK_AB_MERGE_C R85, R41, R78, RZ ;  /* 0x0000004e2955723e */ /* 0x000fe200048070ff */
[-C--:B------:R-:W-:Y:S01]  /*3260*/  FFMA.FTZ R34, R35, R44.reuse, -R46 ;  /* 0x0000002c23227223 */ /* 0x080fe2000001082e */
[----:B------:R-:W-:Y:S01]  /*3270*/  F2FP.F16.E4M3.UNPACK_B R78, R33.H1 ;  /* 0x00000021ff4e723e */ /* 0x000fe200030006ff */
[----:B------:R-:W-:Y:S01]  /*3280*/  FFMA.FTZ R35, R38, R44, R45 ;  /* 0x0000002c26237223 */ /* 0x000fe2000001002d */
[----:B------:R-:W-:Y:S01]  /*3290*/  F2FP.SATFINITE.E4M3.F32.PACK_AB_MERGE_C R38, R80, R79, RZ ;  /* 0x0000004f5026723e */ /* 0x000fe200048070ff */
[--C-:B------:R-:W-:Y:S01]  /*32a0*/  HADD2.F32 R41, -RZ, R40.reuse.H0_H0 ;  /* 0x20000028ff297230 */ /* 0x100fe20000004100 */
[----:B------:R-:W-:Y:S01]  /*32b0*/  F2FP.F16.E4M3.UNPACK_B R45, R32.H1 ;  /* 0x00000020ff2d723e */ /* 0x000fe200030006ff */
[----:B------:R-:W-:Y:S01]  /*32c0*/  HADD2.F32 R40, -RZ, R40.H1_H1 ;  /* 0x30000028ff287230 */ /* 0x000fe20000004100 */
[----:B------:R-:W-:Y:S01]  /*32d0*/  F2FP.F16.E4M3.UNPACK_B R39, R10.H1 ;  /* 0x0000000aff27723e */ /* 0x000fe200030006ff */
[----:B------:R-:W-:Y:S01]  /*32e0*/  HADD2.F32 R79, -RZ, R78.H1_H1 ;  /* 0x3000004eff4f7230 */ /* 0x000fe20000004100 */
[----:B------:R-:W-:Y:S01]  /*32f0*/  F2FP.F16.E4M3.UNPACK_B R44, R32 ;  /* 0x00000020ff2c723e */ /* 0x000fe200020006ff */
[----:B------:R-:W-:Y:S01]  /*3300*/  HADD2.F32 R46, -RZ, R45.H1_H1 ;  /* 0x3000002dff2e7230 */ /* 0x000fe20000004100 */
[----:B------:R-:W-:Y:S01]  /*3310*/  F2FP.F16.E4M3.UNPACK_B R11, R11 ;  /* 0x0000000bff0b723e */ /* 0x000fe200020006ff */
[----:B------:R-:W-:-:S02]  /*3320*/  HADD2.F32 R33, -RZ, R39.H1_H1 ;  /* 0x30000027ff217230 */ /* 0x000fc40000004100 */
[-C--:B------:R-:W-:Y:S01]  /*3330*/  FMUL.FTZ R32, R40, R79.reuse ;  /* 0x0000004f28207220 */ /* 0x080fe20000410000 */
[----:B------:R-:W-:Y:S02]  /*3340*/  HADD2.F32 R80, -RZ, R47.H1_H1 ;  /* 0x3000002fff507230 */ /* 0x000fe40000004100 */
[C---:B------:R-:W-:Y:S01]  /*3350*/  FMUL.FTZ R81, R41.reuse, R79 ;  /* 0x0000004f29517220 */ /* 0x040fe20000410000 */
[----:B------:R-:W-:Y:S02]  /*3360*/  HADD2.F32 R39, -RZ, R39.H0_H0 ;  /* 0x20000027ff277230 */ /* 0x000fe40000004100 */
[----:B------:R-:W-:Y:S01]  /*3370*/  FFMA.FTZ R79, R41, R46, -R32 ;  /* 0x0000002e294f7223 */ /* 0x000fe20000010820 */
[----:B------:R-:W-:Y:S02]  /*3380*/  HADD2.F32 R32, -RZ, R44.H1_H1 ;  /* 0x3000002cff207230 */ /* 0x000fe40000004100 */
[----:B------:R-:W-:Y:S01]  /*3390*/  FMUL.FTZ R84, R33, R80 ;  /* 0x0000005021547220 */ /* 0x000fe20000410000 */
[----:B------:R-:W-:Y:S01]  /*33a0*/  F2FP.F16.E4M3.UNPACK_B R10, R10 ;  /* 0x0000000aff0a723e */ /* 0x000fe200020006ff */
[----:B------:R-:W-:Y:S01]  /*33b0*/  FMUL.FTZ R80, R39, R80 ;  /* 0x0000005027507220 */ /* 0x000fe20000410000 */
[----:B------:R-:W-:-:S02]  /*33c0*/  HADD2.F32 R78, -RZ, R78.H0_H0 ;  /* 0x2000004eff4e7230 */ /* 0x000fc40000004100 */
[-C--:B------:R-:W-:Y:S01]  /*33d0*/  FFMA.FTZ R84, R39, R32.reuse, -R84 ;  /* 0x0000002027547223 */ /* 0x080fe20000010854 */
[----:B------:R-:W-:Y:S02]  /*33e0*/  HADD2.F32 R47, -RZ, R47.H0_H0 ;  /* 0x2000002fff2f7230 */ /* 0x000fe40000004100 */
[----:B------:R-:W-:Y:S01]  /*33f0*/  FFMA.FTZ R39, R33, R32, R80 ;  /* 0x0000002021277223 */ /* 0x000fe20000010050 */
[--C-:B------:R-:W-:Y:S02]  /*3400*/  HADD2.F32 R32, -RZ, R11.reuse.H0_H0 ;  /* 0x2000000bff207230 */ /* 0x100fe40000004100 */
[----:B------:R-:W-:Y:S01]  /*3410*/  FFMA.FTZ R46, R40, R46, R81 ;  /* 0x0000002e282e7223 */ /* 0x000fe20000010051 */
[----:B------:R-:W-:Y:S01]  /*3420*/  HADD2.F32 R33, -RZ, R11.H1_H1 ;  /* 0x3000000bff217230 */ /* 0x000fe20000004100 */
[----:B------:R-:W-:Y:S01]  /*3430*/  F2FP.SATFINITE.E4M3.F32.PACK_AB_MERGE_C R9, R9, R8, R38 ;  /* 0x000000080909723e */ /* 0x000fe20004807026 */
[--C-:B------:R-:W-:Y:S01]  /*3440*/  HADD2.F32 R11, -RZ, R10.reuse.H0_H0 ;  /* 0x2000000aff0b7230 */ /* 0x100fe20000004100 */
[----:B------:R-:W-:Y:S01]  /*3450*/  F2FP.SATFINITE.E4M3.F32.PACK_AB_MERGE_C R39, R39, R84, RZ ;  /* 0x000000542727723e */ /* 0x000fe200048070ff */
[----:B------:R-:W-:-:S02]  /*3460*/  HADD2.F32 R10, -RZ, R10.H1_H1 ;  /* 0x3000000aff0a7230 */ /* 0x000fc40000004100 */
[-C--:B------:R-:W-:Y:S01]  /*3470*/  FMUL.FTZ R41, R33, R78.reuse ;  /* 0x0000004e21297220 */ /* 0x080fe20000410000 */
[----:B------:R-:W-:Y:S02]  /*3480*/  HADD2.F32 R45, -RZ, R45.H0_H0 ;  /* 0x2000002dff2d7230 */ /* 0x000fe40000004100 */
[----:B------:R-:W-:Y:S01]  /*3490*/  FMUL.FTZ R78, R32, R78 ;  /* 0x0000004e204e7220 */ /* 0x000fe20000410000 */
[----:B------:R-:W-:Y:S02]  /*34a0*/  HADD2.F32 R44, -RZ, R44.H0_H0 ;  /* 0x2000002cff2c7230 */ /* 0x000fe40000004100 */
[-C--:B------:R-:W-:Y:S01]  /*34b0*/  FMUL.FTZ R40, R10, R47.reuse ;  /* 0x0000002f0a287220 */ /* 0x080fe20000410000 */
[----:B------:R-:W-:Y:S01]  /*34c0*/  FMUL.FTZ R47, R11, R47 ;  /* 0x0000002f0b2f7220 */ /* 0x000fe20000410000 */
[-C--:B------:R-:W-:Y:S01]  /*34d0*/  FFMA.FTZ R41, R32, R45.reuse, -R41 ;  /* 0x0000002d20297223 */ /* 0x080fe20000010829 */
[----:B------:R-:W-:Y:S01]  /*34e0*/  FFMA.FTZ R78, R33, R45, R78 ;  /* 0x0000002d214e7223 */ /* 0x000fe2000001004e */
[-C--:B------:R-:W-:Y:S01]  /*34f0*/  FFMA.FTZ R40, R11, R44.reuse, -R40 ;  /* 0x0000002c0b287223 */ /* 0x080fe20000010828 */
[----:B------:R-:W-:Y:S01]  /*3500*/  FFMA.FTZ R47, R10, R44, R47 ;  /* 0x0000002c0a2f7223 */ /* 0x000fe2000001002f */
[----:B------:R-:W-:-:S02]  /*3510*/  F2FP.SATFINITE.E4M3.F32.PACK_AB_MERGE_C R46, R46, R79, RZ ;  /* 0x0000004f2e2e723e */ /* 0x000fc400048070ff */
[----:B------:R-:W-:Y:S02]  /*3520*/  F2FP.SATFINITE.E4M3.F32.PACK_AB_MERGE_C R8, R35, R34, R85 ;  /* 0x000000222308723e */ /* 0x000fe40004807055 */
[----:B------:R-:W-:Y:S02]  /*3530*/  F2FP.SATFINITE.E4M3.F32.PACK_AB_MERGE_C R10, R47, R40, R39 ;  /* 0x000000282f0a723e */ /* 0x000fe40004807027 */
[----:B------:R-:W-:-:S07]  /*3540*/  F2FP.SATFINITE.E4M3.F32.PACK_AB_MERGE_C R11, R78, R41, R46 ;  /* 0x000000294e0b723e */ /* 0x000fce000480702e */
.L_x_310:
[----:B------:R-:W-:Y:S05]  /*3550*/  BSYNC B2 ;  /* 0x0000000000027941 */ /* 0x000fea0003800000 */
.L_x_309:
[----:B--2---:R2:W-:Y:S02]  /*3560*/  STG.E.128 desc[UR40][R36.64+0x20], R8 ;  /* 0x0000200824007986 */ /* 0x0045e4000c101d28 */
.L_x_308:
[----:B------:R-:W-:Y:S05]  /*3570*/  BSYNC B1 ;  /* 0x0000000000017941 */ /* 0x000fea0003800000 */
.L_x_307:
[----:B------:R-:W-:Y:S05]  /*3580*/  @P1 BRA `(.L_x_302) ;  /* 0x0000002800a01947 */ /* 0x000fea0003800000 */
[----:B-12---:R1:W2:Y:S01]  /*3590*/  LDS.128 R8, [R90+0x15800] ;  /* 0x015800005a087984 */ /* 0x0062a20000000c00 */
[----:B------:R-:W-:Y:S01]  /*35a0*/  VIADD R32, R16, 0x20 ;  /* 0x0000002010207836 */ /* 0x000fe20000000000 */
[----:B------:R-:W-:Y:S04]  /*35b0*/  BSSY B1, `(.L_x_311) ;  /* 0x000006a000017945 */ /* 0x000fe80003800000 */
[----:B------:R-:W-:-:S13]  /*35c0*/  ISETP.GE.AND P4, PT, R32, R93, PT ;  /* 0x0000005d2000720c */ /* 0x000fda0003f86270 */
[----:B-1----:R-:W-:Y:S05]  /*35d0*/  @P4 BRA `(.L_x_312) ;  /* 0x00000004009c4947 */ /* 0x002fea0003800000 */
[----:B------:R-:W-:Y:S02]  /*35e0*/  SHF.R.U32.HI R12, RZ, 0x8, R13 ;  /* 0x00000008ff0c7819 */ /* 0x000fe4000001160d */
[--C-:B------:R-:W-:Y:S02]  /*35f0*/  SHF.R.U32.HI R14, RZ, 0x8, R15.reuse ;  /* 0x00000008ff0e7819 */ /* 0x100fe4000001160f */
[----:B------:R-:W-:Y:S01]  /*3600*/  SHF.R.U32.HI R32, RZ, 0x10, R15 ;  /* 0x00000010ff207819 */ /* 0x000fe2000001160f */
[----:B------:R-:W-:Y:S01]  /*3610*/  IMAD.SHL.U32 R12, R12, 0x100, RZ ;  /* 0x000001000c0c7824 */ /* 0x000fe200078e00ff */
[----:B------:R-:W-:Y:S01]  /*3620*/  SHF.R.U32.HI R34, RZ, 0x10, R13 ;  /* 0x00000010ff227819 */ /* 0x000fe2000001160d */
[----:B------:R-:W-:Y:S01]  /*3630*/  IMAD.SHL.U32 R14, R14, 0x100, RZ ;  /* 0x000001000e0e7824 */ /* 0x000fe200078e00ff */
[----:B------:R-:W-:Y:S01]  /*3640*/  LOP3.LUT R33, R13, 0xff0000ff, RZ, 0xc0, !PT ;  /* 0xff0000ff0d217812 */ /* 0x000fe200078ec0ff */
[----:B--2---:R-:W-:Y:S01]  /*3650*/  IMAD.MOV.U32 R13, RZ, RZ, R8 ;  /* 0x000000ffff0d7224 */ /* 0x004fe200078e0008 */
[----:B------:R-:W-:-:S02]  /*3660*/  LOP3.LUT R15, R15, 0xff0000ff, RZ, 0xc0, !PT ;  /* 0xff0000ff0f0f7812 */ /* 0x000fc400078ec0ff */
[----:B------:R-:W-:Y:S01]  /*3670*/  LOP3.LUT R33, R33, 0xff00, R12, 0xf8, !PT ;  /* 0x0000ff0021217812 */ /* 0x000fe200078ef80c */
[----:B------:R-:W-:Y:S01]  /*3680*/  IMAD.U32 R12, R34, 0x10000, RZ ;  /* 0x00010000220c7824 */ /* 0x000fe200078e00ff */
[----:B------:R-:W-:Y:S01]  /*3690*/  LOP3.LUT R35, R15, 0xff00, R14, 0xf8, !PT ;  /* 0x0000ff000f237812 */ /* 0x000fe200078ef80e */
[----:B------:R-:W-:Y:S01]  /*36a0*/  IMAD.U32 R14, R32, 0x10000, RZ ;  /* 0x00010000200e7824 */ /* 0x000fe200078e00ff */
[----:B------:R-:W-:Y:S02]  /*36b0*/  F2FP.F16.E4M3.UNPACK_B R8, R9 ;  /* 0x00000009ff08723e */ /* 0x000fe400020006ff */
[----:B------:R-:W-:Y:S02]  /*36c0*/  F2FP.F16.E4M3.UNPACK_B R15, R43.H1 ;  /* 0x0000002bff0f723e */ /* 0x000fe400030006ff */
[----:B------:R-:W-:Y:S02]  /*36d0*/  LOP3.LUT R12, R33, 0xff0000, R12, 0xf8, !PT ;  /* 0x00ff0000210c7812 */ /* 0x000fe400078ef80c */
[----:B------:R-:W-:Y:S01]  /*36e0*/  LOP3.LUT R38, R35, 0xff0000, R14, 0xf8, !PT ;  /* 0x00ff000023267812 */ /* 0x000fe200078ef80e */
[--C-:B------:R-:W-:Y:S01]  /*36f0*/  HADD2.F32 R14, -RZ, R8.reuse.H1_H1 ;  /* 0x30000008ff0e7230 */ /* 0x100fe20000004100 */
[----:B------:R-:W-:Y:S01]  /*3700*/  F2FP.F16.E4M3.UNPACK_B R33, R42.H1 ;  /* 0x0000002aff21723e */ /* 0x000fe200030006ff */
[--C-:B------:R-:W-:Y:S01]  /*3710*/  HADD2.F32 R39, -RZ, R15.reuse.H0_H0 ;  /* 0x2000000fff277230 */ /* 0x100fe20000004100 */
[----:B------:R-:W-:Y:S01]  /*3720*/  F2FP.F16.E4M3.UNPACK_B R9, R9.H1 ;  /* 0x00000009ff09723e */ /* 0x000fe200030006ff */
[----:B------:R-:W-:Y:S01]  /*3730*/  HADD2.F32 R8, -RZ, R8.H0_H0 ;  /* 0x20000008ff087230 */ /* 0x000fe20000004100 */
[----:B------:R-:W-:Y:S01]  /*3740*/  F2FP.F16.E4M3.UNPACK_B R43, R43 ;  /* 0x0000002bff2b723e */ /* 0x000fe200020006ff */
[----:B------:R-:W-:-:S02]  /*3750*/  HADD2.F32 R34, -RZ, R15.H1_H1 ;  /* 0x3000000fff227230 */ /* 0x000fc40000004100 */
[-C--:B------:R-:W-:Y:S01]  /*3760*/  FMUL.FTZ R41, R14, R39.reuse ;  /* 0x000000270e297220 */ /* 0x080fe20000410000 */
[----:B------:R-:W-:Y:S01]  /*3770*/  HADD2.F32 R35, -RZ, R33.H0_H0 ;  /* 0x20000021ff237230 */ /* 0x000fe20000004100 */
[----:B------:R-:W-:Y:S01]  /*3780*/  F2FP.F16.E4M3.UNPACK_B R42, R42 ;  /* 0x0000002aff2a723e */ /* 0x000fe200020006ff */
[--C-:B------:R-:W-:Y:S02]  /*3790*/  HADD2.F32 R32, -RZ, R9.reuse.H1_H1 ;  /* 0x30000009ff207230 */ /* 0x100fe40000004100 */
[----:B------:R-:W-:Y:S02]  /*37a0*/  HADD2.F32 R15, -RZ, R9.H0_H0 ;  /* 0x20000009ff0f7230 */ /* 0x000fe40000004100 */
[----:B------:R-:W-:Y:S01]  /*37b0*/  FMUL.FTZ R9, R8, R39 ;  /* 0x0000002708097220 */ /* 0x000fe20000410000 */
[----:B------:R-:W-:Y:S02]  /*37c0*/  HADD2.F32 R33, -RZ, R33.H1_H1 ;  /* 0x30000021ff217230 */ /* 0x000fe40000004100 */
[-C--:B------:R-:W-:Y:S01]  /*37d0*/  FMUL.FTZ R40, R32, R34.reuse ;  /* 0x0000002220287220 */ /* 0x080fe20000410000 */
[-C--:B------:R-:W-:Y:S01]  /*37e0*/  FFMA.FTZ R8, R8, R35.reuse, -R41 ;  /* 0x0000002308087223 */ /* 0x080fe20000010829 */
[----:B------:R-:W-:Y:S01]  /*37f0*/  FFMA.FTZ R9, R14, R35, R9 ;  /* 0x000000230e097223 */ /* 0x000fe20000010009 */
[C---:B------:R-:W-:Y:S01]  /*3800*/  FMUL.FTZ R39, R15.reuse, R34 ;  /* 0x000000220f277220 */ /* 0x040fe20000410000 */
[----:B------:R-:W-:Y:S01]  /*3810*/  F2FP.F16.E4M3.UNPACK_B R14, R13.H1 ;  /* 0x0000000dff0e723e */ /* 0x000fe200030006ff */
[----:B------:R-:W-:Y:S01]  /*3820*/  FFMA.FTZ R41, R15, R33, -R40 ;  /* 0x000000210f297223 */ /* 0x000fe20000010828 */
[----:B------:R-:W-:Y:S01]  /*3830*/  F2FP.F16.E4M3.UNPACK_B R13, R13 ;  /* 0x0000000dff0d723e */ /* 0x000fe200020006ff */
[----:B------:R-:W-:Y:S01]  /*3840*/  FFMA.FTZ R44, R32, R33, R39 ;  /* 0x00000021202c7223 */ /* 0x000fe20000010027 */
[----:B------:R-:W-:-:S02]  /*3850*/  HADD2.F32 R34, -RZ, R43.H1_H1 ;  /* 0x3000002bff227230 */ /* 0x000fc40000004100 */
[--C-:B------:R-:W-:Y:S02]  /*3860*/  HADD2.F32 R15, -RZ, R14.reuse.H0_H0 ;  /* 0x2000000eff0f7230 */ /* 0x100fe40000004100 */
[----:B------:R-:W-:Y:S01]  /*3870*/  HADD2.F32 R32, -RZ, R14.H1_H1 ;  /* 0x3000000eff207230 */ /* 0x000fe20000004100 */
[----:B------:R-:W-:Y:S01]  /*3880*/  F2FP.SATFINITE.E4M3.F32.PACK_AB_MERGE_C R47, R44, R41, RZ ;  /* 0x000000292c2f723e */ /* 0x000fe200048070ff */
[----:B------:R-:W-:Y:S02]  /*3890*/  HADD2.F32 R14, -RZ, R13.H0_H0 ;  /* 0x2000000dff0e7230 */ /* 0x000fe40000004100 */
[-C--:B------:R-:W-:Y:S01]  /*38a0*/  FMUL.FTZ R39, R15, R34.reuse ;  /* 0x000000220f277220 */ /* 0x080fe20000410000 */
[----:B------:R-:W-:Y:S02]  /*38b0*/  HADD2.F32 R33, -RZ, R42.H1_H1 ;  /* 0x3000002aff217230 */ /* 0x000fe40000004100 */
[----:B------:R-:W-:Y:S01]  /*38c0*/  FMUL.FTZ R40, R32, R34 ;  /* 0x0000002220287220 */ /* 0x000fe20000410000 */
[----:B------:R-:W-:Y:S01]  /*38d0*/  HADD2.F32 R43, -RZ, R43.H0_H0 ;  /* 0x2000002bff2b7230 */ /* 0x000fe20000004100 */
[----:B------:R-:W-:Y:S01]  /*38e0*/  F2FP.SATFINITE.E4M3.F32.PACK_AB_MERGE_C R9, R9, R8, R47 ;  /* 0x000000080909723e */ /* 0x000fe2000480702f */
[----:B------:R-:W-:-:S02]  /*38f0*/  HADD2.F32 R13, -RZ, R13.H1_H1 ;  /* 0x3000000dff0d7230 */ /* 0x000fc40000004100 */
[-C--:B------:R-:W-:Y:S01]  /*3900*/  FFMA.FTZ R40, R15, R33.reuse, -R40 ;  /* 0x000000210f287223 */ /* 0x080fe20000010828 */
[----:B------:R-:W-:Y:S02]  /*3910*/  HADD2.F32 R42, -RZ, R42.H0_H0 ;  /* 0x2000002aff2a7230 */ /* 0x000fe40000004100 */
[----:B------:R-:W-:Y:S01]  /*3920*/  FFMA.FTZ R39, R32, R33, R39 ;  /* 0x0000002120277223 */ /* 0x000fe20000010027 */
[CC--:B------:R-:W-:Y:S01]  /*3930*/  FMUL.FTZ R34, R14.reuse, R43.reuse ;  /* 0x0000002b0e227220 */ /* 0x0c0fe20000410000 */
[----:B------:R-:W-:Y:S01]  /*3940*/  FMUL.FTZ R35, R13, R43 ;  /* 0x0000002b0d237220 */ /* 0x000fe20000410000 */
[----:B------:R-:W-:Y:S02]  /*3950*/  F2FP.F16.E4M3.UNPACK_B R33, R12 ;  /* 0x0000000cff21723e */ /* 0x000fe400020006ff */
[----:B------:R-:W-:Y:S01]  /*3960*/  F2FP.SATFINITE.E4M3.F32.PACK_AB_MERGE_C R46, R39, R40, RZ ;  /* 0x00000028272e723e */ /* 0x000fe200048070ff */
[-C--:B------:R-:W-:Y:S01]  /*3970*/  FFMA.FTZ R43, R14, R42.reuse, -R35 ;  /* 0x0000002a0e2b7223 */ /* 0x080fe20000010823 */
[----:B------:R-:W-:Y:S01]  /*3980*/  F2FP.F16.E4M3.UNPACK_B R14, R11.H1 ;  /* 0x0000000bff0e723e */ /* 0x000fe200030006ff */
[----:B------:R-:W-:Y:S01]  /*3990*/  FFMA.FTZ R42, R13, R42, R34 ;  /* 0x0000002a0d2a7223 */ /* 0x000fe20000010022 */
[----:B------:R-:W-:-:S02]  /*39a0*/  F2FP.F16.E4M3.UNPACK_B R39, R38.H1 ;  /* 0x00000026ff27723e */ /* 0x000fc400030006ff */
[----:B------:R-:W-:Y:S01]  /*39b0*/  F2FP.F16.E4M3.UNPACK_B R34, R12.H1 ;  /* 0x0000000cff22723e */ /* 0x000fe200030006ff */
[--C-:B------:R-:W-:Y:S01]  /*39c0*/  HADD2.F32 R32, -RZ, R14.reuse.H1_H1 ;  /* 0x3000000eff207230 */ /* 0x100fe20000004100 */
[----:B------:R-:W-:Y:S01]  /*39d0*/  F2FP.F16.E4M3.UNPACK_B R13, R10.H1 ;  /* 0x0000000aff0d723e */ /* 0x000fe200030006ff */
[----:B------:R-:W-:Y:S01]  /*39e0*/  HADD2.F32 R41, -RZ, R39.H1_H1 ;  /* 0x30000027ff297230 */ /* 0x000fe20000004100 */
[----:B------:R-:W-:Y:S01]  /*39f0*/  F2FP.F16.E4M3.UNPACK_B R38, R38 ;  /* 0x00000026ff26723e */ /* 0x000fe200020006ff */
[----:B------:R-:W-:Y:S01]  /*3a00*/  HADD2.F32 R15, -RZ, R14.H0_H0 ;  /* 0x2000000eff0f7230 */ /* 0x000fe20000004100 */
[----:B------:R-:W-:Y:S01]  /*3a10*/  F2FP.F16.E4M3.UNPACK_B R11, R11 ;  /* 0x0000000bff0b723e */ /* 0x000fe200020006ff */
[----:B------:R-:W-:Y:S02]  /*3a20*/  HADD2.F32 R35, -RZ, R34.H1_H1 ;  /* 0x30000022ff237230 */ /* 0x000fe40000004100 */
[----:B------:R-:W-:Y:S01]  /*3a30*/  FMUL.FTZ R12, R32, R41 ;  /* 0x00000029200c7220 */ /* 0x000fe20000410000 */
[----:B------:R-:W-:-:S02]  /*3a40*/  HADD2.F32 R14, -RZ, R13.H1_H1 ;  /* 0x3000000dff0e7230 */ /* 0x000fc40000004100 */
[C---:B------:R-:W-:Y:S01]  /*3a50*/  FMUL.FTZ R41, R15.reuse, R41 ;  /* 0x000000290f297220 */ /* 0x040fe20000410000 */
[----:B------:R-:W-:Y:S02]  /*3a60*/  HADD2.F32 R40, -RZ, R38.H1_H1 ;  /* 0x30000026ff287230 */ /* 0x000fe40000004100 */
[-C--:B------:R-:W-:Y:S01]  /*3a70*/  FFMA.FTZ R45, R15, R35.reuse, -R12 ;  /* 0x000000230f2d7223 */ /* 0x080fe2000001080c */
[----:B------:R-:W-:Y:S01]  /*3a80*/  HADD2.F32 R13, -RZ, R13.H0_H0 ;  /* 0x2000000dff0d7230 */ /* 0x000fe20000004100 */
[----:B------:R-:W-:Y:S01]  /*3a90*/  F2FP.F16.E4M3.UNPACK_B R10, R10 ;  /* 0x0000000aff0a723e */ /* 0x000fe200020006ff */
[----:B------:R-:W-:Y:S02]  /*3aa0*/  HADD2.F32 R12, -RZ, R33.H1_H1 ;  /* 0x30000021ff0c7230 */ /* 0x000fe40000004100 */
[-C--:B------:R-:W-:Y:S01]  /*3ab0*/  FMUL.FTZ R44, R14, R40.reuse ;  /* 0x000000280e2c7220 */ /* 0x080fe20000410000 */
[----:B------:R-:W-:Y:S02]  /*3ac0*/  HADD2.F32 R39, -RZ, R39.H0_H0 ;  /* 0x20000027ff277230 */ /* 0x000fe40000004100 */
[C---:B------:R-:W-:Y:S01]  /*3ad0*/  FMUL.FTZ R15, R13.reuse, R40 ;  /* 0x000000280d0f7220 */ /* 0x040fe20000410000 */
[----:B------:R-:W-:Y:S01]  /*3ae0*/  FFMA.FTZ R40, R32, R35, R41 ;  /* 0x0000002320287223 */ /* 0x000fe20000010029 */
[----:B------:R-:W-:Y:S01]  /*3af0*/  FFMA.FTZ R44, R13, R12, -R44 ;  /* 0x0000000c0d2c7223 */ /* 0x000fe2000001082c */
[----:B------:R-:W-:-:S02]  /*3b00*/  HADD2.F32 R13, -RZ, R11.H1_H1 ;  /* 0x3000000bff0d7230 */ /* 0x000fc40000004100 */
[----:B------:R-:W-:Y:S01]  /*3b10*/  FFMA.FTZ R35, R14, R12, R15 ;  /* 0x0000000c0e237223 */ /* 0x000fe2000001000f */
[----:B------:R-:W-:Y:S01]  /*3b20*/  HADD2.F32 R12, -RZ, R11.H0_H0 ;  /* 0x2000000bff0c7230 */ /* 0x000fe20000004100 */
[----:B------:R-:W-:Y:S01]  /*3b30*/  F2FP.SATFINITE.E4M3.F32.PACK_AB_MERGE_C R40, R40, R45, RZ ;  /* 0x0000002d2828723e */ /* 0x000fe200048070ff */
[--C-:B------:R-:W-:Y:S02]  /*3b40*/  HADD2.F32 R11, -RZ, R10.reuse.H0_H0 ;  /* 0x2000000aff0b7230 */ /* 0x100fe40000004100 */
[-C--:B------:R-:W-:Y:S01]  /*3b50*/  FMUL.FTZ R41, R13, R39.reuse ;  /* 0x000000270d297220 */ /* 0x080fe20000410000 */
[----:B------:R-:W-:Y:S02]  /*3b60*/  HADD2.F32 R10, -RZ, R10.H1_H1 ;  /* 0x3000000aff0a7230 */ /* 0x000fe40000004100 */
[----:B------:R-:W-:Y:S01]  /*3b70*/  FMUL.FTZ R32, R12, R39 ;  /* 0x000000270c207220 */ /* 0x000fe20000410000 */
[----:B------:R-:W-:Y:S01]  /*3b80*/  HADD2.F32 R38, -RZ, R38.H0_H0 ;  /* 0x20000026ff267230 */ /* 0x000fe20000004100 */
[----:B------:R-:W-:Y:S01]  /*3b90*/  F2FP.SATFINITE.E4M3.F32.PACK_AB_MERGE_C R35, R35, R44, RZ ;  /* 0x0000002c2323723e */ /* 0x000fe200048070ff */
[----:B------:R-:W-:Y:S01]  /*3ba0*/  HADD2.F32 R34, -RZ, R34.H0_H0 ;  /* 0x20000022ff227230 */ /* 0x000fe20000004100 */
[----:B------:R-:W-:Y:S01]  /*3bb0*/  F2FP.SATFINITE.E4M3.F32.PACK_AB_MERGE_C R8, R42, R43, R46 ;  /* 0x0000002b2a08723e */ /* 0x000fe2000480702e */
[----:B------:R-:W-:-:S02]  /*3bc0*/  HADD2.F32 R33, -RZ, R33.H0_H0 ;  /* 0x20000021ff217230 */ /* 0x000fc40000004100 */
[-C--:B------:R-:W-:Y:S01]  /*3bd0*/  FMUL.FTZ R14, R10, R38.reuse ;  /* 0x000000260a0e7220 */ /* 0x080fe20000410000 */
[----:B------:R-:W-:Y:S01]  /*3be0*/  FMUL.FTZ R15, R11, R38 ;  /* 0x000000260b0f7220 */ /* 0x000fe20000410000 */
[-C--:B------:R-:W-:Y:S01]  /*3bf0*/  FFMA.FTZ R41, R12, R34.reuse, -R41 ;  /* 0x000000220c297223 */ /* 0x080fe20000010829 */
[----:B------:R-:W-:Y:S01]  /*3c00*/  FFMA.FTZ R32, R13, R34, R32 ;  /* 0x000000220d207223 */ /* 0x000fe20000010020 */
[-C--:B------:R-:W-:Y:S01]  /*3c10*/  FFMA.FTZ R14, R11, R33.reuse, -R14 ;  /* 0x000000210b0e7223 */ /* 0x080fe2000001080e */
[----:B------:R-:W-:-:S03]  /*3c20*/  FFMA.FTZ R15, R10, R33, R15 ;  /* 0x000000210a0f7223 */ /* 0x000fc6000001000f */
[----:B------:R-:W-:Y:S02]  /*3c30*/  F2FP.SATFINITE.E4M3.F32.PACK_AB_MERGE_C R11, R32, R41, R40 ;  /* 0x00000029200b723e */ /* 0x000fe40004807028 */
[----:B------:R-:W-:-:S07]  /*3c40*/  F2FP.SATFINITE.E4M3.F32.PACK_AB_MERGE_C R10, R15, R14, R35 ;  /* 0x0000000e0f0a723e */ /* 0x000fce0004807023 */
.L_x_312:
[----:B------:R-:W-:Y:S05]  /*3c50*/  BSYNC B1 ;  /* 0x0000000000017941 */ /* 0x000fea0003800000 */
.L_x_311:
[----:B--2---:R3:W-:Y:S01]  /*3c60*/  STG.E.128 desc[UR40][R36.64+0x40], R8 ;  /* 0x0000400824007986 */ /* 0x0047e2000c101d28 */
[----:B------:R-:W-:Y:S05]  /*3c70*/  BRA `(.L_x_302) ;  /* 0x0000002000e47947 */ /* 0x000fea0003800000 */
.L_x_296:
[----:B------:R-:W-:Y:S01]  /*3c80*/  ISETP.GE.AND P4, PT, R152, R91, PT ;  /* 0x0000005b9800720c */ /* 0x000fe20003f86270 */
[----:B------:R-:W-:Y:S01]  /*3c90*/  BSSY B1, `(.L_x_313) ;  /* 0x000001a000017945 */ /* 0x000fe20003800000 */
        /* <DEDUP_REMOVED lines=8> */
[----:B------:R-:W-:Y:S06]  /*3d20*/  @P4 BRA `(.L_x_314) ;  /* 0x0000000000404947 */ /* 0x000fec0003800000 */
[----:B------:R-:W-:Y:S01]  /*3d30*/  ULDC.64 UR4, c[0x0][0x3c8] ;  /* 0x0000f20000047ab9 */ /* 0x000fe20000000a00 */
[----:B------:R-:W-:Y:S01]  /*3d40*/  ULDC.64 UR6, c[0x0][0x3e0] ;  /* 0x0000f80000067ab9 */ /* 0x000fe20000000a00 */
[----:B------:R-:W-:Y:S02]  /*3d50*/  IADD3 R44, P3, P5, R54, UR4, R44 ;  /* 0x00000004362c7c10 */ /* 0x000fe4000fd7e02c */
[----:B------:R-:W-:Y:S02]  /*3d60*/  CS2R R10, SRZ ;  /* 0x00000000000a7805 */ /* 0x000fe4000001ff00 */
[----:B------:R-:W-:Y:S02]  /*3d70*/  CS2R R8, SRZ ;  /* 0x0000000000087805 */ /* 0x000fe4000001ff00 */
[----:B------:R-:W-:Y:S02]  /*3d80*/  CS2R R34, SRZ ;  /* 0x0000000000227805 */ /* 0x000fe4000001ff00 */
[----:B------:R-:W-:-:S02]  /*3d90*/  IADD3.X R45, R21, UR5, R46, P3, P5 ;  /* 0x00000005152d7c10 */ /* 0x000fc40009fea42e */
[----:B------:R-:W-:Y:S02]  /*3da0*/  CS2R R32, SRZ ;  /* 0x0000000000207805 */ /* 0x000fe4000001ff00 */
[----:B------:R-:W-:-:S04]  /*3db0*/  IADD3 R42, P3, P5, R50, UR6, R42 ;  /* 0x00000006322a7c10 */ /* 0x000fc8000fd7e02a */
[----:B------:R-:W-:Y:S02]  /*3dc0*/  IADD3.X R43, R5, UR7, R47, P3, P5 ;  /* 0x00000007052b7c10 */ /* 0x000fe40009fea42f */
[-C--:B------:R-:W-:Y:S02]  /*3dd0*/  ISETP.GE.AND P3, PT, R22, R93.reuse, PT ;  /* 0x0000005d1600720c */ /* 0x080fe40003f66270 */
[----:B------:R-:W-:-:S11]  /*3de0*/  ISETP.GE.AND P5, PT, R156, R93, PT ;  /* 0x0000005d9c00720c */ /* 0x000fd60003fa6270 */
[----:B------:R0:W5:Y:S04]  /*3df0*/  @!P3 LDG.E.128 R12, desc[UR40][R44.64] ;  /* 0x000000282c0cb981 */ /* 0x000168000c1e1d00 */
[----:B------:R0:W5:Y:S04]  /*3e00*/  @!P5 LDG.E.128 R8, desc[UR40][R44.64+0x20] ;  /* 0x000020282c08d981 */ /* 0x000168000c1e1d00 */
[----:B------:R0:W5:Y:S04]  /*3e10*/  @!P3 LDG.E.128 R36, desc[UR40][R42.64] ;  /* 0x000000282a24b981 */ /* 0x000168000c1e1d00 */
[----:B------:R0:W5:Y:S02]  /*3e20*/  @!P5 LDG.E.128 R32, desc[UR40][R42.64+0x20] ;  /* 0x000020282a20d981 */ /* 0x000164000c1e1d00 */
.L_x_314:
[----:B------:R-:W-:Y:S05]  /*3e30*/  BSYNC B1 ;  /* 0x0000000000017941 */ /* 0x000fea0003800000 */
.L_x_313:
[----:B------:R-:W-:Y:S01]  /*3e40*/  ISETP.NE.AND P3, PT, R155, 0x3, PT ;  /* 0x000000039b00780c */ /* 0x000fe20003f65270 */
[----:B-----5:R-:W-:Y:S01]  /*3e50*/  IMAD.MOV.U32 R94, RZ, RZ, R10 ;  /* 0x000000ffff5e7224 */ /* 0x020fe200078e000a */
[----:B------:R-:W-:Y:S01]  /*3e60*/  MOV R102, R14 ;  /* 0x0000000e00667202 */ /* 0x000fe20000000f00 */
[----:B------:R-:W-:Y:S02]  /*3e70*/  IMAD.MOV.U32 R95, RZ, RZ, R8 ;  /* 0x000000ffff5f7224 */ /* 0x000fe400078e0008 */
[----:B------:R-:W-:Y:S02]  /*3e80*/  IMAD.MOV.U32 R104, RZ, RZ, R12 ;  /* 0x000000ffff687224 */ /* 0x000fe400078e000c */
[----:B------:R-:W-:Y:S02]  /*3e90*/  IMAD.MOV.U32 R96, RZ, RZ, R34 ;  /* 0x000000ffff607224 */ /* 0x000fe400078e0022 */
[----:B------:R-:W-:Y:S02]  /*3ea0*/  IMAD.MOV.U32 R97, RZ, RZ, R32 ;  /* 0x000000ffff617224 */ /* 0x000fe400078e0020 */
[----:B------:R-:W-:-:S02]  /*3eb0*/  IMAD.MOV.U32 R101, RZ, RZ, R38 ;  /* 0x000000ffff657224 */ /* 0x000fc400078e0026 */
[----:B------:R-:W-:Y:S01]  /*3ec0*/  IMAD.MOV.U32 R103, RZ, RZ, R36 ;  /* 0x000000ffff677224 */ /* 0x000fe200078e0024 */
[----:B------:R-:W-:Y:S06]  /*3ed0*/  @!P3 BRA `(.L_x_315) ;  /* 0x000000000004b947 */ /* 0x000fec0003800000 */
[----:B------:R-:W-:Y:S01]  /*3ee0*/  BPT.TRAP 0x1 ;  /* 0x000000040000795c */ /* 0x000fe20000300000 */
.L_x_315:
[----:B------:R-:W-:Y:S01]  /*3ef0*/  IMAD R89, R19, 0x8, R18 ;  /* 0x0000000813597824 */ /* 0x000fe200078e0212 */
[----:B------:R-:W-:Y:S01]  /*3f00*/  SHF.L.U32 R92, R153, 0x1f, RZ ;  /* 0x0000001f995c7819 */ /* 0x000fe200000006ff */
[----:B------:R-:W-:Y:S03]  /*3f10*/  BSSY B1, `(.L_x_316) ;  /* 0x0000003000017945 */ /* 0x000fe60003800000 */
[----:B------:R-:W1:Y:S02]  /*3f20*/  SYNCS.PHASECHK.TRANS64.TRYWAIT P5, [R89+URZ+0x19c90], R92 ;  /* 0x019c905c590075a7 */ /* 0x000e6400080a017f */
[----:B-1----:R-:W-:Y:S05]  /*3f30*/  @!P5 BRA `(.L_x_317) ;  /* 0x000001440094d947 */ /* 0x002fea0003800000 */
.L_x_541:
[----:B------:R-:W-:Y:S05]  /*3f40*/  BSYNC B1 ;  /* 0x0000000000017941 */ /* 0x000fea0003800000 */
.L_x_316:
[----:B------:R-:W-:Y:S05]  /*3f50*/  @P4 BRA `(.L_x_302) ;  /* 0x00000020002c4947 */ /* 0x000fea0003800000 */
[----:B------:R-:W2:Y:S01]  /*3f60*/  LDC R98, c[0x0][0x2e4] ;  /* 0x0000b900ff627b82 */ /* 0x000ea20000000800 */
[----:B------:R-:W-:Y:S01]  /*3f70*/  ISETP.NE.AND P4, PT, R62, RZ, PT ;  /* 0x000000ff3e00720c */ /* 0x000fe20003f85270 */
[----:B------:R-:W-:Y:S01]  /*3f80*/  ULDC.64 UR4, c[0x0][0x2f0] ;  /* 0x0000bc0000047ab9 */ /* 0x000fe20000000a00 */
[----:B0-----:R-:W-:Y:S01]  /*3f90*/  SHF.R.S32.HI R42, RZ, 0x1f, R152 ;  /* 0x0000001fff2a7819 */ /* 0x001fe20000011498 */
[----:B------:R-:W-:Y:S01]  /*3fa0*/  IMAD.MOV.U32 R80, RZ, RZ, R40 ;  /* 0x000000ffff507224 */ /* 0x000fe200078e0028 */
[----:B------:R-:W-:Y:S03]  /*3fb0*/  BSSY B1, `(.L_x_318) ;  /* 0x00000f9000017945 */ /* 0x000fe60003800000 */
[----:B------:R-:W-:Y:S02]  /*3fc0*/  IMAD R41, R42, UR4, RZ ;  /* 0x000000042a297c24 */ /* 0x000fe4000f8e02ff */
[----:B------:R-:W-:-:S04]  /*3fd0*/  IMAD.WIDE.U32 R80, R152, UR4, R80 ;  /* 0x0000000498507c25 */ /* 0x000fc8000f8e0050 */
[----:B------:R-:W-:-:S04]  /*3fe0*/  IMAD R41, R152, UR5, R41 ;  /* 0x0000000598297c24 */ /* 0x000fc8000f8e0229 */
[----:B------:R-:W-:Y:S02]  /*3ff0*/  IMAD.IADD R99, R41, 0x1, R81 ;  /* 0x0000000129637824 */ /* 0x000fe400078e0251 */
[----:B--2---:R-:W-:Y:S01]  /*4000*/  IMAD.IADD R100, R98, 0x1, -R63 ;  /* 0x0000000162647824 */ /* 0x004fe200078e0a3f */
[----:B------:R-:W-:Y:S06]  /*4010*/  @!P4 BRA `(.L_x_319) ;  /* 0x0000000c00c8c947 */ /* 0x000fec0003800000 */
[----:B------:R-:W2:Y:S04]  /*4020*/  LDL R46, [R1] ;  /* 0x00000000012e7983 */ /* 0x000ea80000100800 */
[----:B------:R-:W3:Y:S04]  /*4030*/  LDL R45, [R1+0x4c] ;  /* 0x00004c00012d7983 */ /* 0x000ee80000100800 */
[----:B------:R-:W4:Y:S01]  /*4040*/  LDL R43, [R1+0x4] ;  /* 0x00000400012b7983 */ /* 0x000f220000100800 */
[----:B------:R-:W-:Y:S01]  /*4050*/  SEL R40, R63, R100, !P0 ;  /* 0x000000643f287207 */ /* 0x000fe20004000000 */
[----:B------:R-:W-:Y:S01]  /*4060*/  BSSY B2, `(.L_x_320) ;  /* 0x00000eb000027945 */ /* 0x000fe20003800000 */
[----:B------:R-:W-:-:S02]  /*4070*/  IADD3 R87, P4, P5, R60, R80, R20 ;  /* 0x000000503c577210 */ /* 0x000fc40007d9e014 */
[----:B------:R-:W-:Y:S02]  /*4080*/  SHF.R.S32.HI R41, RZ, 0x1f, R40 ;  /* 0x0000001fff297819 */ /* 0x000fe40000011428 */
[----:B------:R-:W-:Y:S02]  /*4090*/  IADD3.X R44, R82, R99, R4, P4, P5 ;  /* 0x00000063522c7210 */ /* 0x000fe400027ea404 */
[----:B------:R-:W-:-:S04]  /*40a0*/  LEA.HI R41, R41, R40, RZ, 0x5 ;  /* 0x0000002829297211 */ /* 0x000fc800078f28ff */
[----:B------:R-:W-:-:S04]  /*40b0*/  SHF.R.S32.HI R40, RZ, 0x5, R41 ;  /* 0x00000005ff287819 */ /* 0x000fc80000011429 */
[----:B------:R-:W-:-:S05]  /*40c0*/  LEA.HI.SX32 R40, R75, R40, 0x1c ;  /* 0x000000284b287211 */ /* 0x000fca00078fe2ff */
[C---:B------:R-:W-:Y:S01]  /*40d0*/  IMAD.SHL.U32 R41, R40.reuse, 0x10, RZ ;  /* 0x0000001028297824 */ /* 0x040fe200078e00ff */
[----:B------:R-:W-:-:S04]  /*40e0*/  LEA.HI R40, R40, R40, RZ, 0x1 ;  /* 0x0000002828287211 */ /* 0x000fc800078f08ff */
[----:B------:R-:W-:Y:S01]  /*40f0*/  ISETP.GE.AND P4, PT, R41, R98, PT ;  /* 0x000000622900720c */ /* 0x000fe20003f86270 */
[----:B------:R-:W-:-:S05]  /*4100*/  IMAD.SHL.U32 R40, R40, 0x800, RZ ;  /* 0x0000080028287824 */ /* 0x000fca00078e00ff */
[----:B------:R-:W-:-:S07]  /*4110*/  LOP3.LUT R40, R40, 0xfffff000, RZ, 0xc0, !PT ;  /* 0xfffff00028287812 */ /* 0x000fce00078ec0ff */
[--C-:B------:R-:W-:Y:S02]  /*4120*/  @!P4 SHF.R.S32.HI R42, RZ, 0x1f, R41.reuse ;  /* 0x0000001fff2ac819 */ /* 0x100fe40000011429 */
[----:B------:R-:W-:-:S04]  /*4130*/  @!P4 IADD3 R85, P5, P6, R60, R80, R41 ;  /* 0x000000503c55c210 */ /* 0x000fc80007ebe029 */
[----:B------:R-:W-:Y:S02]  /*4140*/  @!P4 IADD3.X R42, R82, R99, R42, P5, P6 ;  /* 0x00000063522ac210 */ /* 0x000fe40002fec42a */
[----:B------:R-:W-:-:S05]  /*4150*/  IADD3 R86, P5, R87, R78, RZ ;  /* 0x0000004e57567210 */ /* 0x000fca0007fbe0ff */
[----:B------:R-:W-:Y:S01]  /*4160*/  IMAD.X R87, R44, 0x1, R79, P5 ;  /* 0x000000012c577824 */ /* 0x000fe200028e064f */
[----:B------:R-:W-:-:S05]  /*4170*/  @!P4 IADD3 R84, P5, R85, R78, RZ ;  /* 0x0000004e5554c210 */ /* 0x000fca0007fbe0ff */
[----:B------:R-:W-:Y:S01]  /*4180*/  @!P4 IMAD.X R85, R42, 0x1, R79, P5 ;  /* 0x000000012a55c824 */ /* 0x000fe200028e064f */
[----:B------:R-:W-:Y:S02]  /*4190*/  ISETP.GE.AND P5, PT, R22, R93, PT ;  /* 0x0000005d1600720c */ /* 0x000fe40003fa6270 */
[----:B--2---:R-:W-:-:S04]  /*41a0*/  LOP3.LUT R41, R46, 0x10, R41, 0xf8, !PT ;  /* 0x000000102e297812 */ /* 0x004fc800078ef829 */
[----:B---3--:R-:W-:-:S04]  /*41b0*/  LOP3.LUT R41, R41, R45, RZ, 0x3c, !PT ;  /* 0x0000002d29297212 */ /* 0x008fc800078e3cff */
[----:B----4-:R-:W-:Y:S01]  /*41c0*/  IADD3 R40, R41, R40, R43 ;  /* 0x0000002829287210 */ /* 0x010fe20007ffe02b */
[----:B------:R-:W-:-:S04]  /*41d0*/  IMAD R41, R19, 0x3000, R73 ;  /* 0x0000300013297824 */ /* 0x000fc800078e0249 */
[----:B------:R-:W-:Y:S02]  /*41e0*/  IMAD R43, R19, 0x3000, R40 ;  /* 0x00003000132b7824 */ /* 0x000fe400078e0228 */
[C---:B------:R-:W-:Y:S02]  /*41f0*/  IMAD.IADD R41, R18.reuse, 0x1, R41 ;  /* 0x0000000112297824 */ /* 0x040fe400078e0229 */
[----:B------:R-:W-:-:S04]  /*4200*/  IMAD.IADD R44, R18, 0x1, R43 ;  /* 0x00000001122c7824 */ /* 0x000fc800078e022b */
[----:B------:R-:W0:Y:S04]  /*4210*/  LDS.128 R40, [R41+0x13800] ;  /* 0x0138000029287984 */ /* 0x000e280000000c00 */
[----:B------:R-:W2:Y:S01]  /*4220*/  LDS.128 R44, [R44+0x13800] ;  /* 0x013800002c2c7984 */ /* 0x000ea20000000c00 */
[----:B------:R-:W-:Y:S05]  /*4230*/  @P5 BRA `(.L_x_321) ;  /* 0x0000000c00345947 */ /* 0x000fea0003800000 */
[----:B------:R-:W-:Y:S02]  /*4240*/  SHF.R.U32.HI R38, RZ, 0x8, R15 ;  /* 0x00000008ff267819 */ /* 0x000fe4000001160f */
[----:B------:R-:W-:Y:S02]  /*4250*/  SHF.R.U32.HI R109, RZ, 0x8, R39 ;  /* 0x00000008ff6d7819 */ /* 0x000fe40000011627 */
[----:B------:R-:W-:Y:S01]  /*4260*/  SHF.R.U32.HI R108, RZ, 0x8, R13 ;  /* 0x00000008ff6c7819 */ /* 0x000fe2000001160d */
[----:B------:R-:W-:Y:S01]  /*4270*/  IMAD.SHL.U32 R107, R38, 0x100, RZ ;  /* 0x00000100266b7824 */ /* 0x000fe200078e00ff */
[----:B------:R-:W-:Y:S01]  /*4280*/  SHF.R.U32.HI R12, RZ, 0x10, R15 ;  /* 0x00000010ff0c7819 */ /* 0x000fe2000001160f */
[----:B------:R-:W-:Y:S01]  /*4290*/  IMAD.SHL.U32 R38, R109, 0x100, RZ ;  /* 0x000001006d267824 */ /* 0x000fe200078e00ff */
[----:B------:R-:W-:Y:S02]  /*42a0*/  LOP3.LUT R36, R15, 0xff0000ff, RZ, 0xc0, !PT ;  /* 0xff0000ff0f247812 */ /* 0x000fe400078ec0ff */
[----:B------:R-:W-:Y:S01]  /*42b0*/  SHF.R.U32.HI R14, RZ, 0x10, R13 ;  /* 0x00000010ff0e7819 */ /* 0x000fe2000001160d */
[----:B------:R-:W-:Y:S01]  /*42c0*/  IMAD.U32 R12, R12, 0x10000, RZ ;  /* 0x000100000c0c7824 */ /* 0x000fe200078e00ff */
[----:B------:R-:W-:-:S02]  /*42d0*/  SHF.R.U32.HI R15, RZ, 0x10, R39 ;  /* 0x00000010ff0f7819 */ /* 0x000fc40000011627 */
[--C-:B------:R-:W-:Y:S01]  /*42e0*/  SHF.R.U32.HI R106, RZ, 0x8, R37.reuse ;  /* 0x00000008ff6a7819 */ /* 0x100fe20000011625 */
[----:B------:R-:W-:Y:S01]  /*42f0*/  IMAD.U32 R14, R14, 0x10000, RZ ;  /* 0x000100000e0e7824 */ /* 0x000fe200078e00ff */
[----:B------:R-:W-:Y:S01]  /*4300*/  LOP3.LUT R39, R39, 0xff0000ff, RZ, 0xc0, !PT ;  /* 0xff0000ff27277812 */ /* 0x000fe200078ec0ff */
[----:B------:R-:W-:Y:S01]  /*4310*/  IMAD.U32 R110, R15, 0x10000, RZ ;  /* 0x000100000f6e7824 */ /* 0x000fe200078e00ff */
[----:B------:R-:W-:Y:S01]  /*4320*/  LOP3.LUT R105, R13, 0xff0000ff, RZ, 0xc0, !PT ;  /* 0xff0000ff0d697812 */ /* 0x000fe200078ec0ff */
[----:B------:R-:W-:Y:S01]  /*4330*/  IMAD.SHL.U32 R106, R106, 0x100, RZ ;  /* 0x000001006a6a7824 */ /* 0x000fe200078e00ff */
[----:B------:R-:W-:Y:S02]  /*4340*/  SHF.L.U32 R108, R108, 0x8, RZ ;  /* 0x000000086c6c7819 */ /* 0x000fe400000006ff */
[----:B------:R-:W-:Y:S02]  /*4350*/  LOP3.LUT R111, R39, 0xff00, R38, 0xf8, !PT ;  /* 0x0000ff00276f7812 */ /* 0x000fe400078ef826 */
[----:B------:R-:W-:-:S02]  /*4360*/  SHF.R.U32.HI R13, RZ, 0x10, R37 ;  /* 0x00000010ff0d7819 */ /* 0x000fc40000011625 */
[----:B------:R-:W-:Y:S02]  /*4370*/  LOP3.LUT R105, R105, 0xff00, R108, 0xf8, !PT ;  /* 0x0000ff0069697812 */ /* 0x000fe400078ef86c */
[----:B------:R-:W-:Y:S01]  /*4380*/  LOP3.LUT R107, R36, 0xff00, R107, 0xf8, !PT ;  /* 0x0000ff00246b7812 */ /* 0x000fe200078ef86b */
[----:B------:R-:W-:Y:S01]  /*4390*/  IMAD.U32 R13, R13, 0x10000, RZ ;  /* 0x000100000d0d7824 */ /* 0x000fe200078e00ff */
[----:B------:R-:W-:Y:S02]  /*43a0*/  F2FP.F16.E4M3.UNPACK_B R109, R103.H1 ;  /* 0x00000067ff6d723e */ /* 0x000fe400030006ff */
[----:B--2---:R-:W-:Y:S02]  /*43b0*/  F2FP.F16.E4M3.UNPACK_B R38, R44.H1 ;  /* 0x0000002cff26723e */ /* 0x004fe400030006ff */
[----:B------:R-:W-:Y:S02]  /*43c0*/  LOP3.LUT R37, R37, 0xff0000ff, RZ, 0xc0, !PT ;  /* 0xff0000ff25257812 */ /* 0x000fe400078ec0ff */
[----:B0-----:R-:W-:Y:S01]  /*43d0*/  F2FP.F16.E4M3.UNPACK_B R39, R40.H1 ;  /* 0x00000028ff27723e */ /* 0x001fe200030006ff */
[----:B------:R-:W-:Y:S01]  /*43e0*/  HADD2.F32 R36, -RZ, R38.H0_H0 ;  /* 0x20000026ff247230 */ /* 0x000fe20000004100 */
[----:B------:R-:W-:-:S02]  /*43f0*/  LOP3.LUT R14, R105, 0xff0000, R14, 0xf8, !PT ;  /* 0x00ff0000690e7812 */ /* 0x000fc400078ef80e */
[----:B------:R-:W-:Y:S01]  /*4400*/  LOP3.LUT R12, R107, 0xff0000, R12, 0xf8, !PT ;  /* 0x00ff00006b0c7812 */ /* 0x000fe200078ef80c */
[----:B------:R-:W-:Y:S01]  /*4410*/  HADD2.F32 R107, -RZ, R109.H0_H0 ;  /* 0x2000006dff6b7230 */ /* 0x000fe20000004100 */
[----:B------:R-:W-:Y:S01]  /*4420*/  LOP3.LUT R108, R37, 0xff00, R106, 0xf8, !PT ;  /* 0x0000ff00256c7812 */ /* 0x000fe200078ef86a */
[--C-:B------:R-:W-:Y:S01]  /*4430*/  HADD2.F32 R37, -RZ, R39.reuse.H0_H0 ;  /* 0x20000027ff257230 */ /* 0x100fe20000004100 */
[----:B------:R-:W-:Y:S01]  /*4440*/  F2FP.F16.E4M3.UNPACK_B R105, R104.H1 ;  /* 0x00000068ff69723e */ /* 0x000fe200030006ff */
[----:B------:R-:W-:Y:S02]  /*4450*/  HADD2.F32 R39, -RZ, R39.H1_H1 ;  /* 0x30000027ff277230 */ /* 0x000fe40000004100 */
[-C--:B------:R-:W-:Y:S01]  /*4460*/  FMUL.FTZ R112, R36, R107.reuse ;  /* 0x0000006b24707220 */ /* 0x080fe20000410000 */
[----:B------:R-:W-:Y:S01]  /*4470*/  LOP3.LUT R15, R108, 0xff0000, R13, 0xf8, !PT ;  /* 0x00ff00006c0f7812 */ /* 0x000fe200078ef80d */
[----:B------:R-:W-:Y:S01]  /*4480*/  FMUL.FTZ R107, R37, R107 ;  /* 0x0000006b256b7220 */ /* 0x000fe20000410000 */
[--C-:B------:R-:W-:Y:S01]  /*4490*/  HADD2.F32 R106, -RZ, R105.reuse.H0_H0 ;  /* 0x20000069ff6a7230 */ /* 0x100fe20000004100 */
[----:B------:R-:W-:Y:S01]  /*44a0*/  LOP3.LUT R13, R111, 0xff0000, R110, 0xf8, !PT ;  /* 0x00ff00006f0d7812 */ /* 0x000fe200078ef86e */
[----:B------:R-:W-:Y:S01]  /*44b0*/  HADD2.F32 R108, -RZ, R105.H1_H1 ;  /* 0x30000069ff6c7230 */ /* 0x000fe20000004100 */
[----:B------:R-:W-:Y:S01]  /*44c0*/  F2FP.F16.E4M3.UNPACK_B R105, R103 ;  /* 0x00000067ff69723e */ /* 0x000fe200020006ff */
[----:B------:R-:W-:-:S02]  /*44d0*/  HADD2.F32 R110, -RZ, R109.H1_H1 ;  /* 0x3000006dff6e7230 */ /* 0x000fc40000004100 */
[-C--:B------:R-:W-:Y:S01]  /*44e0*/  FFMA.FTZ R37, R37, R106.reuse, -R112 ;  /* 0x0000006a25257223 */ /* 0x080fe20000010870 */
[----:B------:R-:W-:Y:S01]  /*44f0*/  FFMA.FTZ R36, R36, R106, R107 ;  /* 0x0000006a24247223 */ /* 0x000fe2000001006b */
[----:B------:R-:W-:Y:S01]  /*4500*/  F2FP.F16.E4M3.UNPACK_B R103, R44 ;  /* 0x0000002cff67723e */ /* 0x000fe200020006ff */
[----:B------:R-:W-:Y:S01]  /*4510*/  HADD2.F32 R111, -RZ, R105.H0_H0 ;  /* 0x20000069ff6f7230 */ /* 0x000fe20000004100 */
[----:B------:R-:W-:Y:S01]  /*4520*/  F2FP.F16.E4M3.UNPACK_B R106, R40 ;  /* 0x00000028ff6a723e */ /* 0x000fe200020006ff */
[----:B------:R-:W-:Y:S01]  /*4530*/  FMUL.FTZ R115, R39, R110 ;  /* 0x0000006e27737220 */ /* 0x000fe20000410000 */
[----:B------:R-:W-:Y:S01]  /*4540*/  F2FP.F16.E4M3.UNPACK_B R107, R104 ;  /* 0x00000068ff6b723e */ /* 0x000fe200020006ff */
[----:B------:R-:W-:Y:S01]  /*4550*/  HADD2.F32 R44, -RZ, R103.H0_H0 ;  /* 0x20000067ff2c7230 */ /* 0x000fe20000004100 */
[----:B------:R-:W-:Y:S01]  /*4560*/  F2FP.F16.E4M3.UNPACK_B R112, R101.H1 ;  /* 0x00000065ff70723e */ /* 0x000fe200030006ff */
[----:B------:R-:W-:Y:S02]  /*4570*/  HADD2.F32 R104, -RZ, R38.H1_H1 ;  /* 0x30000026ff687230 */ /* 0x000fe40000004100 */
[----:B------:R-:W-:-:S02]  /*4580*/  HADD2.F32 R40, -RZ, R106.H0_H0 ;  /* 0x2000006aff287230 */ /* 0x000fc40000004100 */
[-C--:B------:R-:W-:Y:S01]  /*4590*/  FMUL.FTZ R113, R44, R111.reuse ;  /* 0x0000006f2c717220 */ /* 0x080fe20000410000 */
[----:B------:R-:W-:Y:S02]  /*45a0*/  HADD2.F32 R109, -RZ, R107.H0_H0 ;  /* 0x2000006bff6d7230 */ /* 0x000fe40000004100 */
[----:B------:R-:W-:Y:S01]  /*45b0*/  FMUL.FTZ R38, R104, R110 ;  /* 0x0000006e68267220 */ /* 0x000fe20000410000 */
[----:B------:R-:W-:Y:S02]  /*45c0*/  HADD2.F32 R105, -RZ, R105.H1_H1 ;  /* 0x30000069ff697230 */ /* 0x000fe40000004100 */
[C---:B------:R-:W-:Y:S01]  /*45d0*/  FMUL.FTZ R111, R40.reuse, R111 ;  /* 0x0000006f286f7220 */ /* 0x040fe20000410000 */
[----:B------:R-:W-:Y:S02]  /*45e0*/  HADD2.F32 R106, -RZ, R106.H1_H1 ;  /* 0x3000006aff6a7230 */ /* 0x000fe40000004100 */
[-C--:B------:R-:W-:Y:S01]  /*45f0*/  FFMA.FTZ R38, R39, R108.reuse, -R38 ;  /* 0x0000006c27267223 */ /* 0x080fe20000010826 */
[-C--:B------:R-:W-:Y:S01]  /*4600*/  FFMA.FTZ R40, R40, R109.reuse, -R113 ;  /* 0x0000006d28287223 */ /* 0x080fe20000010871 */
[----:B------:R-:W-:Y:S01]  /*4610*/  FFMA.FTZ R44, R44, R109, R111 ;  /* 0x0000006d2c2c7223 */ /* 0x000fe2000001006f */
[----:B------:R-:W-:Y:S01]  /*4620*/  FFMA.FTZ R39, R104, R108, R115 ;  /* 0x0000006c68277223 */ /* 0x000fe20000010073 */
[----:B------:R-:W-:Y:S01]  /*4630*/  HADD2.F32 R103, -RZ, R103.H1_H1 ;  /* 0x30000067ff677230 */ /* 0x000fe20000004100 */
[----:B------:R-:W-:Y:S01]  /*4640*/  F2FP.F16.E4M3.UNPACK_B R109, R46.H1 ;  /* 0x0000002eff6d723e */ /* 0x000fe200030006ff */
[----:B------:R-:W-:Y:S01]  /*4650*/  HADD2.F32 R111, -RZ, R107.H1_H1 ;  /* 0x3000006bff6f7230 */ /* 0x000fe20000004100 */
[----:B------:R-:W-:Y:S01]  /*4660*/  F2FP.F16.E4M3.UNPACK_B R108, R42.H1 ;  /* 0x0000002aff6c723e */ /* 0x000fe200030006ff */
[----:B------:R-:W-:Y:S01]  /*4670*/  HADD2.F32 R113, -RZ, R112.H0_H0 ;  /* 0x20000070ff717230 */ /* 0x000fe20000004100 */
[----:B------:R-:W-:Y:S01]  /*4680*/  F2FP.F16.E4M3.UNPACK_B R107, R102.H1 ;  /* 0x00000066ff6b723e */ /* 0x000fe200030006ff */
[-C--:B------:R-:W-:Y:S01]  /*4690*/  FMUL.FTZ R115, R103, R105.reuse ;  /* 0x0000006967737220 */ /* 0x080fe20000410000 */
[----:B------:R-:W-:Y:S01]  /*46a0*/  FMUL.FTZ R114, R106, R105 ;  /* 0x000000696a727220 */ /* 0x000fe20000410000 */
[----:B------:R-:W-:Y:S01]  /*46b0*/  HADD2.F32 R110, -RZ, R109.H0_H0 ;  /* 0x2000006dff6e7230 */ /* 0x000fe20000004100 */
[----:B------:R-:W-:Y:S01]  /*46c0*/  F2FP.F16.E4M3.UNPACK_B R42, R42 ;  /* 0x0000002aff2a723e */ /* 0x000fe200020006ff */
[----:B------:R-:W-:-:S02]  /*46d0*/  HADD2.F32 R104, -RZ, R108.H0_H0 ;  /* 0x2000006cff687230 */ /* 0x000fc40000004100 */
[-C--:B------:R-:W-:Y:S01]  /*46e0*/  FFMA.FTZ R105, R106, R111.reuse, -R115 ;  /* 0x0000006f6a697223 */ /* 0x080fe20000010873 */
[----:B------:R-:W-:Y:S01]  /*46f0*/  FFMA.FTZ R103, R103, R111, R114 ;  /* 0x0000006f67677223 */ /* 0x000fe20000010072 */
[----:B------:R-:W-:Y:S02]  /*4700*/  HADD2.F32 R111, -RZ, R107.H0_H0 ;  /* 0x2000006bff6f7230 */ /* 0x000fe40000004100 */
[-C--:B------:R-:W-:Y:S01]  /*4710*/  FMUL.FTZ R115, R110, R113.reuse ;  /* 0x000000716e737220 */ /* 0x080fe20000410000 */
[----:B------:R-:W-:Y:S01]  /*4720*/  FMUL.FTZ R113, R104, R113 ;  /* 0x0000007168717220 */ /* 0x000fe20000410000 */
[----:B------:R-:W-:Y:S01]  /*4730*/  HADD2.F32 R112, -RZ, R112.H1_H1 ;  /* 0x30000070ff707230 */ /* 0x000fe20000004100 */
[----:B------:R-:W-:Y:S01]  /*4740*/  F2FP.SATFINITE.E4M3.F32.PACK_AB_MERGE_C R37, R38, R37, RZ ;  /* 0x000000252625723e */ /* 0x000fe200048070ff */
[----:B------:R-:W-:Y:S02]  /*4750*/  HADD2.F32 R109, -RZ, R109.H1_H1 ;  /* 0x3000006dff6d7230 */ /* 0x000fe40000004100 */
[----:B------:R-:W-:Y:S01]  /*4760*/  FFMA.FTZ R106, R110, R111, R113 ;  /* 0x0000006f6e6a7223 */ /* 0x000fe20000010071 */
[----:B------:R-:W-:-:S02]  /*4770*/  HADD2.F32 R108, -RZ, R108.H1_H1 ;  /* 0x3000006cff6c7230 */ /* 0x000fc40000004100 */
[----:B------:R-:W-:Y:S01]  /*4780*/  FFMA.FTZ R104, R104, R111, -R115 ;  /* 0x0000006f68687223 */ /* 0x000fe20000010873 */
[----:B------:R-:W-:Y:S02]  /*4790*/  HADD2.F32 R107, -RZ, R107.H1_H1 ;  /* 0x3000006bff6b7230 */ /* 0x000fe40000004100 */
[CC--:B------:R-:W-:Y:S01]  /*47a0*/  FMUL.FTZ R113, R109.reuse, R112.reuse ;  /* 0x000000706d717220 */ /* 0x0c0fe20000410000 */
[----:B------:R-:W-:Y:S01]  /*47b0*/  F2FP.F16.E4M3.UNPACK_B R111, R101 ;  /* 0x00000065ff6f723e */ /* 0x000fe200020006ff */
[C---:B------:R-:W-:Y:S01]  /*47c0*/  FMUL.FTZ R112, R108.reuse, R112 ;  /* 0x000000706c707220 */ /* 0x040fe20000410000 */
[----:B------:R-:W-:Y:S01]  /*47d0*/  F2FP.F16.E4M3.UNPACK_B R110, R46 ;  /* 0x0000002eff6e723e */ /* 0x000fe200020006ff */
[-C--:B------:R-:W-:Y:S01]  /*47e0*/  FFMA.FTZ R101, R108, R107.reuse, -R113 ;  /* 0x0000006b6c657223 */ /* 0x080fe20000010871 */
[----:B------:R-:W-:Y:S01]  /*47f0*/  F2FP.F16.E4M3.UNPACK_B R108, R102 ;  /* 0x00000066ff6c723e */ /* 0x000fe200020006ff */
[--C-:B------:R-:W-:Y:S02]  /*4800*/  HADD2.F32 R113, -RZ, R111.reuse.H0_H0 ;  /* 0x2000006fff717230 */ /* 0x100fe40000004100 */
[----:B------:R-:W-:Y:S01]  /*4810*/  FFMA.FTZ R107, R109, R107, R112 ;  /* 0x0000006b6d6b7223 */ /* 0x000fe20000010070 */
[----:B------:R-:W-:Y:S01]  /*4820*/  HADD2.F32 R46, -RZ, R110.H0_H0 ;  /* 0x2000006eff2e7230 */ /* 0x000fe20000004100 */
[----:B------:R-:W-:Y:S01]  /*4830*/  F2FP.SATFINITE.E4M3.F32.PACK_AB_MERGE_C R40, R105, R40, R37 ;  /* 0x000000286928723e */ /* 0x000fe20004807025 */
[----:B------:R-:W-:Y:S01]  /*4840*/  HADD2.F32 R112, -RZ, R111.H1_H1 ;  /* 0x3000006fff707230 */ /* 0x000fe20000004100 */
[----:B------:R-:W-:Y:S01]  /*4850*/  F2FP.F16.E4M3.UNPACK_B R38, R45 ;  /* 0x0000002dff26723e */ /* 0x000fe200020006ff */
[----:B------:R-:W-:-:S02]  /*4860*/  HADD2.F32 R102, -RZ, R42.H0_H0 ;  /* 0x2000002aff667230 */ /* 0x000fc40000004100 */
[----:B------:R-:W-:Y:S01]  /*4870*/  FMUL.FTZ R115, R46, R113 ;  /* 0x000000712e737220 */ /* 0x000fe20000410000 */
[----:B------:R-:W-:Y:S01]  /*4880*/  HADD2.F32 R111, -RZ, R108.H0_H0 ;  /* 0x2000006cff6f7230 */ /* 0x000fe20000004100 */
[----:B------:R-:W-:Y:S01]  /*4890*/  F2FP.F16.E4M3.UNPACK_B R37, R41 ;  /* 0x00000029ff25723e */ /* 0x000fe200020006ff */
[----:B------:R-:W-:Y:S02]  /*48a0*/  HADD2.F32 R110, -RZ, R110.H1_H1 ;  /* 0x3000006eff6e7230 */ /* 0x000fe40000004100 */
[C---:B------:R-:W-:Y:S01]  /*48b0*/  FMUL.FTZ R113, R102.reuse, R113 ;  /* 0x0000007166717220 */ /* 0x040fe20000410000 */
[----:B------:R-:W-:Y:S02]  /*48c0*/  HADD2.F32 R109, -RZ, R42.H1_H1 ;  /* 0x3000002aff6d7230 */ /* 0x000fe40000004100 */
[-C--:B------:R-:W-:Y:S01]  /*48d0*/  FFMA.FTZ R42, R102, R111.reuse, -R115 ;  /* 0x0000006f662a7223 */ /* 0x080fe20000010873 */
[----:B------:R-:W-:Y:S02]  /*48e0*/  HADD2.F32 R108, -RZ, R108.H1_H1 ;  /* 0x3000006cff6c7230 */ /* 0x000fe40000004100 */
[-C--:B------:R-:W-:Y:S01]  /*48f0*/  FMUL.FTZ R102, R110, R112.reuse ;  /* 0x000000706e667220 */ /* 0x080fe20000410000 */
[----:B------:R-:W-:Y:S01]  /*4900*/  FFMA.FTZ R46, R46, R111, R113 ;  /* 0x0000006f2e2e7223 */ /* 0x000fe20000010071 */
[----:B------:R-:W-:Y:S01]  /*4910*/  FMUL.FTZ R115, R109, R112 ;  /* 0x000000706d737220 */ /* 0x000fe20000410000 */
[----:B------:R-:W-:Y:S01]  /*4920*/  F2FP.SATFINITE.E4M3.F32.PACK_AB_MERGE_C R106, R107, R106, RZ ;  /* 0x0000006a6b6a723e */ /* 0x000fe200048070ff */
[----:B------:R-:W-:Y:S01]  /*4930*/  FFMA.FTZ R109, R109, R108, -R102 ;  /* 0x0000006c6d6d7223 */ /* 0x000fe20000010866 */
[----:B------:R-:W-:Y:S01]  /*4940*/  F2FP.SATFINITE.E4M3.F32.PACK_AB_MERGE_C R102, R39, R36, RZ ;  /* 0x000000242766723e */ /* 0x000fe200048070ff */
[----:B------:R-:W-:Y:S01]  /*4950*/  FFMA.FTZ R115, R110, R108, R115 ;  /* 0x0000006c6e737223 */ /* 0x000fe20000010073 */
[----:B------:R-:W-:Y:S01]  /*4960*/  F2FP.SATFINITE.E4M3.F32.PACK_AB_MERGE_C R36, R101, R104, RZ ;  /* 0x000000686524723e */ /* 0x000fe200048070ff */
[--C-:B------:R-:W-:Y:S01]  /*4970*/  HADD2.F32 R101, -RZ, R38.reuse.H0_H0 ;  /* 0x20000026ff657230 */ /* 0x100fe20000004100 */
[----:B------:R-:W-:Y:S01]  /*4980*/  F2FP.F16.E4M3.UNPACK_B R39, R15 ;  /* 0x0000000fff27723e */ /* 0x000fe200020006ff */
[----:B------:R-:W-:Y:S01]  /*4990*/  HADD2.F32 R38, -RZ, R38.H1_H1 ;  /* 0x30000026ff267230 */ /* 0x000fe20000004100 */
[----:B------:R-:W-:Y:S01]  /*49a0*/  F2FP.SATFINITE.E4M3.F32.PACK_AB_MERGE_C R42, R109, R42, R36 ;  /* 0x0000002a6d2a723e */ /* 0x000fe20004807024 */
[----:B------:R-:W-:Y:S01]  /*49b0*/  HADD2.F32 R36, -RZ, R37.H0_H0 ;  /* 0x20000025ff247230 */ /* 0x000fe20000004100 */
[----:B------:R-:W-:Y:S01]  /*49c0*/  F2FP.SATFINITE.E4M3.F32.PACK_AB_MERGE_C R44, R103, R44, R102 ;  /* 0x0000002c672c723e */ /* 0x000fe20004807066 */
[----:B------:R-:W-:Y:S01]  /*49d0*/  HADD2.F32 R104, -RZ, R39.H0_H0 ;  /* 0x20000027ff687230 */ /* 0x000fe20000004100 */
[----:B------:R-:W-:-:S02]  /*49e0*/  F2FP.F16.E4M3.UNPACK_B R102, R14 ;  /* 0x0000000eff66723e */ /* 0x000fc400020006ff */
[----:B------:R-:W-:Y:S02]  /*49f0*/  F2FP.SATFINITE.E4M3.F32.PACK_AB_MERGE_C R46, R115, R46, R106 ;  /* 0x0000002e732e723e */ /* 0x000fe4000480706a */
[CC--:B------:R-:W-:Y:S01]  /*4a00*/  FMUL.FTZ R105, R101.reuse, R104.reuse ;  /* 0x0000006865697220 */ /* 0x0c0fe20000410000 */
[C---:B------:R-:W-:Y:S01]  /*4a10*/  FMUL.FTZ R106, R36.reuse, R104 ;  /* 0x00000068246a7220 */ /* 0x040fe20000410000 */
[--C-:B------:R-:W-:Y:S01]  /*4a20*/  HADD2.F32 R103, -RZ, R102.reuse.H0_H0 ;  /* 0x20000066ff677230 */ /* 0x100fe20000004100 */
[----:B------:R-:W-:Y:S01]  /*4a30*/  F2FP.F16.E4M3.UNPACK_B R45, R45.H1 ;  /* 0x0000002dff2d723e */ /* 0x000fe200030006ff */
[----:B------:R-:W-:Y:S01]  /*4a40*/  HADD2.F32 R104, -RZ, R39.H1_H1 ;  /* 0x30000027ff687230 */ /* 0x000fe20000004100 */
[----:B------:R-:W-:Y:S01]  /*4a50*/  F2FP.F16.E4M3.UNPACK_B R41, R41.H1 ;  /* 0x00000029ff29723e */ /* 0x000fe200030006ff */
[----:B------:R-:W-:Y:S02]  /*4a60*/  HADD2.F32 R39, -RZ, R37.H1_H1 ;  /* 0x30000025ff277230 */ /* 0x000fe40000004100 */
[-C--:B------:R-:W-:Y:S01]  /*4a70*/  FFMA.FTZ R36, R36, R103.reuse, -R105 ;  /* 0x0000006724247223 */ /* 0x080fe20000010869 */
[----:B------:R-:W-:Y:S01]  /*4a80*/  FFMA.FTZ R37, R101, R103, R106 ;  /* 0x0000006765257223 */ /* 0x000fe2000001006a */
[----:B------:R-:W-:-:S02]  /*4a90*/  HADD2.F32 R102, -RZ, R102.H1_H1 ;  /* 0x30000066ff667230 */ /* 0x000fc40000004100 */
[CC--:B------:R-:W-:Y:S01]  /*4aa0*/  FMUL.FTZ R106, R38.reuse, R104.reuse ;  /* 0x00000068266a7220 */ /* 0x0c0fe20000410000 */
[C---:B------:R-:W-:Y:S01]  /*4ab0*/  FMUL.FTZ R101, R39.reuse, R104 ;  /* 0x0000006827657220 */ /* 0x040fe20000410000 */
[----:B------:R-:W-:Y:S01]  /*4ac0*/  F2FP.F16.E4M3.UNPACK_B R103, R15.H1 ;  /* 0x0000000fff67723e */ /* 0x000fe200030006ff */
[----:B------:R-:W-:Y:S02]  /*4ad0*/  HADD2.F32 R15, -RZ, R41.H0_H0 ;  /* 0x20000029ff0f7230 */ /* 0x000fe40000004100 */
[-C--:B------:R-:W-:Y:S01]  /*4ae0*/  FFMA.FTZ R39, R39, R102.reuse, -R106 ;  /* 0x0000006627277223 */ /* 0x080fe2000001086a */
[----:B------:R-:W-:Y:S01]  /*4af0*/  FFMA.FTZ R38, R38, R102, R101 ;  /* 0x0000006626267223 */ /* 0x000fe20000010065 */
[----:B------:R-:W-:Y:S01]  /*4b00*/  F2FP.F16.E4M3.UNPACK_B R14, R14.H1 ;  /* 0x0000000eff0e723e */ /* 0x000fe200030006ff */
[----:B------:R-:W-:Y:S02]  /*4b10*/  HADD2.F32 R101, -RZ, R45.H0_H0 ;  /* 0x2000002dff657230 */ /* 0x000fe40000004100 */
[----:B------:R-:W-:-:S02]  /*4b20*/  HADD2.F32 R106, -RZ, R103.H0_H0 ;  /* 0x20000067ff6a7230 */ /* 0x000fc40000004100 */
[--C-:B------:R-:W-:Y:S02]  /*4b30*/  HADD2.F32 R104, -RZ, R14.reuse.H0_H0 ;  /* 0x2000000eff687230 */ /* 0x100fe40000004100 */
[----:B------:R-:W-:Y:S02]  /*4b40*/  HADD2.F32 R41, -RZ, R41.H1_H1 ;  /* 0x30000029ff297230 */ /* 0x000fe40000004100 */
[-C--:B------:R-:W-:Y:S01]  /*4b50*/  FMUL.FTZ R108, R101, R106.reuse ;  /* 0x0000006a656c7220 */ /* 0x080fe20000410000 */
[----:B------:R-:W-:Y:S02]  /*4b60*/  HADD2.F32 R102, -RZ, R45.H1_H1 ;  /* 0x3000002dff667230 */ /* 0x000fe40000004100 */
[----:B------:R-:W-:Y:S01]  /*4b70*/  FMUL.FTZ R106, R15, R106 ;  /* 0x0000006a0f6a7220 */ /* 0x000fe20000410000 */
[----:B------:R-:W-:Y:S01]  /*4b80*/  HADD2.F32 R103, -RZ, R103.H1_H1 ;  /* 0x30000067ff677230 */ /* 0x000fe20000004100 */
[----:B------:R-:W-:Y:S01]  /*4b90*/  F2FP.F16.E4M3.UNPACK_B R45, R47 ;  /* 0x0000002fff2d723e */ /* 0x000fe200020006ff */
[----:B------:R-:W-:-:S02]  /*4ba0*/  HADD2.F32 R105, -RZ, R14.H1_H1 ;  /* 0x3000000eff697230 */ /* 0x000fc40000004100 */
[-C--:B------:R-:W-:Y:S01]  /*4bb0*/  FFMA.FTZ R14, R15, R104.reuse, -R108 ;  /* 0x000000680f0e7223 */ /* 0x080fe2000001086c */
[----:B------:R-:W-:Y:S01]  /*4bc0*/  FFMA.FTZ R15, R101, R104, R106 ;  /* 0x00000068650f7223 */ /* 0x000fe2000001006a */
[CC--:B------:R-:W-:Y:S01]  /*4bd0*/  FMUL.FTZ R110, R102.reuse, R103.reuse ;  /* 0x00000067666e7220 */ /* 0x0c0fe20000410000 */
[C---:B------:R-:W-:Y:S01]  /*4be0*/  FMUL.FTZ R101, R41.reuse, R103 ;  /* 0x0000006729657220 */ /* 0x040fe20000410000 */
[----:B------:R-:W-:Y:S01]  /*4bf0*/  F2FP.F16.E4M3.UNPACK_B R103, R43 ;  /* 0x0000002bff67723e */ /* 0x000fe200020006ff */
[--C-:B------:R-:W-:Y:S02]  /*4c00*/  HADD2.F32 R104, -RZ, R45.reuse.H0_H0 ;  /* 0x2000002dff687230 */ /* 0x100fe40000004100 */
[-C--:B------:R-:W-:Y:S01]  /*4c10*/  FFMA.FTZ R41, R41, R105.reuse, -R110 ;  /* 0x0000006929297223 */ /* 0x080fe2000001086e */
[----:B------:R-:W-:Y:S01]  /*4c20*/  FFMA.FTZ R102, R102, R105, R101 ;  /* 0x0000006966667223 */ /* 0x000fe20000010065 */
[----:B------:R-:W-:Y:S01]  /*4c30*/  F2FP.F16.E4M3.UNPACK_B R101, R43.H1 ;  /* 0x0000002bff65723e */ /* 0x000fe200030006ff */
[----:B------:R-:W-:Y:S01]  /*4c40*/  HADD2.F32 R45, -RZ, R45.H1_H1 ;  /* 0x3000002dff2d7230 */ /* 0x000fe20000004100 */
[----:B------:R-:W-:Y:S01]  /*4c50*/  F2FP.F16.E4M3.UNPACK_B R105, R47.H1 ;  /* 0x0000002fff69723e */ /* 0x000fe200030006ff */
[----:B------:R-:W-:Y:S01]  /*4c60*/  HADD2.F32 R47, -RZ, R103.H0_H0 ;  /* 0x20000067ff2f7230 */ /* 0x000fe20000004100 */
[-C--:B------:R-:W-:Y:S01]  /*4c70*/  F2FP.F16.E4M3.UNPACK_B R106, R13.reuse.H1 ;  /* 0x0000000dff6a723e */ /* 0x080fe200030006ff */
[----:B------:R-:W-:Y:S01]  /*4c80*/  HADD2.F32 R107, -RZ, R101.H0_H0 ;  /* 0x20000065ff6b7230 */ /* 0x000fe20000004100 */
[----:B------:R-:W-:Y:S01]  /*4c90*/  F2FP.F16.E4M3.UNPACK_B R43, R13 ;  /* 0x0000000dff2b723e */ /* 0x000fe200020006ff */
[----:B------:R-:W-:Y:S01]  /*4ca0*/  HADD2.F32 R108, -RZ, R105.H0_H0 ;  /* 0x20000069ff6c7230 */ /* 0x000fe20000004100 */
[-C--:B------:R-:W-:Y:S01]  /*4cb0*/  F2FP.F16.E4M3.UNPACK_B R13, R12.reuse ;  /* 0x0000000cff0d723e */ /* 0x080fe200020006ff */
[----:B------:R-:W-:Y:S01]  /*4cc0*/  HADD2.F32 R112, -RZ, R106.H0_H0 ;  /* 0x2000006aff707230 */ /* 0x000fe20000004100 */
[----:B------:R-:W-:Y:S01]  /*4cd0*/  F2FP.F16.E4M3.UNPACK_B R12, R12.H1 ;  /* 0x0000000cff0c723e */ /* 0x000fe200030006ff */
[----:B------:R-:W-:Y:S01]  /*4ce0*/  HADD2.F32 R111, -RZ, R43.H0_H0 ;  /* 0x2000002bff6f7230 */ /* 0x000fe20000004100 */
[----:B------:R-:W-:Y:S01]  /*4cf0*/  F2FP.SATFINITE.E4M3.F32.PACK_AB_MERGE_C R15, R102, R15, RZ ;  /* 0x0000000f660f723e */ /* 0x000fe200048070ff */
[----:B------:R-:W-:-:S02]  /*4d00*/  HADD2.F32 R109, -RZ, R13.H0_H0 ;  /* 0x2000000dff6d7230 */ /* 0x000fc40000004100 */
[-C--:B------:R-:W-:Y:S01]  /*4d10*/  FMUL.FTZ R116, R108, R112.reuse ;  /* 0x000000706c747220 */ /* 0x080fe20000410000 */
[----:B------:R-:W-:Y:S02]  /*4d20*/  HADD2.F32 R110, -RZ, R12.H0_H0 ;  /* 0x2000000cff6e7230 */ /* 0x000fe40000004100 */
[----:B------:R-:W-:Y:S01]  /*4d30*/  FMUL.FTZ R113, R107, R112 ;  /* 0x000000706b717220 */ /* 0x000fe20000410000 */
[-C--:B------:R-:W-:Y:S01]  /*4d40*/  FMUL.FTZ R114, R104, R111.reuse ;  /* 0x0000006f68727220 */ /* 0x080fe20000410000 */
[----:B------:R-:W-:Y:S02]  /*4d50*/  HADD2.F32 R105, -RZ, R105.H1_H1 ;  /* 0x30000069ff697230 */ /* 0x000fe40000004100 */
[----:B------:R-:W-:Y:S01]  /*4d60*/  FMUL.FTZ R111, R47, R111 ;  /* 0x0000006f2f6f7220 */ /* 0x000fe20000410000 */
[----:B------:R-:W-:Y:S02]  /*4d70*/  HADD2.F32 R112, -RZ, R106.H1_H1 ;  /* 0x3000006aff707230 */ /* 0x000fe40000004100 */
[----:B------:R-:W-:Y:S01]  /*4d80*/  FFMA.FTZ R107, R107, R110, -R116 ;  /* 0x0000006e6b6b7223 */ /* 0x000fe20000010874 */
[----:B------:R-:W-:-:S02]  /*4d90*/  HADD2.F32 R101, -RZ, R101.H1_H1 ;  /* 0x30000065ff657230 */ /* 0x000fc40000004100 */
[----:B------:R-:W-:Y:S01]  /*4da0*/  FFMA.FTZ R108, R108, R110, R113 ;  /* 0x0000006e6c6c7223 */ /* 0x000fe20000010071 */
[----:B------:R-:W-:Y:S01]  /*4db0*/  FFMA.FTZ R47, R47, R109, -R114 ;  /* 0x0000006d2f2f7223 */ /* 0x000fe20000010872 */
[----:B------:R-:W-:Y:S02]  /*4dc0*/  HADD2.F32 R110, -RZ, R43.H1_H1 ;  /* 0x3000002bff6e7230 */ /* 0x000fe40000004100 */
[-C--:B------:R-:W-:Y:S01]  /*4dd0*/  FMUL.FTZ R114, R105, R112.reuse ;  /* 0x0000007069727220 */ /* 0x080fe20000410000 */
[----:B------:R-:W-:Y:S02]  /*4de0*/  HADD2.F32 R12, -RZ, R12.H1_H1 ;  /* 0x3000000cff0c7230 */ /* 0x000fe40000004100 */
[----:B------:R-:W-:Y:S01]  /*4df0*/  FMUL.FTZ R116, R101, R112 ;  /* 0x0000007065747220 */ /* 0x000fe20000410000 */
[----:B------:R-:W-:Y:S02]  /*4e00*/  HADD2.F32 R103, -RZ, R103.H1_H1 ;  /* 0x30000067ff677230 */ /* 0x000fe40000004100 */
[----:B------:R-:W-:Y:S01]  /*4e10*/  FMUL.FTZ R112, R45, R110 ;  /* 0x0000006e2d707220 */ /* 0x000fe20000410000 */
[----:B------:R-:W-:-:S02]  /*4e20*/  HADD2.F32 R106, -RZ, R13.H1_H1 ;  /* 0x3000000dff6a7230 */ /* 0x000fc40000004100 */
[-C--:B------:R-:W-:Y:S01]  /*4e30*/  FFMA.FTZ R114, R101, R12.reuse, -R114 ;  /* 0x0000000c65727223 */ /* 0x080fe20000010872 */
[----:B------:R-:W-:Y:S01]  /*4e40*/  FFMA.FTZ R105, R105, R12, R116 ;  /* 0x0000000c69697223 */ /* 0x000fe20000010074 */
[C---:B------:R-:W-:Y:S01]  /*4e50*/  FMUL.FTZ R110, R103.reuse, R110 ;  /* 0x0000006e676e7220 */ /* 0x040fe20000410000 */
[----:B------:R-:W-:Y:S01]  /*4e60*/  FFMA.FTZ R104, R104, R109, R111 ;  /* 0x0000006d68687223 */ /* 0x000fe2000001006f */
[-C--:B------:R-:W-:Y:S01]  /*4e70*/  FFMA.FTZ R112, R103, R106.reuse, -R112 ;  /* 0x0000006a67707223 */ /* 0x080fe20000010870 */
[----:B------:R-:W-:Y:S01]  /*4e80*/  F2FP.SATFINITE.E4M3.F32.PACK_AB_MERGE_C R107, R114, R107, RZ ;  /* 0x0000006b726b723e */ /* 0x000fe200048070ff */
[----:B------:R-:W-:Y:S01]  /*4e90*/  FFMA.FTZ R45, R45, R106, R110 ;  /* 0x0000006a2d2d7223 */ /* 0x000fe2000001006e */
[----:B------:R-:W-:Y:S02]  /*4ea0*/  F2FP.SATFINITE.E4M3.F32.PACK_AB_MERGE_C R105, R105, R108, RZ ;  /* 0x0000006c6969723e */ /* 0x000fe400048070ff */
[----:B------:R-:W-:Y:S02]  /*4eb0*/  F2FP.SATFINITE.E4M3.F32.PACK_AB_MERGE_C R15, R38, R37, R15 ;  /* 0x00000025260f723e */ /* 0x000fe4000480700f */
[----:B------:R-:W-:-:S02]  /*4ec0*/  F2FP.SATFINITE.E4M3.F32.PACK_AB_MERGE_C R14, R41, R14, RZ ;  /* 0x0000000e290e723e */ /* 0x000fc400048070ff */
[----:B------:R-:W-:Y:S02]  /*4ed0*/  F2FP.SATFINITE.E4M3.F32.PACK_AB_MERGE_C R43, R112, R47, R107 ;  /* 0x0000002f702b723e */ /* 0x000fe4000480706b */
[----:B------:R-:W-:Y:S01]  /*4ee0*/  F2FP.SATFINITE.E4M3.F32.PACK_AB_MERGE_C R47, R45, R104, R105 ;  /* 0x000000682d2f723e */ /* 0x000fe20004807069 */
[----:B------:R-:W-:Y:S01]  /*4ef0*/  IMAD.MOV.U32 R45, RZ, RZ, R15 ;  /* 0x000000ffff2d7224 */ /* 0x000fe200078e000f */
[----:B------:R-:W-:-:S07]  /*4f00*/  F2FP.SATFINITE.E4M3.F32.PACK_AB_MERGE_C R41, R39, R36, R14 ;  /* 0x000000242729723e */ /* 0x000fce000480700e */
.L_x_321:
[----:B------:R-:W-:Y:S05]  /*4f10*/  BSYNC B2 ;  /* 0x0000000000027941 */ /* 0x000fea0003800000 */
.L_x_320:
[----:B0-----:R0:W-:Y:S04]  /*4f20*/  STG.E.128 desc[UR40][R86.64], R40 ;  /* 0x0000002856007986 */ /* 0x0011e8000c101d28 */
[----:B--2---:R0:W-:Y:S02]  /*4f30*/  @!P4 STG.E.128 desc[UR40][R84.64], R44 ;  /* 0x0000002c5400c986 */ /* 0x0041e4000c101d28 */
.L_x_319:
[----:B------:R-:W-:Y:S05]  /*4f40*/  BSYNC B1 ;  /* 0x0000000000017941 */ /* 0x000fea0003800000 */
.L_x_318:
[----:B------:R-:W-:-:S13]  /*4f50*/  ISETP.NE.AND P4, PT, R31, RZ, PT ;  /* 0x000000ff1f00720c */ /* 0x000fda0003f85270 */
[----:B------:R-:W-:Y:S05]  /*4f60*/  @!P4 BRA `(.L_x_302) ;  /* 0x000000100028c947 */ /* 0x000fea0003800000 */
[----:B------:R-:W2:Y:S04]  /*4f70*/  LDL R36, [R1] ;  /* 0x0000000001247983 */ /* 0x000ea80000100800 */
[----:B------:R-:W3:Y:S04]  /*4f80*/  LDL R15, [R1+0x4c] ;  /* 0x00004c00010f7983 */ /* 0x000ee80000100800 */
[----:B------:R-:W4:Y:S01]  /*4f90*/  LDL R14, [R1+0x4] ;  /* 0x00000400010e7983 */ /* 0x000f220000100800 */
[----:B------:R-:W-:Y:S01]  /*4fa0*/  ISETP.NE.AND P5, PT, R83, RZ, PT ;  /* 0x000000ff5300720c */ /* 0x000fe20003fa5270 */
[----:B------:R-:W-:Y:S03]  /*4fb0*/  BSSY B1, `(.L_x_322) ;  /* 0x00000e6000017945 */ /* 0x000fe60003800000 */
[----:B------:R-:W-:-:S02]  /*4fc0*/  SEL R100, R63, R100, !P5 ;  /* 0x000000643f647207 */ /* 0x000fc40006800000 */
[----:B0-----:R-:W-:Y:S02]  /*4fd0*/  IADD3 R41, P4, P5, R60, R80, R7 ;  /* 0x000000503c297210 */ /* 0x001fe40007d9e007 */
[----:B------:R-:W-:Y:S02]  /*4fe0*/  SHF.R.S32.HI R13, RZ, 0x1f, R100 ;  /* 0x0000001fff0d7819 */ /* 0x000fe40000011464 */
[----:B------:R-:W-:Y:S02]  /*4ff0*/  IADD3.X R42, R82, R99, R3, P4, P5 ;  /* 0x00000063522a7210 */ /* 0x000fe400027ea403 */
[----:B------:R-:W-:Y:S02]  /*5000*/  LEA.HI R13, R13, R100, RZ, 0x5 ;  /* 0x000000640d0d7211 */ /* 0x000fe400078f28ff */
[----:B------:R-:W-:Y:S02]  /*5010*/  ISETP.GE.AND P5, PT, R156, R93, PT ;  /* 0x0000005d9c00720c */ /* 0x000fe40003fa6270 */
[----:B------:R-:W-:-:S02]  /*5020*/  SHF.R.S32.HI R13, RZ, 0x5, R13 ;  /* 0x00000005ff0d7819 */ /* 0x000fc4000001140d */
[----:B------:R-:W-:Y:S02]  /*5030*/  IADD3 R40, P4, R41, R78, RZ ;  /* 0x0000004e29287210 */ /* 0x000fe40007f9e0ff */
[----:B------:R-:W-:-:S03]  /*5040*/  LEA.HI.SX32 R13, R74, R13, 0x1c ;  /* 0x0000000d4a0d7211 */ /* 0x000fc600078fe2ff */
[----:B------:R-:W-:Y:S01]  /*5050*/  IMAD.X R41, R42, 0x1, R79, P4 ;  /* 0x000000012a297824 */ /* 0x000fe200020e064f */
[C---:B------:R-:W-:Y:S01]  /*5060*/  LEA.HI R12, R13.reuse, R13, RZ, 0x1 ;  /* 0x0000000d0d0c7211 */ /* 0x040fe200078f08ff */
[----:B------:R-:W-:-:S04]  /*5070*/  IMAD.SHL.U32 R43, R13, 0x10, RZ ;  /* 0x000000100d2b7824 */ /* 0x000fc800078e00ff */
[----:B------:R-:W-:-:S05]  /*5080*/  IMAD.SHL.U32 R13, R12, 0x800, RZ ;  /* 0x000008000c0d7824 */ /* 0x000fca00078e00ff */
[----:B------:R-:W-:Y:S02]  /*5090*/  LOP3.LUT R13, R13, 0xfffff000, RZ, 0xc0, !PT ;  /* 0xfffff0000d0d7812 */ /* 0x000fe400078ec0ff */
        /* <DEDUP_REMOVED lines=10> */
[--C-:B------:R-:W-:Y:S02]  /*5140*/  SHF.R.U32.HI R86, RZ, 0x8, R9.reuse ;  /* 0x00000008ff567819 */ /* 0x100fe40000011609 */
[----:B------:R-:W-:Y:S02]  /*5150*/  LOP3.LUT R8, R9, 0xff0000ff, RZ, 0xc0, !PT ;  /* 0xff0000ff09087812 */ /* 0x000fe400078ec0ff */
[----:B------:R-:W-:Y:S01]  /*5160*/  SHF.R.U32.HI R47, RZ, 0x10, R9 ;  /* 0x00000010ff2f7819 */ /* 0x000fe20000011609 */
[----:B------:R-:W-:Y:S01]  /*5170*/  IMAD.SHL.U32 R9, R86, 0x100, RZ ;  /* 0x0000010056097824 */ /* 0x000fe200078e00ff */
[----:B------:R-:W-:Y:S02]  /*5180*/  SHF.R.U32.HI R46, RZ, 0x8, R11 ;  /* 0x00000008ff2e7819 */ /* 0x000fe4000001160b */
[----:B------:R-:W-:Y:S02]  /*5190*/  SHF.R.U32.HI R45, RZ, 0x8, R35 ;  /* 0x00000008ff2d7819 */ /* 0x000fe40000011623 */
[----:B------:R-:W-:-:S02]  /*51a0*/  LOP3.LUT R10, R11, 0xff0000ff, RZ, 0xc0, !PT ;  /* 0xff0000ff0b0a7812 */ /* 0x000fc400078ec0ff */
[----:B------:R-:W-:Y:S01]  /*51b0*/  SHF.R.U32.HI R44, RZ, 0x10, R11 ;  /* 0x00000010ff2c7819 */ /* 0x000fe2000001160b */
[----:B------:R-:W-:Y:S01]  /*51c0*/  IMAD.SHL.U32 R45, R45, 0x100, RZ ;  /* 0x000001002d2d7824 */ /* 0x000fe200078e00ff */
[----:B------:R-:W-:Y:S01]  /*51d0*/  LOP3.LUT R8, R8, 0xff00, R9, 0xf8, !PT ;  /* 0x0000ff0008087812 */ /* 0x000fe200078ef809 */
[----:B------:R-:W-:Y:S01]  /*51e0*/  IMAD.U32 R9, R47, 0x10000, RZ ;  /* 0x000100002f097824 */ /* 0x000fe200078e00ff */
[--C-:B------:R-:W-:Y:S02]  /*51f0*/  SHF.R.U32.HI R42, RZ, 0x8, R33.reuse ;  /* 0x00000008ff2a7819 */ /* 0x100fe40000011621 */
[----:B------:R-:W-:Y:S02]  /*5200*/  SHF.L.U32 R11, R46, 0x8, RZ ;  /* 0x000000082e0b7819 */ /* 0x000fe400000006ff */
[----:B------:R-:W-:Y:S02]  /*5210*/  LOP3.LUT R32, R33, 0xff0000ff, RZ, 0xc0, !PT ;  /* 0xff0000ff21207812 */ /* 0x000fe400078ec0ff */
[----:B------:R-:W-:Y:S01]  /*5220*/  SHF.R.U32.HI R85, RZ, 0x10, R33 ;  /* 0x00000010ff557819 */ /* 0x000fe20000011621 */
[----:B0-----:R-:W-:Y:S01]  /*5230*/  IMAD.MOV.U32 R33, RZ, RZ, R12 ;  /* 0x000000ffff217224 */ /* 0x001fe200078e000c */
[----:B------:R-:W-:-:S02]  /*5240*/  LOP3.LUT R34, R35, 0xff0000ff, RZ, 0xc0, !PT ;  /* 0xff0000ff23227812 */ /* 0x000fc400078ec0ff */
[----:B------:R-:W-:Y:S01]  /*5250*/  SHF.R.U32.HI R84, RZ, 0x10, R35 ;  /* 0x00000010ff547819 */ /* 0x000fe20000011623 */
[----:B------:R-:W-:Y:S01]  /*5260*/  IMAD.SHL.U32 R35, R42, 0x100, RZ ;  /* 0x000001002a237824 */ /* 0x000fe200078e00ff */
[----:B------:R-:W-:Y:S02]  /*5270*/  LOP3.LUT R11, R10, 0xff00, R11, 0xf8, !PT ;  /* 0x0000ff000a0b7812 */ /* 0x000fe400078ef80b */
[----:B------:R-:W-:Y:S01]  /*5280*/  LOP3.LUT R10, R8, 0xff0000, R9, 0xf8, !PT ;  /* 0x00ff0000080a7812 */ /* 0x000fe200078ef809 */
[----:B------:R-:W-:Y:S01]  /*5290*/  IMAD.U32 R8, R44, 0x10000, RZ ;  /* 0x000100002c087824 */ /* 0x000fe200078e00ff */
[----:B------:R-:W-:Y:S01]  /*52a0*/  LOP3.LUT R47, R34, 0xff00, R45, 0xf8, !PT ;  /* 0x0000ff00222f7812 */ /* 0x000fe200078ef82d */
[----:B------:R-:W-:Y:S01]  /*52b0*/  IMAD.U32 R84, R84, 0x10000, RZ ;  /* 0x0001000054547824 */ /* 0x000fe200078e00ff */
[----:B------:R-:W-:Y:S02]  /*52c0*/  F2FP.F16.E4M3.UNPACK_B R44, R97.H1 ;  /* 0x00000061ff2c723e */ /* 0x000fe400030006ff */
[----:B--2---:R-:W-:-:S02]  /*52d0*/  F2FP.F16.E4M3.UNPACK_B R42, R36.H1 ;  /* 0x00000024ff2a723e */ /* 0x004fc400030006ff */
[----:B------:R-:W-:Y:S01]  /*52e0*/  F2FP.F16.E4M3.UNPACK_B R34, R33.H1 ;  /* 0x00000021ff22723e */ /* 0x000fe200030006ff */
[----:B------:R-:W-:Y:S01]  /*52f0*/  HADD2.F32 R9, -RZ, R44.H0_H0 ;  /* 0x2000002cff097230 */ /* 0x000fe20000004100 */
[----:B------:R-:W-:Y:S01]  /*5300*/  LOP3.LUT R46, R32, 0xff00, R35, 0xf8, !PT ;  /* 0x0000ff00202e7812 */ /* 0x000fe200078ef823 */
[----:B------:R-:W-:Y:S01]  /*5310*/  HADD2.F32 R32, -RZ, R42.H0_H0 ;  /* 0x2000002aff207230 */ /* 0x000fe20000004100 */
[----:B------:R-:W-:Y:S01]  /*5320*/  F2FP.F16.E4M3.UNPACK_B R35, R95.H1 ;  /* 0x0000005fff23723e */ /* 0x000fe200030006ff */
[----:B------:R-:W-:Y:S01]  /*5330*/  HADD2.F32 R12, -RZ, R34.H0_H0 ;  /* 0x20000022ff0c7230 */ /* 0x000fe20000004100 */
[----:B------:R-:W-:Y:S01]  /*5340*/  LOP3.LUT R8, R11, 0xff0000, R8, 0xf8, !PT ;  /* 0x00ff00000b087812 */ /* 0x000fe200078ef808 */
[----:B------:R-:W-:Y:S02]  /*5350*/  IMAD.U32 R11, R85, 0x10000, RZ ;  /* 0x00010000550b7824 */ /* 0x000fe400078e00ff */
[----:B------:R-:W-:Y:S01]  /*5360*/  FMUL.FTZ R85, R32, R9 ;  /* 0x0000000920557220 */ /* 0x000fe20000410000 */
[----:B------:R-:W-:-:S02]  /*5370*/  HADD2.F32 R45, -RZ, R35.H0_H0 ;  /* 0x20000023ff2d7230 */ /* 0x000fc40000004100 */
[----:B------:R-:W-:Y:S01]  /*5380*/  FMUL.FTZ R87, R12, R9 ;  /* 0x000000090c577220 */ /* 0x000fe20000410000 */
[----:B------:R-:W-:Y:S01]  /*5390*/  HADD2.F32 R44, -RZ, R44.H1_H1 ;  /* 0x3000002cff2c7230 */ /* 0x000fe20000004100 */
[----:B------:R-:W-:Y:S01]  /*53a0*/  LOP3.LUT R11, R46, 0xff0000, R11, 0xf8, !PT ;  /* 0x00ff00002e0b7812 */ /* 0x000fe200078ef80b */
[----:B------:R-:W-:Y:S02]  /*53b0*/  HADD2.F32 R46, -RZ, R35.H1_H1 ;  /* 0x30000023ff2e7230 */ /* 0x000fe40000004100 */
[-C--:B------:R-:W-:Y:S01]  /*53c0*/  FFMA.FTZ R12, R12, R45.reuse, -R85 ;  /* 0x0000002d0c0c7223 */ /* 0x080fe20000010855 */
[----:B------:R-:W-:Y:S01]  /*53d0*/  FFMA.FTZ R32, R32, R45, R87 ;  /* 0x0000002d20207223 */ /* 0x000fe20000010057 */
[----:B------:R-:W-:Y:S01]  /*53e0*/  HADD2.F32 R35, -RZ, R34.H1_H1 ;  /* 0x30000022ff237230 */ /* 0x000fe20000004100 */
[----:B------:R-:W-:Y:S01]  /*53f0*/  F2FP.F16.E4M3.UNPACK_B R97, R97 ;  /* 0x00000061ff61723e */ /* 0x000fe200020006ff */
[----:B------:R-:W-:Y:S01]  /*5400*/  HADD2.F32 R45, -RZ, R42.H1_H1 ;  /* 0x3000002aff2d7230 */ /* 0x000fe20000004100 */
[----:B------:R-:W-:-:S02]  /*5410*/  F2FP.F16.E4M3.UNPACK_B R36, R36 ;  /* 0x00000024ff24723e */ /* 0x000fc400020006ff */
[----:B------:R-:W-:Y:S01]  /*5420*/  F2FP.F16.E4M3.UNPACK_B R42, R33 ;  /* 0x00000021ff2a723e */ /* 0x000fe200020006ff */
[-C--:B------:R-:W-:Y:S01]  /*5430*/  FMUL.FTZ R86, R35, R44.reuse ;  /* 0x0000002c23567220 */ /* 0x080fe20000410000 */
[----:B------:R-:W-:Y:S01]  /*5440*/  LOP3.LUT R9, R47, 0xff0000, R84, 0xf8, !PT ;  /* 0x00ff00002f097812 */ /* 0x000fe200078ef854 */
[----:B------:R-:W-:Y:S01]  /*5450*/  FMUL.FTZ R84, R45, R44 ;  /* 0x0000002c2d547220 */ /* 0x000fe20000410000 */
[----:B------:R-:W-:Y:S01]  /*5460*/  F2FP.F16.E4M3.UNPACK_B R95, R95 ;  /* 0x0000005fff5f723e */ /* 0x000fe200020006ff */
[----:B------:R-:W-:Y:S02]  /*5470*/  HADD2.F32 R47, -RZ, R97.H0_H0 ;  /* 0x20000061ff2f7230 */ /* 0x000fe40000004100 */
[----:B------:R-:W-:Y:S02]  /*5480*/  HADD2.F32 R44, -RZ, R36.H0_H0 ;  /* 0x20000024ff2c7230 */ /* 0x000fe40000004100 */
[----:B------:R-:W-:Y:S01]  /*5490*/  FFMA.FTZ R33, R35, R46, -R84 ;  /* 0x0000002e23217223 */ /* 0x000fe20000010854 */
[----:B------:R-:W-:-:S02]  /*54a0*/  HADD2.F32 R34, -RZ, R42.H0_H0 ;  /* 0x2000002aff227230 */ /* 0x000fc40000004100 */
[----:B------:R-:W-:Y:S01]  /*54b0*/  FFMA.FTZ R35, R45, R46, R86 ;  /* 0x0000002e2d237223 */ /* 0x000fe20000010056 */
[----:B------:R-:W-:Y:S02]  /*54c0*/  HADD2.F32 R45, -RZ, R95.H0_H0 ;  /* 0x2000005fff2d7230 */ /* 0x000fe40000004100 */
[-C--:B------:R-:W-:Y:S01]  /*54d0*/  FMUL.FTZ R85, R44, R47.reuse ;  /* 0x0000002f2c557220 */ /* 0x080fe20000410000 */
[----:B------:R-:W-:Y:S02]  /*54e0*/  HADD2.F32 R97, -RZ, R97.H1_H1 ;  /* 0x30000061ff617230 */ /* 0x000fe40000004100 */
[C---:B------:R-:W-:Y:S01]  /*54f0*/  FMUL.FTZ R87, R34.reuse, R47 ;  /* 0x0000002f22577220 */ /* 0x040fe20000410000 */
[----:B------:R-:W-:Y:S02]  /*5500*/  HADD2.F32 R47, -RZ, R36.H1_H1 ;  /* 0x30000024ff2f7230 */ /* 0x000fe40000004100 */
[----:B------:R-:W-:Y:S01]  /*5510*/  FFMA.FTZ R34, R34, R45, -R85 ;  /* 0x0000002d22227223 */ /* 0x000fe20000010855 */
[----:B------:R-:W-:-:S02]  /*5520*/  HADD2.F32 R42, -RZ, R42.H1_H1 ;  /* 0x3000002aff2a7230 */ /* 0x000fc40000004100 */
[----:B------:R-:W-:Y:S01]  /*5530*/  FFMA.FTZ R36, R44, R45, R87 ;  /* 0x0000002d2c247223 */ /* 0x000fe20000010057 */
[----:B------:R-:W-:Y:S02]  /*5540*/  HADD2.F32 R95, -RZ, R95.H1_H1 ;  /* 0x3000005fff5f7230 */ /* 0x000fe40000004100 */
[-C--:B------:R-:W-:Y:S01]  /*5550*/  FMUL.FTZ R45, R47, R97.reuse ;  /* 0x000000612f2d7220 */ /* 0x080fe20000410000 */
[----:B------:R-:W-:Y:S01]  /*5560*/  F2FP.F16.E4M3.UNPACK_B R44, R96.H1 ;  /* 0x00000060ff2c723e */ /* 0x000fe200030006ff */
[C---:B------:R-:W-:Y:S01]  /*5570*/  FMUL.FTZ R100, R42.reuse, R97 ;  /* 0x000000612a647220 */ /* 0x040fe20000410000 */
[----:B------:R-:W-:Y:S01]  /*5580*/  F2FP.F16.E4M3.UNPACK_B R46, R38.H1 ;  /* 0x00000026ff2e723e */ /* 0x000fe200030006ff */
[----:B------:R-:W-:Y:S01]  /*5590*/  FFMA.FTZ R45, R42, R95, -R45 ;  /* 0x0000005f2a2d7223 */ /* 0x000fe2000001082d */
[----:B------:R-:W-:Y:S01]  /*55a0*/  F2FP.F16.E4M3.UNPACK_B R86, R94.H1 ;  /* 0x0000005eff56723e */ /* 0x000fe200030006ff */
[----:B------:R-:W-:Y:S01]  /*55b0*/  HADD2.F32 R93, -RZ, R44.H0_H0 ;  /* 0x2000002cff5d7230 */ /* 0x000fe20000004100 */
[----:B------:R-:W-:Y:S01]  /*55c0*/  F2FP.F16.E4M3.UNPACK_B R42, R14.H1 ;  /* 0x0000000eff2a723e */ /* 0x000fe200030006ff */
[----:B------:R-:W-:-:S02]  /*55d0*/  HADD2.F32 R84, -RZ, R46.H0_H0 ;  /* 0x2000002eff547230 */ /* 0x000fc40000004100 */
[----:B------:R-:W-:Y:S01]  /*55e0*/  FFMA.FTZ R47, R47, R95, R100 ;  /* 0x0000005f2f2f7223 */ /* 0x000fe20000010064 */
[----:B------:R-:W-:Y:S01]  /*55f0*/  HADD2.F32 R95, -RZ, R44.H1_H1 ;  /* 0x3000002cff5f7230 */ /* 0x000fe20000004100 */
[----:B------:R-:W-:Y:S01]  /*5600*/  F2FP.F16.E4M3.UNPACK_B R96, R96 ;  /* 0x00000060ff60723e */ /* 0x000fe200020006ff */
[----:B------:R-:W-:Y:S02]  /*5610*/  HADD2.F32 R44, -RZ, R42.H0_H0 ;  /* 0x2000002aff2c7230 */ /* 0x000fe40000004100 */
[-C--:B------:R-:W-:Y:S01]  /*5620*/  FMUL.FTZ R97, R84, R93.reuse ;  /* 0x0000005d54617220 */ /* 0x080fe20000410000 */
[----:B------:R-:W-:Y:S01]  /*5630*/  HADD2.F32 R87, -RZ, R86.H0_H0 ;  /* 0x20000056ff577230 */ /* 0x000fe20000004100 */
[----:B------:R-:W-:Y:S01]  /*5640*/  F2FP.F16.E4M3.UNPACK_B R14, R14 ;  /* 0x0000000eff0e723e */ /* 0x000fe200020006ff */
[----:B------:R-:W-:Y:S02]  /*5650*/  HADD2.F32 R85, -RZ, R46.H1_H1 ;  /* 0x3000002eff557230 */ /* 0x000fe40000004100 */
[----:B------:R-:W-:Y:S01]  /*5660*/  FMUL.FTZ R93, R44, R93 ;  /* 0x0000005d2c5d7220 */ /* 0x000fe20000410000 */
[----:B------:R-:W-:-:S02]  /*5670*/  HADD2.F32 R46, -RZ, R42.H1_H1 ;  /* 0x3000002aff2e7230 */ /* 0x000fc40000004100 */
[----:B------:R-:W-:Y:S01]  /*5680*/  FFMA.FTZ R42, R44, R87, -R97 ;  /* 0x000000572c2a7223 */ /* 0x000fe20000010861 */
[----:B------:R-:W-:Y:S02]  /*5690*/  HADD2.F32 R86, -RZ, R86.H1_H1 ;  /* 0x30000056ff567230 */ /* 0x000fe40000004100 */
[C---:B------:R-:W-:Y:S01]  /*56a0*/  FMUL.FTZ R97, R85.reuse, R95 ;  /* 0x0000005f55617220 */ /* 0x040fe20000410000 */
[----:B------:R-:W-:Y:S01]  /*56b0*/  FFMA.FTZ R84, R84, R87, R93 ;  /* 0x0000005754547223 */ /* 0x000fe2000001005d */
[C---:B------:R-:W-:Y:S01]  /*56c0*/  FMUL.FTZ R44, R46.reuse, R95 ;  /* 0x0000005f2e2c7220 */ /* 0x040fe20000410000 */
[----:B------:R-:W-:Y:S01]  /*56d0*/  F2FP.F16.E4M3.UNPACK_B R94, R94 ;  /* 0x0000005eff5e723e */ /* 0x000fe200020006ff */
[-C--:B------:R-:W-:Y:S01]  /*56e0*/  FFMA.FTZ R103, R46, R86.reuse, -R97 ;  /* 0x000000562e677223 */ /* 0x080fe20000010861 */
[----:B------:R-:W-:Y:S02]  /*56f0*/  HADD2.F32 R93, -RZ, R96.H0_H0 ;  /* 0x20000060ff5d7230 */ /* 0x000fe40000004100 */
[----:B------:R-:W-:Y:S01]  /*5700*/  FFMA.FTZ R105, R85, R86, R44 ;  /* 0x0000005655697223 */ /* 0x000fe2000001002c */
[----:B------:R-:W-:Y:S01]  /*5710*/  F2FP.F16.E4M3.UNPACK_B R44, R38 ;  /* 0x00000026ff2c723e */ /* 0x000fe200020006ff */
[----:B------:R-:W-:Y:S01]  /*5720*/  HADD2.F32 R38, -RZ, R14.H0_H0 ;  /* 0x2000000eff267230 */ /* 0x000fe20000004100 */
[----:B------:R-:W-:Y:S01]  /*5730*/  F2FP.SATFINITE.E4M3.F32.PACK_AB_MERGE_C R12, R33, R12, RZ ;  /* 0x0000000c210c723e */ /* 0x000fe200048070ff */
[----:B------:R-:W-:Y:S01]  /*5740*/  HADD2.F32 R95, -RZ, R96.H1_H1 ;  /* 0x30000060ff5f7230 */ /* 0x000fe20000004100 */
[----:B------:R-:W-:Y:S01]  /*5750*/  F2FP.SATFINITE.E4M3.F32.PACK_AB_MERGE_C R32, R35, R32, RZ ;  /* 0x000000202320723e */ /* 0x000fe200048070ff */
[--C-:B------:R-:W-:Y:S01]  /*5760*/  HADD2.F32 R46, -RZ, R44.reuse.H0_H0 ;  /* 0x2000002cff2e7230 */ /* 0x100fe20000004100 */
[----:B------:R-:W-:Y:S01]  /*5770*/  F2FP.SATFINITE.E4M3.F32.PACK_AB_MERGE_C R12, R45, R34, R12 ;  /* 0x000000222d0c723e */ /* 0x000fe2000480700c */
[----:B------:R-:W-:Y:S01]  /*5780*/  HADD2.F32 R44, -RZ, R44.H1_H1 ;  /* 0x3000002cff2c7230 */ /* 0x000fe20000004100 */
[----:B------:R-:W-:Y:S01]  /*5790*/  F2FP.F16.E4M3.UNPACK_B R35, R37 ;  /* 0x00000025ff23723e */ /* 0x000fe200020006ff */
[----:B------:R-:W-:-:S02]  /*57a0*/  HADD2.F32 R85, -RZ, R94.H0_H0 ;  /* 0x2000005eff557230 */ /* 0x000fc40000004100 */
[-C--:B------:R-:W-:Y:S01]  /*57b0*/  FMUL.FTZ R97, R46, R93.reuse ;  /* 0x0000005d2e617220 */ /* 0x080fe20000410000 */
[----:B------:R-:W-:Y:S02]  /*57c0*/  HADD2.F32 R14, -RZ, R14.H1_H1 ;  /* 0x3000000eff0e7230 */ /* 0x000fe40000004100 */
[----:B------:R-:W-:Y:S01]  /*57d0*/  FMUL.FTZ R93, R38, R93 ;  /* 0x0000005d265d7220 */ /* 0x000fe20000410000 */
[----:B------:R-:W-:Y:S01]  /*57e0*/  F2FP.F16.E4M3.UNPACK_B R34, R11 ;  /* 0x0000000bff22723e */ /* 0x000fe200020006ff */
[----:B------:R-:W-:Y:S01]  /*57f0*/  HADD2.F32 R87, -RZ, R94.H1_H1 ;  /* 0x3000005eff577230 */ /* 0x000fe20000004100 */
[----:B------:R-:W-:Y:S01]  /*5800*/  F2FP.F16.E4M3.UNPACK_B R33, R13 ;  /* 0x0000000dff21723e */ /* 0x000fe200020006ff */
[----:B------:R-:W-:Y:S01]  /*5810*/  FMUL.FTZ R101, R44, R95 ;  /* 0x0000005f2c657220 */ /* 0x000fe20000410000 */
[----:B------:R-:W-:Y:S01]  /*5820*/  FFMA.FTZ R97, R38, R85, -R97 ;  /* 0x0000005526617223 */ /* 0x000fe20000010861 */
[----:B------:R-:W-:Y:S01]  /*5830*/  FMUL.FTZ R95, R14, R95 ;  /* 0x0000005f0e5f7220 */ /* 0x000fe20000410000 */
[----:B------:R-:W-:Y:S01]  /*5840*/  FFMA.FTZ R38, R46, R85, R93 ;  /* 0x000000552e267223 */ /* 0x000fe2000001005d */
[----:B------:R-:W-:Y:S01]  /*5850*/  F2FP.SATFINITE.E4M3.F32.PACK_AB_MERGE_C R103, R103, R42, RZ ;  /* 0x0000002a6767723e */ /* 0x000fe200048070ff */
[----:B------:R-:W-:Y:S01]  /*5860*/  HADD2.F32 R42, -RZ, R35.H0_H0 ;  /* 0x20000023ff2a7230 */ /* 0x000fe20000004100 */
[----:B------:R-:W-:Y:S01]  /*5870*/  F2FP.SATFINITE.E4M3.F32.PACK_AB_MERGE_C R36, R47, R36, R32 ;  /* 0x000000242f24723e */ /* 0x000fe20004807020 */
[----:B------:R-:W-:Y:S01]  /*5880*/  HADD2.F32 R85, -RZ, R34.H0_H0 ;  /* 0x20000022ff557230 */ /* 0x000fe20000004100 */
[----:B------:R-:W-:Y:S01]  /*5890*/  F2FP.F16.E4M3.UNPACK_B R45, R10 ;  /* 0x0000000aff2d723e */ /* 0x000fe200020006ff */
[----:B------:R-:W-:-:S02]  /*58a0*/  HADD2.F32 R32, -RZ, R33.H0_H0 ;  /* 0x20000021ff207230 */ /* 0x000fc40000004100 */
[-C--:B------:R-:W-:Y:S01]  /*58b0*/  FFMA.FTZ R95, R44, R87.reuse, R95 ;  /* 0x000000572c5f7223 */ /* 0x080fe2000001005f */
[----:B------:R-:W-:Y:S01]  /*58c0*/  FFMA.FTZ R14, R14, R87, -R101 ;  /* 0x000000570e0e7223 */ /* 0x000fe20000010865 */
[----:B------:R-:W-:Y:S02]  /*58d0*/  HADD2.F32 R44, -RZ, R35.H1_H1 ;  /* 0x30000023ff2c7230 */ /* 0x000fe40000004100 */
[-C--:B------:R-:W-:Y:S01]  /*58e0*/  FMUL.FTZ R87, R42, R85.reuse ;  /* 0x000000552a577220 */ /* 0x080fe20000410000 */
[----:B------:R-:W-:Y:S02]  /*58f0*/  HADD2.F32 R47, -RZ, R45.H0_H0 ;  /* 0x2000002dff2f7230 */ /* 0x000fe40000004100 */
[----:B------:R-:W-:Y:S01]  /*5900*/  FMUL.FTZ R35, R32, R85 ;  /* 0x0000005520237220 */ /* 0x000fe20000410000 */
[----:B------:R-:W-:Y:S01]  /*5910*/  HADD2.F32 R85, -RZ, R34.H1_H1 ;  /* 0x30000022ff557230 */ /* 0x000fe20000004100 */
[----:B------:R-:W-:Y:S01]  /*5920*/  F2FP.F16.E4M3.UNPACK_B R37, R37.H1 ;  /* 0x00000025ff25723e */ /* 0x000fe200030006ff */
[----:B------:R-:W-:-:S02]  /*5930*/  HADD2.F32 R34, -RZ, R33.H1_H1 ;  /* 0x30000021ff227230 */ /* 0x000fc40000004100 */
[-C--:B------:R-:W-:Y:S01]  /*5940*/  FFMA.FTZ R32, R32, R47.reuse, -R87 ;  /* 0x0000002f20207223 */ /* 0x080fe20000010857 */
[----:B------:R-:W-:Y:S01]  /*5950*/  FFMA.FTZ R33, R42, R47, R35 ;  /* 0x0000002f2a217223 */ /* 0x000fe20000010023 */
[----:B------:R-:W-:Y:S02]  /*5960*/  HADD2.F32 R45, -RZ, R45.H1_H1 ;  /* 0x3000002dff2d7230 */ /* 0x000fe40000004100 */
[-C--:B------:R-:W-:Y:S01]  /*5970*/  FMUL.FTZ R47, R44, R85.reuse ;  /* 0x000000552c2f7220 */ /* 0x080fe20000410000 */
[C---:B------:R-:W-:Y:S01]  /*5980*/  FMUL.FTZ R85, R34.reuse, R85 ;  /* 0x0000005522557220 */ /* 0x040fe20000410000 */
[----:B------:R-:W-:Y:S01]  /*5990*/  F2FP.F16.E4M3.UNPACK_B R46, R11.H1 ;  /* 0x0000000bff2e723e */ /* 0x000fe200030006ff */
[----:B------:R-:W-:Y:S01]  /*59a0*/  HADD2.F32 R42, -RZ, R37.H0_H0 ;  /* 0x20000025ff2a7230 */ /* 0x000fe20000004100 */
[----:B------:R-:W-:Y:S01]  /*59b0*/  F2FP.F16.E4M3.UNPACK_B R35, R13.H1 ;  /* 0x0000000dff23723e */ /* 0x000fe200030006ff */
[-C--:B------:R-:W-:Y:S01]  /*59c0*/  FFMA.FTZ R13, R34, R45.reuse, -R47 ;  /* 0x0000002d220d7223 */ /* 0x080fe2000001082f */
[----:B------:R-:W-:Y:S01]  /*59d0*/  FFMA.FTZ R34, R44, R45, R85 ;  /* 0x0000002d2c227223 */ /* 0x000fe20000010055 */
[----:B------:R-:W-:Y:S01]  /*59e0*/  F2FP.F16.E4M3.UNPACK_B R10, R10.H1 ;  /* 0x0000000aff0a723e */ /* 0x000fe200030006ff */
[--C-:B------:R-:W-:Y:S01]  /*59f0*/  HADD2.F32 R45, -RZ, R46.reuse.H0_H0 ;  /* 0x2000002eff2d7230 */ /* 0x100fe20000004100 */
[----:B------:R-:W-:Y:S01]  /*5a00*/  F2FP.SATFINITE.E4M3.F32.PACK_AB_MERGE_C R84, R105, R84, RZ ;  /* 0x000000546954723e */ /* 0x000fe200048070ff */
[----:B------:R-:W-:Y:S01]  /*5a10*/  HADD2.F32 R11, -RZ, R35.H0_H0 ;  /* 0x20000023ff0b7230 */ /* 0x000fe20000004100 */
[----:B------:R-:W-:Y:S01]  /*5a20*/  F2FP.F16.E4M3.UNPACK_B R93, R9.H1 ;  /* 0x00000009ff5d723e */ /* 0x000fe200030006ff */
[----:B------:R-:W-:Y:S01]  /*5a30*/  HADD2.F32 R44, -RZ, R37.H1_H1 ;  /* 0x30000025ff2c7230 */ /* 0x000fe20000004100 */
[----:B------:R-:W-:Y:S01]  /*5a40*/  F2FP.SATFINITE.E4M3.F32.PACK_AB_MERGE_C R38, R95, R38, R84 ;  /* 0x000000265f26723e */ /* 0x000fe20004807054 */
[----:B------:R-:W-:-:S02]  /*5a50*/  HADD2.F32 R47, -RZ, R46.H1_H1 ;  /* 0x3000002eff2f7230 */ /* 0x000fc40000004100 */
[-C--:B------:R-:W-:Y:S01]  /*5a60*/  FMUL.FTZ R84, R42, R45.reuse ;  /* 0x0000002d2a547220 */ /* 0x080fe20000410000 */
[----:B------:R-:W-:Y:S02]  /*5a70*/  HADD2.F32 R35, -RZ, R35.H1_H1 ;  /* 0x30000023ff237230 */ /* 0x000fe40000004100 */
[----:B------:R-:W-:Y:S01]  /*5a80*/  FMUL.FTZ R45, R11, R45 ;  /* 0x0000002d0b2d7220 */ /* 0x000fe20000410000 */
[--C-:B------:R-:W-:Y:S02]  /*5a90*/  HADD2.F32 R37, -RZ, R10.reuse.H0_H0 ;  /* 0x2000000aff257230 */ /* 0x100fe40000004100 */
[-C--:B------:R-:W-:Y:S01]  /*5aa0*/  FMUL.FTZ R86, R44, R47.reuse ;  /* 0x0000002f2c567220 */ /* 0x080fe20000410000 */
[----:B------:R-:W-:Y:S02]  /*5ab0*/  HADD2.F32 R46, -RZ, R10.H1_H1 ;  /* 0x3000000aff2e7230 */ /* 0x000fe40000004100 */
[----:B------:R-:W-:Y:S01]  /*5ac0*/  FMUL.FTZ R47, R35, R47 ;  /* 0x0000002f232f7220 */ /* 0x000fe20000410000 */
[----:B------:R-:W-:Y:S01]  /*5ad0*/  F2FP.F16.E4M3.UNPACK_B R87, R9 ;  /* 0x00000009ff57723e */ /* 0x000fe200020006ff */
[-C--:B------:R-:W-:Y:S01]  /*5ae0*/  FFMA.FTZ R10, R11, R37.reuse, -R84 ;  /* 0x000000250b0a7223 */ /* 0x080fe20000010854 */
[----:B------:R-:W-:Y:S01]  /*5af0*/  FFMA.FTZ R11, R42, R37, R45 ;  /* 0x000000252a0b7223 */ /* 0x000fe2000001002d */
[-C--:B------:R-:W-:Y:S01]  /*5b00*/  FFMA.FTZ R35, R35, R46.reuse, -R86 ;  /* 0x0000002e23237223 */ /* 0x080fe20000010856 */
[----:B------:R-:W-:Y:S01]  /*5b10*/  FFMA.FTZ R42, R44, R46, R47 ;  /* 0x0000002e2c2a7223 */ /* 0x000fe2000001002f */
[----:B------:R-:W-:Y:S01]  /*5b20*/  F2FP.F16.E4M3.UNPACK_B R46, R39.H1 ;  /* 0x00000027ff2e723e */ /* 0x000fe200030006ff */
[----:B------:R-:W-:Y:S01]  /*5b30*/  HADD2.F32 R95, -RZ, R93.H0_H0 ;  /* 0x2000005dff5f7230 */ /* 0x000fe20000004100 */
[----:B------:R-:W-:Y:S01]  /*5b40*/  F2FP.F16.E4M3.UNPACK_B R37, R15 ;  /* 0x0000000fff25723e */ /* 0x000fe200020006ff */
[----:B------:R-:W-:Y:S01]  /*5b50*/  HADD2.F32 R94, -RZ, R87.H0_H0 ;  /* 0x20000057ff5e7230 */ /* 0x000fe20000004100 */
[----:B------:R-:W-:Y:S01]  /*5b60*/  F2FP.F16.E4M3.UNPACK_B R45, R39 ;  /* 0x00000027ff2d723e */ /* 0x000fe200020006ff */
[----:B------:R-:W-:Y:S01]  /*5b70*/  HADD2.F32 R93, -RZ, R93.H1_H1 ;  /* 0x3000005dff5d7230 */ /* 0x000fe20000004100 */
[----:B------:R-:W-:Y:S01]  /*5b80*/  F2FP.F16.E4M3.UNPACK_B R15, R15.H1 ;  /* 0x0000000fff0f723e */ /* 0x000fe200030006ff */
[----:B------:R-:W-:Y:S01]  /*5b90*/  HADD2.F32 R39, -RZ, R37.H0_H0 ;  /* 0x20000025ff277230 */ /* 0x000fe20000004100 */
[-C--:B------:R-:W-:Y:S01]  /*5ba0*/  F2FP.F16.E4M3.UNPACK_B R9, R8.reuse ;  /* 0x00000008ff09723e */ /* 0x080fe200020006ff */
[----:B------:R-:W-:Y:S01]  /*5bb0*/  HADD2.F32 R47, -RZ, R45.H0_H0 ;  /* 0x2000002dff2f7230 */ /* 0x000fe20000004100 */
[----:B------:R-:W-:Y:S01]  /*5bc0*/  F2FP.F16.E4M3.UNPACK_B R84, R8.H1 ;  /* 0x00000008ff54723e */ /* 0x000fe200030006ff */
[----:B------:R-:W-:Y:S01]  /*5bd0*/  HADD2.F32 R8, -RZ, R46.H0_H0 ;  /* 0x2000002eff087230 */ /* 0x000fe20000004100 */
[----:B------:R-:W-:Y:S01]  /*5be0*/  F2FP.SATFINITE.E4M3.F32.PACK_AB_MERGE_C R14, R14, R97, R103 ;  /* 0x000000610e0e723e */ /* 0x000fe20004807067 */
[----:B------:R-:W-:-:S02]  /*5bf0*/  HADD2.F32 R44, -RZ, R15.H0_H0 ;  /* 0x2000000fff2c7230 */ /* 0x000fc40000004100 */
[----:B------:R-:W-:Y:S01]  /*5c00*/  FMUL.FTZ R96, R47, R94 ;  /* 0x0000005e2f607220 */ /* 0x000fe20000410000 */
[----:B------:R-:W-:Y:S02]  /*5c10*/  HADD2.F32 R85, -RZ, R84.H0_H0 ;  /* 0x20000054ff557230 */ /* 0x000fe40000004100 */
[-C--:B------:R-:W-:Y:S01]  /*5c20*/  FMUL.FTZ R97, R8, R95.reuse ;  /* 0x0000005f08617220 */ /* 0x080fe20000410000 */
[----:B------:R-:W-:Y:S02]  /*5c30*/  HADD2.F32 R46, -RZ, R46.H1_H1 ;  /* 0x3000002eff2e7230 */ /* 0x000fe40000004100 */
[C---:B------:R-:W-:Y:S01]  /*5c40*/  FMUL.FTZ R95, R44.reuse, R95 ;  /* 0x0000005f2c5f7220 */ /* 0x040fe20000410000 */
[----:B------:R-:W-:Y:S02]  /*5c50*/  HADD2.F32 R15, -RZ, R15.H1_H1 ;  /* 0x3000000fff0f7230 */ /* 0x000fe40000004100 */
[----:B------:R-:W-:Y:S01]  /*5c60*/  FFMA.FTZ R97, R44, R85, -R97 ;  /* 0x000000552c617223 */ /* 0x000fe20000010861 */
[----:B------:R-:W-:-:S02]  /*5c70*/  HADD2.F32 R86, -RZ, R9.H0_H0 ;  /* 0x20000009ff567230 */ /* 0x000fc40000004100 */
[----:B------:R-:W-:Y:S01]  /*5c80*/  FMUL.FTZ R94, R39, R94 ;  /* 0x0000005e275e7220 */ /* 0x000fe20000410000 */
[----:B------:R-:W-:Y:S02]  /*5c90*/  HADD2.F32 R45, -RZ, R45.H1_H1 ;  /* 0x3000002dff2d7230 */ /* 0x000fe40000004100 */
[-C--:B------:R-:W-:Y:S01]  /*5ca0*/  FMUL.FTZ R100, R46, R93.reuse ;  /* 0x0000005d2e647220 */ /* 0x080fe20000410000 */
[----:B------:R-:W-:Y:S02]  /*5cb0*/  HADD2.F32 R44, -RZ, R87.H1_H1 ;  /* 0x30000057ff2c7230 */ /* 0x000fe40000004100 */
[----:B------:R-:W-:Y:S01]  /*5cc0*/  FMUL.FTZ R93, R15, R93 ;  /* 0x0000005d0f5d7220 */ /* 0x000fe20000410000 */
[----:B------:R-:W-:Y:S02]  /*5cd0*/  HADD2.F32 R84, -RZ, R84.H1_H1 ;  /* 0x30000054ff547230 */ /* 0x000fe40000004100 */
[----:B------:R-:W-:Y:S01]  /*5ce0*/  FFMA.FTZ R95, R8, R85, R95 ;  /* 0x00000055085f7223 */ /* 0x000fe2000001005f */
[----:B------:R-:W-:-:S02]  /*5cf0*/  HADD2.F32 R37, -RZ, R37.H1_H1 ;  /* 0x30000025ff257230 */ /* 0x000fc40000004100 */
[-C--:B------:R-:W-:Y:S01]  /*5d00*/  FFMA.FTZ R96, R39, R86.reuse, -R96 ;  /* 0x0000005627607223 */ /* 0x080fe20000010860 */
[----:B------:R-:W-:Y:S01]  /*5d10*/  FFMA.FTZ R94, R47, R86, R94 ;  /* 0x000000562f5e7223 */ /* 0x000fe2000001005e */
[----:B------:R-:W-:Y:S02]  /*5d20*/  HADD2.F32 R8, -RZ, R9.H1_H1 ;  /* 0x30000009ff087230 */ /* 0x000fe40000004100 */
[----:B------:R-:W-:Y:S01]  /*5d30*/  FMUL.FTZ R86, R45, R44 ;  /* 0x0000002c2d567220 */ /* 0x000fe20000410000 */
[----:B------:R-:W-:Y:S01]  /*5d40*/  FFMA.FTZ R100, R15, R84, -R100 ;  /* 0x000000540f647223 */ /* 0x000fe20000010864 */
[C---:B------:R-:W-:Y:S01]  /*5d50*/  FMUL.FTZ R44, R37.reuse, R44 ;  /* 0x0000002c252c7220 */ /* 0x040fe20000410000 */
[----:B------:R-:W-:Y:S01]  /*5d60*/  FFMA.FTZ R46, R46, R84, R93 ;  /* 0x000000542e2e7223 */ /* 0x000fe2000001005d */
[----:B------:R-:W-:Y:S01]  /*5d70*/  FFMA.FTZ R37, R37, R8, -R86 ;  /* 0x0000000825257223 */ /* 0x000fe20000010856 */
[----:B------:R-:W-:Y:S01]  /*5d80*/  F2FP.SATFINITE.E4M3.F32.PACK_AB_MERGE_C R10, R35, R10, RZ ;  /* 0x0000000a230a723e */ /* 0x000fe200048070ff */
[----:B------:R-:W-:Y:S01]  /*5d90*/  FFMA.FTZ R45, R45, R8, R44 ;  /* 0x000000082d2d7223 */ /* 0x000fe2000001002c */
[----:B------:R-:W-:-:S02]  /*5da0*/  F2FP.SATFINITE.E4M3.F32.PACK_AB_MERGE_C R97, R100, R97, RZ ;  /* 0x000000616461723e */ /* 0x000fc400048070ff */
[----:B------:R-:W-:Y:S02]  /*5db0*/  F2FP.SATFINITE.E4M3.F32.PACK_AB_MERGE_C R11, R42, R11, RZ ;  /* 0x0000000b2a0b723e */ /* 0x000fe400048070ff */
[----:B------:R-:W-:Y:S02]  /*5dc0*/  F2FP.SATFINITE.E4M3.F32.PACK_AB_MERGE_C R46, R46, R95, RZ ;  /* 0x0000005f2e2e723e */ /* 0x000fe400048070ff */
[----:B------:R-:W-:Y:S02]  /*5dd0*/  F2FP.SATFINITE.E4M3.F32.PACK_AB_MERGE_C R15, R37, R96, R97 ;  /* 0x00000060250f723e */ /* 0x000fe40004807061 */
[----:B------:R-:W-:Y:S02]  /*5de0*/  F2FP.SATFINITE.E4M3.F32.PACK_AB_MERGE_C R13, R13, R32, R10 ;  /* 0x000000200d0d723e */ /* 0x000fe4000480700a */
[----:B------:R-:W-:Y:S02]  /*5df0*/  F2FP.SATFINITE.E4M3.F32.PACK_AB_MERGE_C R37, R34, R33, R11 ;  /* 0x000000212225723e */ /* 0x000fe4000480700b */
[----:B------:R-:W-:-:S07]  /*5e00*/  F2FP.SATFINITE.E4M3.F32.PACK_AB_MERGE_C R39, R45, R94, R46 ;  /* 0x0000005e2d27723e */ /* 0x000fce000480702e */
.L_x_323:
[----:B------:R-:W-:Y:S05]  /*5e10*/  BSYNC B1 ;  /* 0x0000000000017941 */ /* 0x000fea0003800000 */
.L_x_322:
[----:B0-----:R4:W-:Y:S01]  /*5e20*/  STG.E.128 desc[UR40][R40.64], R12 ;  /* 0x0000000c28007986 */ /* 0x0019e2000c101d28 */
[----:B------:R-:W-:-:S13]  /*5e30*/  ISETP.GE.AND P4, PT, R43, R98, PT ;  /* 0x000000622b00720c */ /* 0x000fda0003f86270 */
[----:B------:R-:W-:Y:S05]  /*5e40*/  @P4 BRA `(.L_x_302) ;  /* 0x0000000000704947 */ /* 0x000fea0003800000 */
[--C-:B------:R-:W-:Y:S02]  /*5e50*/  IADD3 R81, P4, P5, R60, R80, R43.reuse ;  /* 0x000000503c517210 */ /* 0x100fe40007d9e02b */
[----:B------:R-:W-:-:S04]  /*5e60*/  SHF.R.S32.HI R43, RZ, 0x1f, R43 ;  /* 0x0000001fff2b7819 */ /* 0x000fc8000001142b */
[----:B------:R-:W-:Y:S02]  /*5e70*/  IADD3.X R8, R82, R99, R43, P4, P5 ;  /* 0x0000006352087210 */ /* 0x000fe400027ea42b */
[----:B------:R-:W-:-:S05]  /*5e80*/  IADD3 R78, P4, R81, R78, RZ ;  /* 0x0000004e514e7210 */ /* 0x000fca0007f9e0ff */
[----:B------:R-:W-:-:S05]  /*5e90*/  IMAD.X R79, R8, 0x1, R79, P4 ;  /* 0x00000001084f7824 */ /* 0x000fca00020e064f */
[----:B--2---:R0:W-:Y:S01]  /*5ea0*/  STG.E.128 desc[UR40][R78.64], R36 ;  /* 0x000000244e007986 */ /* 0x0041e2000c101d28 */
[----:B------:R-:W-:Y:S05]  /*5eb0*/  BRA `(.L_x_302) ;  /* 0x0000000000547947 */ /* 0x000fea0003800000 */
.L_x_295:
[----:B------:R-:W-:-:S13]  /*5ec0*/  ISETP.NE.AND P3, PT, R155, 0x3, PT ;  /* 0x000000039b00780c */ /* 0x000fda0003f65270 */
[----:B------:R-:W-:Y:S05]  /*5ed0*/  @!P3 BRA `(.L_x_324) ;  /* 0x000000000004b947 */ /* 0x000fea0003800000 */
[----:B------:R-:W-:Y:S01]  /*5ee0*/  BPT.TRAP 0x1 ;  /* 0x000000040000795c */ /* 0x000fe20000300000 */
.L_x_324:
[----:B------:R-:W-:Y:S01]  /*5ef0*/  IMAD R89, R19, 0x8, R18 ;  /* 0x0000000813597824 */ /* 0x000fe200078e0212 */
[----:B------:R-:W-:Y:S01]  /*5f00*/  SHF.L.U32 R92, R153, 0x1f, RZ ;  /* 0x0000001f995c7819 */ /* 0x000fe200000006ff */
[----:B------:R-:W-:Y:S01]  /*5f10*/  IMAD R91, R2, -0x80, R27 ;  /* 0xffffff80025b7824 */ /* 0x000fe200078e021b */
[----:B------:R-:W-:Y:S02]  /*5f20*/  BSSY B1, `(.L_x_325) ;  /* 0x0000005000017945 */ /* 0x000fe40003800000 */
[----:B------:R-:W0:Y:S02]  /*5f30*/  SYNCS.PHASECHK.TRANS64.TRYWAIT P5, [R89+URZ+0x19c90], R92 ;  /* 0x019c905c590075a7 */ /* 0x000e2400080a017f */
[----:B------:R-:W-:-:S04]  /*5f40*/  VIMNMX R91, R91, 0x80, PT ;  /* 0x000000805b5b7848 */ /* 0x000fc80003fe0100 */
[----:B------:R-:W-:Y:S01]  /*5f50*/  ISETP.GE.AND P4, PT, R152, R91, PT ;  /* 0x0000005b9800720c */ /* 0x000fe20003f86270 */
[----:B0-----:R-:W-:-:S12]  /*5f60*/  @!P5 BRA `(.L_x_326) ;  /* 0x00000124009cd947 */ /* 0x001fd80003800000 */
.L_x_542:
[----:B------:R-:W-:Y:S05]  /*5f70*/  BSYNC B1 ;  /* 0x0000000000017941 */ /* 0x000fea0003800000 */
.L_x_325:
[----:B------:R-:W-:Y:S05]  /*5f80*/  @P4 BRA `(.L_x_302) ;  /* 0x0000000000204947 */ /* 0x000fea0003800000 */
[----:B------:R-:W-:Y:S01]  /*5f90*/  ISETP.NE.AND P4, PT, R62, RZ, PT ;  /* 0x000000ff3e00720c */ /* 0x000fe20003f85270 */
[----:B------:R-:W1:Y:S01]  /*5fa0*/  @!P1 LDS.128 R8, [R90+0x15800] ;  /* 0x015800005a089984 */ /* 0x000e620000000c00 */
[----:B------:R-:W-:-:S11]  /*5fb0*/  ISETP.NE.AND P5, PT, R31, RZ, PT ;  /* 0x000000ff1f00720c */ /* 0x000fd60003fa5270 */
[----:B------:R-:W2:Y:S04]  /*5fc0*/  @P4 LDS.128 R12, [R90+0x13800] ;  /* 0x013800005a0c4984 */ /* 0x000ea80000000c00 */
[----:B------:R-:W3:Y:S04]  /*5fd0*/  @P5 LDS.128 R32, [R90+0x14800] ;  /* 0x014800005a205984 */ /* 0x000ee80000000c00 */
[----:B-1----:R1:W-:Y:S04]  /*5fe0*/  @!P1 STG.E.128 desc[UR40][R36.64+0x40], R8 ;  /* 0x0000400824009986 */ /* 0x0023e8000c101d28 */
[----:B--2---:R1:W-:Y:S04]  /*5ff0*/  @P4 STG.E.128 desc[UR40][R36.64], R12 ;  /* 0x0000000c24004986 */ /* 0x0043e8000c101d28 */
[----:B---3--:R1:W-:Y:S02]  /*6000*/  @P5 STG.E.128 desc[UR40][R36.64+0x20], R32 ;  /* 0x0000202024005986 */ /* 0x0083e4000c101d28 */
.L_x_302:
[----:B------:R-:W-:Y:S05]  /*6010*/  BSYNC B0 ;  /* 0x0000000000007941 */ /* 0x000fea0003800000 */
.L_x_294:
[----:B-123--:R-:W1:Y:S01]  /*6020*/  S2R R8, SR_TID.X ;  /* 0x0000000000087919 */ /* 0x00ee620000002100 */
[----:B------:R-:W-:Y:S01]  /*6030*/  @!PT LDS RZ, [RZ] ;  /* 0x00000000fffff984 */ /* 0x000fe20000000800 */
[----:B------:R-:W-:Y:S01]  /*6040*/  @!PT LDS RZ, [RZ] ;  /* 0x00000000fffff984 */ /* 0x000fe20000000800 */
[----:B------:R-:W-:Y:S01]  /*6050*/  @!PT LDS RZ, [RZ] ;  /* 0x00000000fffff984 */ /* 0x000fe20000000800 */
[----:B------:R-:W-:Y:S01]  /*6060*/  @!PT LDS RZ, [RZ] ;  /* 0x00000000fffff984 */ /* 0x000fe20000000800 */
[----:B------:R2:W-:Y:S06]  /*6070*/  MEMBAR.ALL.CTA ;  /* 0x0000000000007992 */ /* 0x0005ec0000008000 */
[----:B--2---:R-:W2:Y:S01]  /*6080*/  FENCE.VIEW.ASYNC.S ;  /* 0x00000000000073c6 */ /* 0x004ea20000000000 */
[----:B------:R-:W-:Y:S05]  /*6090*/  WARPSYNC.ALL ;  /* 0x0000000000007948 */ /* 0x000fea0003800000 */
[----:B------:R-:W-:Y:S01]  /*60a0*/  BSSY B0, `(.L_x_327) ;  /* 0x0000009000007945 */ /* 0x000fe20003800000 */
[----:B-1----:R-:W-:Y:S01]  /*60b0*/  LOP3.LUT R8, R8, 0x7f, RZ, 0xc0, !PT ;  /* 0x0000007f08087812 */ /* 0x002fe200078ec0ff */
[----:B--2---:R1:W-:Y:S03]  /*60c0*/  BAR.SYNC.DEFER_BLOCKING R64, 0x80 ;  /* 0x000200400000751d */ /* 0x0043e60000010000 */
[----:B------:R-:W-:-:S13]  /*60d0*/  ISETP.NE.AND P4, PT, R8, RZ, PT ;  /* 0x000000ff0800720c */ /* 0x000fda0003f85270 */
[----:B------:R-:W-:-:S05]  /*60e0*/  @!P4 VIADD R8, R89, 0x19ca0 ;  /* 0x00019ca05908c836 */ /* 0x000fca0000000000 */
[----:B------:R-:W-:-:S04]  /*60f0*/  @!P4 PRMT R8, RZ, 0x654, R8 ;  /* 0x00000654ff08c816 */ /* 0x000fc80000000008 */
[----:B------:R1:W-:Y:S01]  /*6100*/  @!P4 SYNCS.ARRIVE.TRANS64.RED.A1T0 RZ, [R8+URZ], RZ ;  /* 0x000000ff08ffc9a7 */ /* 0x0003e2000810043f */
[----:B------:R-:W-:Y:S05]  /*6110*/  @!P3 BRA `(.L_x_328) ;  /* 0x000000000004b947 */ /* 0x000fea0003800000 */
[----:B------:R-:W-:Y:S01]  /*6120*/  BPT.TRAP 0x1 ;  /* 0x000000040000795c */ /* 0x000fe20000300000 */
.L_x_328:
[----:B------:R-:W-:Y:S05]  /*6130*/  BSYNC B0 ;  /* 0x0000000000007941 */ /* 0x000fea0003800000 */
.L_x_327:
[----:B------:R-:W2:Y:S01]  /*6140*/  SYNCS.PHASECHK.TRANS64.TRYWAIT P5, [R89+URZ+0x19cb0], R92 ;  /* 0x019cb05c590075a7 */ /* 0x000ea200080a017f */
[----:B------:R-:W-:Y:S01]  /*6150*/  BSSY B0, `(.L_x_329) ;  /* 0x0000003000007945 */ /* 0x000fe20003800000 */
[----:B------:R-:W-:-:S03]  /*6160*/  ISETP.GE.AND P3, PT, R152, R91, PT ;  /* 0x0000005b9800720c */ /* 0x000fc60003f66270 */
[----:B--2---:R-:W-:Y:S10]  /*6170*/  @!P5 BRA `(.L_x_330) ;  /* 0x00000124002cd947 */ /* 0x004ff40003800000 */
.L_x_543:
[----:B------:R-:W-:Y:S05]  /*6180*/  BSYNC B0 ;  /* 0x0000000000007941 */ /* 0x000fea0003800000 */
.L_x_329:
[----:B------:R-:W-:Y:S04]  /*6190*/  BSSY B0, `(.L_x_331) ;  /* 0x0000016000007945 */ /* 0x000fe80003800000 */
[----:B------:R-:W-:Y:S05]  /*61a0*/  @P3 BRA `(.L_x_332) ;  /* 0x0000000000503947 */ /* 0x000fea0003800000 */
[----:B------:R-:W-:Y:S01]  /*61b0*/  ULDC UR8, c[0x0][0x2e4] ;  /* 0x0000b90000087ab9 */ /* 0x000fe20000000800 */
[----:B----4-:R-:W-:Y:S01]  /*61c0*/  IMAD.WIDE R12, R2, 0x80, R48 ;  /* 0x00000080020c7825 */ /* 0x010fe200078e0230 */
[----:B------:R-:W-:Y:S01]  /*61d0*/  ISETP.GE.AND P5, PT, R22, UR8, PT ;  /* 0x0000000816007c0c */ /* 0x000fe2000bfa6270 */
[----:B------:R-:W-:Y:S01]  /*61e0*/  ULDC.64 UR4, c[0x0][0x318] ;  /* 0x0000c60000047ab9 */ /* 0x000fe20000000a00 */
[----:B------:R-:W-:Y:S01]  /*61f0*/  ULDC.64 UR6, c[0x0][0x308] ;  /* 0x0000c20000067ab9 */ /* 0x000fe20000000a00 */
[----:B------:R-:W-:Y:S02]  /*6200*/  IMAD.MOV.U32 R14, RZ, RZ, R58 ;  /* 0x000000ffff0e7224 */ /* 0x000fe400078e003a */
[----:B------:R-:W-:Y:S02]  /*6210*/  IMAD.MOV.U32 R15, RZ, RZ, R0 ;  /* 0x000000ffff0f7224 */ /* 0x000fe400078e0000 */
[----:B------:R-:W-:Y:S02]  /*6220*/  IMAD R13, R13, UR4, RZ ;  /* 0x000000040d0d7c24 */ /* 0x000fe4000f8e02ff */
[----:B------:R-:W-:-:S04]  /*6230*/  IMAD.WIDE.U32 R14, R12, UR4, R14 ;  /* 0x000000040c0e7c25 */ /* 0x000fc8000f8e000e */
[----:B-1----:R-:W1:Y:S01]  /*6240*/  @!P5 LDS.128 R8, [R90+0x9000] ;  /* 0x009000005a08d984 */ /* 0x002e620000000c00 */
[----:B------:R-:W-:Y:S01]  /*6250*/  IMAD R13, R12, UR5, R13 ;  /* 0x000000050c0d7c24 */ /* 0x000fe2000f8e020d */
[----:B------:R-:W-:-:S04]  /*6260*/  IADD3 R32, P3, R14, UR6, RZ ;  /* 0x000000060e207c10 */ /* 0x000fc8000ff7e0ff */
[----:B------:R-:W-:Y:S02]  /*6270*/  IADD3.X R33, R15, UR7, R13, P3, !PT ;  /* 0x000000070f217c10 */ /* 0x000fe40009ffe40d */
[----:B------:R-:W-:-:S03]  /*6280*/  ISETP.GE.AND P3, PT, R156, UR8, PT ;  /* 0x000000089c007c0c */ /* 0x000fc6000bf66270 */
[----:B-1----:R-:W-:Y:S01]  /*6290*/  @!P5 STG.E.128 desc[UR40][R32.64], R8 ;  /* 0x000000082000d986 */ /* 0x002fe2000c101d28 */
[----:B------:R-:W-:-:S09]  /*62a0*/  ISETP.GE.AND P5, PT, R67, UR8, PT ;  /* 0x0000000843007c0c */ /* 0x000fd2000bfa6270 */
[----:B------:R-:W1:Y:S04]  /*62b0*/  @!P3 LDS.128 R8, [R90+0xa000] ;  /* 0x00a000005a08b984 */ /* 0x000e680000000c00 */
[----:B------:R-:W3:Y:S04]  /*62c0*/  @!P5 LDS.128 R12, [R90+0xb000] ;  /* 0x00b000005a0cd984 */ /* 0x000ee80000000c00 */
[----:B-1----:R1:W-:Y:S04]  /*62d0*/  @!P3 STG.E.128 desc[UR40][R32.64+0x20], R8 ;  /* 0x000020082000b986 */ /* 0x0023e8000c101d28 */
[----:B---3--:R1:W-:Y:S02]  /*62e0*/  @!P5 STG.E.128 desc[UR40][R32.64+0x40], R12 ;  /* 0x0000400c2000d986 */ /* 0x0083e4000c101d28 */
.L_x_332:
[----:B------:R-:W-:Y:S05]  /*62f0*/  BSYNC B0 ;  /* 0x0000000000007941 */ /* 0x000fea0003800000 */
.L_x_331:
[----:B------:R-:W-:Y:S01]  /*6300*/  @!PT LDS RZ, [RZ] ;  /* 0x00000000fffff984 */ /* 0x000fe20000000800 */
[----:B------:R-:W-:Y:S01]  /*6310*/  @!PT LDS RZ, [RZ] ;  /* 0x00000000fffff984 */ /* 0x000fe20000000800 */
[----:B------:R-:W-:Y:S01]  /*6320*/  @!PT LDS RZ, [RZ] ;  /* 0x00000000fffff984 */ /* 0x000fe20000000800 */
[----:B------:R-:W-:Y:S01]  /*6330*/  @!PT LDS RZ, [RZ] ;  /* 0x00000000fffff984 */ /* 0x000fe20000000800 */
[----:B------:R3:W-:Y:S06]  /*6340*/  MEMBAR.ALL.CTA ;  /* 0x0000000000007992 */ /* 0x0007ec0000008000 */
[----:B---3--:R-:W3:Y:S01]  /*6350*/  FENCE.VIEW.ASYNC.S ;  /* 0x00000000000073c6 */ /* 0x008ee20000000000 */
[----:B0-2---:R-:W-:Y:S01]  /*6360*/  @!P4 VIADD R89, R89, 0x19cc0 ;  /* 0x00019cc05959c836 */ /* 0x005fe20000000000 */
[----:B---3--:R0:W-:Y:S04]  /*6370*/  BAR.SYNC.DEFER_BLOCKING R64, 0x80 ;  /* 0x000200400000751d */ /* 0x0081e80000010000 */
[----:B------:R-:W-:Y:S01]  /*6380*/  @!P4 PRMT R89, RZ, 0x654, R89 ;  /* 0x00000654ff59c816 */ /* 0x000fe20000000059 */
[----:B------:R-:W-:Y:S01]  /*6390*/  VIADD R19, R19, 0x1 ;  /* 0x0000000113137836 */ /* 0x000fe20000000000 */
[----:B------:R-:W-:-:S02]  /*63a0*/  PLOP3.LUT P3, PT, PT, PT, PT, 0x8, 0x0 ;  /* 0x000000000000781c */ /* 0x000fc40003f6e170 */
[----:B------:R0:W-:Y:S02]  /*63b0*/  @!P4 SYNCS.ARRIVE.TRANS64.RED.A1T0 RZ, [R89+URZ], RZ ;  /* 0x000000ff59ffc9a7 */ /* 0x0001e4000810043f */
[----:B------:R-:W-:-:S04]  /*63c0*/  ISETP.NE.AND P4, PT, R19, 0x2, PT ;  /* 0x000000021300780c */ /* 0x000fc80003f85270 */
[----:B-1----:R-:W-:Y:S02]  /*63d0*/  SEL R8, RZ, 0x1, P4 ;  /* 0x00000001ff087807 */ /* 0x002fe40002000000 */
[----:B------:R-:W-:Y:S02]  /*63e0*/  SEL R19, R19, RZ, P4 ;  /* 0x000000ff13137207 */ /* 0x000fe40002000000 */
[----:B------:R-:W-:Y:S01]  /*63f0*/  LOP3.LUT R153, R153, R8, RZ, 0x3c, !PT ;  /* 0x0000000899997212 */ /* 0x000fe200078e3cff */
[----:B0-----:R-:W-:Y:S06]  /*6400*/  @P2 BRA `(.L_x_333) ;  /* 0xffffffbc00902947 */ /* 0x001fec000383ffff */
.L_x_289:
[----:B------:R-:W0:Y:S01]  /*6410*/  LDC R0, c[0x0][0x428] ;  /* 0x00010a00ff007b82 */ /* 0x000e220000000800 */
[----:B------:R-:W-:Y:S01]  /*6420*/  IMAD.MOV.U32 R28, RZ, RZ, R30 ;  /* 0x000000ffff1c7224 */ /* 0x000fe200078e001e */
[----:B------:R-:W-:Y:S01]  /*6430*/  BSSY B0, `(.L_x_334) ;  /* 0x0000026000007945 */ /* 0x000fe20003800000 */
[----:B------:R-:W-:Y:S02]  /*6440*/  ISETP.GE.AND P1, PT, R88, 0x1, PT ;  /* 0x000000015800780c */ /* 0x000fe40003f26270 */
[----:B------:R-:W-:Y:S02]  /*6450*/  CS2R R26, SRZ ;  /* 0x00000000001a7805 */ /* 0x000fe4000001ff00 */
[----:B------:R-:W-:Y:S02]  /*6460*/  PLOP3.LUT P0, PT, PT, PT, PT, 0x80, 0x0 ;  /* 0x000000000000781c */ /* 0x000fe40003f0f070 */
[----:B----4-:R-:W-:Y:S02]  /*6470*/  CS2R R14, SRZ ;  /* 0x00000000000e7805 */ /* 0x010fe4000001ff00 */
[----:B------:R-:W-:Y:S01]  /*6480*/  MOV R135, RZ ;  /* 0x000000ff00877202 */ /* 0x000fe20000000f00 */
[----:B------:R-:W-:Y:S01]  /*6490*/  IMAD.MOV.U32 R8, RZ, RZ, RZ ;  /* 0x000000ffff087224 */ /* 0x000fe200078e00ff */
        /* <DEDUP_REMOVED lines=15> */
[----:B0-----:R-:W-:Y:S02]  /*6590*/  ISETP.NE.AND P2, PT, R0, 0x1, PT ;  /* 0x000000010000780c */ /* 0x001fe40003f45270 */
[----:B------:R-:W-:Y:S02]  /*65a0*/  CS2R R54, SRZ ;  /* 0x0000000000367805 */ /* 0x000fe4000001ff00 */
[----:B------:R-:W-:Y:S02]  /*65b0*/  CS2R R56, SRZ ;  /* 0x0000000000387805 */ /* 0x000fe4000001ff00 */
[----:B------:R-:W-:-:S02]  /*65c0*/  CS2R R58, SRZ ;  /* 0x00000000003a7805 */ /* 0x000fc4000001ff00 */
[----:B------:R-:W-:Y:S01]  /*65d0*/  CS2R R60, SRZ ;  /* 0x00000000003c7805 */ /* 0x000fe2000001ff00 */
[----:B------:R-:W-:-:S04]  /*65e0*/  IMAD.MOV.U32 R62, RZ, RZ, RZ ;  /* 0x000000ffff3e7224 */ /* 0x000fc800078e00ff */
[----:B------:R-:W0:Y:S08]  /*65f0*/  @P2 LDC R3, c[0x0][0x42c] ;  /* 0x00010b00ff032b82 */ /* 0x000e300000000800 */
[----:B------:R-:W1:Y:S01]  /*6600*/  @P2 LDC R0, c[0x0][0x430] ;  /* 0x00010c00ff002b82 */ /* 0x000e620000000800 */
[----:B0-----:R-:W-:-:S05]  /*6610*/  @P2 IMAD.HI.U32 R3, R30, R3, RZ ;  /* 0x000000031e032227 */ /* 0x001fca00078e00ff */
[----:B-1----:R-:W-:Y:S02]  /*6620*/  @P2 SHF.R.U32.HI R28, RZ, R0, R3 ;  /* 0x00000000ff1c2219 */ /* 0x002fe40000011603 */
[----:B------:R-:W-:Y:S01]  /*6630*/  CS2R R2, SRZ ;  /* 0x0000000000027805 */ /* 0x000fe2000001ff00 */
[----:B------:R-:W-:Y:S02]  /*6640*/  IMAD.MOV.U32 R0, RZ, RZ, RZ ;  /* 0x000000ffff007224 */ /* 0x000fe400078e00ff */
[----:B------:R0:W-:Y:S01]  /*6650*/  STL [R1+0x28], R28 ;  /* 0x0000281c01007387 */ /* 0x0001e20000100800 */
[----:B------:R-:W-:Y:S05]  /*6660*/  @P3 BRA `(.L_x_335) ;  /* 0x0000000000083947 */ /* 0x000fea0003800000 */
[----:B------:R-:W1:Y:S02]  /*6670*/  FENCE.VIEW.ASYNC.G ;  /* 0x00000000000073c6 */ /* 0x000e640000000100 */
[----:B-1----:R-:W-:Y:S06]  /*6680*/  BAR.ARV 0xc, 0x200 ;  /* 0x0308000000007b1d */ /* 0x002fec0000002000 */
.L_x_335:
[----:B------:R-:W-:Y:S05]  /*6690*/  BSYNC B0 ;  /* 0x0000000000007941 */ /* 0x000fea0003800000 */
.L_x_334:
[----:B------:R-:W-:Y:S02]  /*66a0*/  IMAD.MOV.U32 R64, RZ, RZ, RZ ;  /* 0x000000ffff407224 */ /* 0x000fe400078e00ff */
[----:B------:R-:W-:Y:S01]  /*66b0*/  IMAD.MOV.U32 R9, RZ, RZ, RZ ;  /* 0x000000ffff097224 */ /* 0x000fe200078e00ff */
[----:B------:R-:W-:Y:S06]  /*66c0*/  @!P1 BRA `(.L_x_336) ;  /* 0x0000009c00ec9947 */ /* 0x000fec0003800000 */
[----:B------:R-:W1:Y:S01]  /*66d0*/  S2R R4, SR_TID.X ;  /* 0x0000000000047919 */ /* 0x000e620000002100 */
[----:B------:R-:W-:Y:S01]  /*66e0*/  VIADD R26, R18, 0xf000 ;  /* 0x0000f000121a7836 */ /* 0x000fe20000000000 */
[----:B------:R-:W-:Y:S04]  /*66f0*/  BSSY B6, `(.L_x_337) ;  /* 0x000001e000067945 */ /* 0x000fe80003800000 */
[----:B------:R-:W-:Y:S01]  /*6700*/  LOP3.LUT P0, RZ, R26, 0x3ff, RZ, 0xc0, !PT ;  /* 0x000003ff1aff7812 */ /* 0x000fe2000780c0ff */
[----:B-1----:R-:W-:-:S05]  /*6710*/  VIADD R5, R4, 0xffffff80 ;  /* 0xffffff8004057836 */ /* 0x002fca0000000000 */
[----:B------:R-:W-:-:S04]  /*6720*/  SHF.R.S32.HI R4, RZ, 0x1f, R5 ;  /* 0x0000001fff047819 */ /* 0x000fc80000011405 */
[----:B------:R-:W-:-:S04]  /*6730*/  LEA.HI R4, R4, R5, RZ, 0x7 ;  /* 0x0000000504047211 */ /* 0x000fc800078f38ff */
[----:B------:R-:W-:-:S05]  /*6740*/  SHF.R.S32.HI R4, RZ, 0x7, R4 ;  /* 0x00000007ff047819 */ /* 0x000fca0000011404 */
[----:B------:R-:W1:Y:S02]  /*6750*/  SHFL.IDX PT, R0, R4, RZ, 0x1f ;  /* 0x00001fff04007589 */ /* 0x000e6400000e0000 */
[----:B-1----:R-:W-:-:S05]  /*6760*/  IMAD.HI R2, R0, 0x55555556, RZ ;  /* 0x5555555600027827 */ /* 0x002fca00078e02ff */
[----:B------:R-:W-:-:S05]  /*6770*/  LEA.HI R3, R2, R2, RZ, 0x1 ;  /* 0x0000000202037211 */ /* 0x000fca00078f08ff */
[----:B------:R-:W-:-:S04]  /*6780*/  IMAD R3, R3, -0x3, R0 ;  /* 0xfffffffd03037824 */ /* 0x000fc800078e0200 */
[----:B------:R-:W-:-:S05]  /*6790*/  IMAD R3, R3, 0x800, R26 ;  /* 0x0000080003037824 */ /* 0x000fca00078e021a */
[----:B------:R-:W-:-:S04]  /*67a0*/  SHF.R.U32.HI R3, RZ, 0x4, R3 ;  /* 0x00000004ff037819 */ /* 0x000fc80000011603 */
[----:B------:R-:W-:Y:S01]  /*67b0*/  LOP3.LUT R46, R3, 0x3fff, RZ, 0xc0, !PT ;  /* 0x00003fff032e7812 */ /* 0x000fe200078ec0ff */
[----:B------:R-:W-:Y:S06]  /*67c0*/  @!P0 BRA `(.L_x_338) ;  /* 0x0000000000408947 */ /* 0x000fec0003800000 */
[----:B------:R-:W-:Y:S01]  /*67d0*/  MOV R0, 0x0 ;  /* 0x0000000000007802 */ /* 0x000fe20000000f00 */
[----:B------:R-:W-:Y:S01]  /*67e0*/  ULDC.64 UR4, c[0x4][0x98] ;  /* 0x0100260000047ab9 */ /* 0x000fe20000000a00 */
[----:B------:R-:W-:Y:S01]  /*67f0*/  ULDC.64 UR6, c[0x4][0xa0] ;  /* 0x0100280000067ab9 */ /* 0x000fe20000000a00 */
[----:B------:R-:W-:Y:S01]  /*6800*/  IMAD.U32 R4, RZ, RZ, UR4 ;  /* 0x00000004ff047e24 */ /* 0x000fe2000f8e00ff */
[----:B------:R1:W2:Y:S01]  /*6810*/  LDC.64 R2, c[0x4][R0] ;  /* 0x0100000000027b82 */ /* 0x0002a20000000a00 */
[----:B------:R-:W-:Y:S01]  /*6820*/  IMAD.U32 R5, RZ, RZ, UR5 ;  /* 0x00000005ff057e24 */ /* 0x000fe2000f8e00ff */
[----:B------:R-:W-:Y:S01]  /*6830*/  ULDC.64 UR4, c[0x4][0x28] ;  /* 0x01000a0000047ab9 */ /* 0x000fe20000000a00 */
[----:B------:R-:W-:Y:S01]  /*6840*/  IMAD.U32 R6, RZ, RZ, UR6 ;  /* 0x00000006ff067e24 */ /* 0x000fe2000f8e00ff */
[----:B------:R-:W-:Y:S01]  /*6850*/  MOV R13, RZ ;  /* 0x000000ff000d7202 */ /* 0x000fe20000000f00 */
[----:B------:R-:W-:Y:S02]  /*6860*/  IMAD.U32 R7, RZ, RZ, UR7 ;  /* 0x00000007ff077e24 */ /* 0x000fe4000f8e00ff */
[----:B------:R-:W-:-:S02]  /*6870*/  IMAD.U32 R10, RZ, RZ, UR4 ;  /* 0x00000004ff0a7e24 */ /* 0x000fc4000f8e00ff */
[----:B------:R-:W-:Y:S02]  /*6880*/  IMAD.U32 R11, RZ, RZ, UR5 ;  /* 0x00000005ff0b7e24 */ /* 0x000fe4000f8e00ff */
[----:B------:R-:W-:Y:S02]  /*6890*/  IMAD.MOV.U32 R8, RZ, RZ, 0x70 ;  /* 0x00000070ff087424 */ /* 0x000fe400078e00ff */
[----:B-1----:R-:W-:-:S07]  /*68a0*/  IMAD.MOV.U32 R12, RZ, RZ, 0x1 ;  /* 0x00000001ff0c7424 */ /* 0x002fce00078e00ff */
[----:B------:R-:W-:-:S07]  /*68b0*/  LEPC R20, `(.L_x_338) ;  /* 0x000000001014794e */ /* 0x000fce0000000000 */
[----:B0-2--5:R-:W-:Y:S05]  /*68c0*/  CALL.ABS.NOINC R2 ;  /* 0x0000000002007343 */ /* 0x025fea0003c00000 */
.L_x_338:
[----:B------:R-:W-:Y:S05]  /*68d0*/  BSYNC B6 ;  /* 0x0000000000067941 */ /* 0x000fea0003800000 */
.L_x_337:
[----:B------:R-:W2:Y:S01]  /*68e0*/  LDL R2, [R1+0x3c] ;  /* 0x00003c0001027983 */ /* 0x000ea20000100800 */
[----:B------:R-:W-:Y:S01]  /*68f0*/  ULDC.64 UR4, c[0x0][0x990] ;  /* 0x0002640000047ab9 */ /* 0x000fe20000000a00 */
[----:B------:R-:W-:Y:S02]  /*6900*/  ULDC.64 UR6, c[0x0][0x998] ;  /* 0x0002660000067ab9 */ /* 0x000fe40000000a00 */
[----:B------:R-:W3:Y:S01]  /*6910*/  LDL R20, [R1+0x1c] ;  /* 0x00001c0001147983 */ /* 0x000ee20000100800 */
[----:B------:R-:W-:Y:S02]  /*6920*/  ISETP.NE.U32.AND P0, PT, RZ, UR4, PT ;  /* 0x00000004ff007c0c */ /* 0x000fe4000bf05070 */
[----:B------:R-:W-:Y:S02]  /*6930*/  ISETP.NE.U32.AND P1, PT, RZ, UR6, PT ;  /* 0x00000006ff007c0c */ /* 0x000fe4000bf25070 */
[----:B------:R-:W-:Y:S02]  /*6940*/  ISETP.NE.AND.EX P0, PT, RZ, UR5, PT, P0 ;  /* 0x00000005ff007c0c */ /* 0x000fe4000bf05300 */
[----:B------:R-:W-:-:S11]  /*6950*/  ISETP.NE.AND.EX P1, PT, RZ, UR7, PT, P1 ;  /* 0x00000007ff007c0c */ /* 0x000fd6000bf25310 */
[----:B------:R-:W2:Y:S01]  /*6960*/  @P0 LDC.64 R8, c[0x0][0x9a8] ;  /* 0x00026a00ff080b82 */ /* 0x000ea20000000a00 */
[----:B------:R-:W-:-:S07]  /*6970*/  @P0 SHF.R.S32.HI R7, RZ, 0x1f, R28 ;  /* 0x0000001fff070819 */ /* 0x000fce000001141c */
[----:B------:R-:W1:Y:S08]  /*6980*/  @P1 LDC.64 R10, c[0x0][0x9b8] ;  /* 0x00026e00ff0a1b82 */ /* 0x000e700000000a00 */
[----:B------:R-:W4:Y:S08]  /*6990*/  @P0 LDC.64 R12, c[0x0][0x9b0] ;  /* 0x00026c00ff0c0b82 */ /* 0x000f300000000a00 */
[----:B------:R-:W0:Y:S01]  /*69a0*/  @P1 LDC.64 R14, c[0x0][0x9c0] ;  /* 0x00027000ff0e1b82 */ /* 0x000e220000000a00 */
[----:B--2---:R-:W-:-:S02]  /*69b0*/  @P0 IMAD R0, R2, R8, RZ ;  /* 0x0000000802000224 */ /* 0x004fc400078e02ff */
[----:B-1----:R-:W-:Y:S02]  /*69c0*/  @P1 IMAD R4, R2, R10, RZ ;  /* 0x0000000a02041224 */ /* 0x002fe400078e02ff */
[C---:B---3--:R-:W-:Y:S02]  /*69d0*/  @P0 IMAD R9, R20.reuse, R9, R0 ;  /* 0x0000000914090224 */ /* 0x048fe400078e0200 */
[----:B------:R-:W-:-:S04]  /*69e0*/  @P0 IMAD.WIDE.U32 R2, R20, R8, RZ ;  /* 0x0000000814020225 */ /* 0x000fc800078e00ff */
[----:B------:R-:W-:Y:S01]  /*69f0*/  @P0 IMAD.IADD R3, R3, 0x1, R9 ;  /* 0x0000000103030824 */ /* 0x000fe200078e0209 */
[----:B------:R-:W-:Y:S01]  /*6a00*/  @P1 SHF.R.S32.HI R9, RZ, 0x1f, R28 ;  /* 0x0000001fff091819 */ /* 0x000fe2000001141c */
[C---:B------:R-:W-:Y:S02]  /*6a10*/  @P1 IMAD R11, R20.reuse, R11, R4 ;  /* 0x0000000b140b1224 */ /* 0x040fe400078e0204 */
[----:B------:R-:W-:-:S04]  /*6a20*/  @P1 IMAD.WIDE.U32 R4, R20, R10, RZ ;  /* 0x0000000a14041225 */ /* 0x000fc800078e00ff */
[----:B----4-:R-:W-:Y:S02]  /*6a30*/  @P0 IMAD R0, R7, R12, RZ ;  /* 0x0000000c07000224 */ /* 0x010fe400078e02ff */
[----:B0-----:R-:W-:Y:S02]  /*6a40*/  @P1 IMAD R6, R9, R14, RZ ;  /* 0x0000000e09061224 */ /* 0x001fe400078e02ff */
[----:B------:R-:W-:Y:S02]  /*6a50*/  @P1 IMAD.IADD R5, R5, 0x1, R11 ;  /* 0x0000000105051824 */ /* 0x000fe400078e020b */
[C---:B------:R-:W-:Y:S02]  /*6a60*/  @P0 IMAD R9, R28.reuse, R13, R0 ;  /* 0x0000000d1c090224 */ /* 0x040fe400078e0200 */
[----:B------:R-:W-:-:S04]  /*6a70*/  @P0 IMAD.WIDE.U32 R2, R28, R12, R2 ;  /* 0x0000000c1c020225 */ /* 0x000fc800078e0002 */
[C---:B------:R-:W-:Y:S02]  /*6a80*/  @P1 IMAD R11, R28.reuse, R15, R6 ;  /* 0x0000000f1c0b1224 */ /* 0x040fe400078e0206 */
[----:B------:R-:W-:Y:S01]  /*6a90*/  @P1 IMAD.WIDE.U32 R6, R28, R14, R4 ;  /* 0x0000000e1c061225 */ /* 0x000fe200078e0004 */
[----:B------:R-:W-:Y:S01]  /*6aa0*/  @P0 LEA R4, P2, R2, UR4, 0x2 ;  /* 0x0000000402040c11 */ /* 0x000fe2000f8410ff */
[----:B------:R-:W-:Y:S02]  /*6ab0*/  ULDC UR4, c[0x0][0x3d4] ;  /* 0x0000f50000047ab9 */ /* 0x000fe40000000800 */
[----:B------:R-:W-:Y:S01]  /*6ac0*/  @P0 IMAD.IADD R5, R3, 0x1, R9 ;  /* 0x0000000103050824 */ /* 0x000fe200078e0209 */
[----:B------:R-:W-:Y:S01]  /*6ad0*/  @P1 LEA R8, P3, R6, UR6, 0x2 ;  /* 0x0000000606081c11 */ /* 0x000fe2000f8610ff */
[----:B------:R-:W-:Y:S02]  /*6ae0*/  @P1 IMAD.IADD R3, R7, 0x1, R11 ;  /* 0x0000000107031824 */ /* 0x000fe400078e020b */
[----:B------:R-:W-:Y:S01]  /*6af0*/  IMAD.MOV.U32 R0, RZ, RZ, 0x3f800000 ;  /* 0x3f800000ff007424 */ /* 0x000fe200078e00ff */
[----:B------:R-:W-:-:S02]  /*6b00*/  @P0 LEA.HI.X R5, R2, UR5, R5, 0x2, P2 ;  /* 0x0000000502050c11 */ /* 0x000fc400090f1405 */
[----:B------:R-:W-:Y:S01]  /*6b10*/  @P1 LEA.HI.X R9, R6, UR7, R3, 0x2, P3 ;  /* 0x0000000706091c11 */ /* 0x000fe200098f1403 */
[----:B------:R-:W-:-:S04]  /*6b20*/  IMAD.MOV.U32 R3, RZ, RZ, 0x3f800000 ;  /* 0x3f800000ff037424 */ /* 0x000fc800078e00ff */
[----:B------:R-:W2:Y:S04]  /*6b30*/  @P1 LDG.E R0, desc[UR40][R8.64] ;  /* 0x0000002808001981 */ /* 0x000ea8000c1e1900 */
[----:B------:R-:W2:Y:S01]  /*6b40*/  @P0 LDG.E R3, desc[UR40][R4.64] ;  /* 0x0000002804030981 */ /* 0x000ea2000c1e1900 */
[----:B------:R-:W-:Y:S01]  /*6b50*/  ISETP.LT.AND P0, PT, RZ, UR4, PT ;  /* 0x00000004ff007c0c */ /* 0x000fe2000bf01270 */
[----:B------:R-:W-:Y:S01]  /*6b60*/  ULDC UR4, c[0x0][0x9d8] ;  /* 0x0002760000047ab9 */ /* 0x000fe20000000800 */
[----:B--2---:R-:W-:-:S04]  /*6b70*/  FMUL.FTZ R0, R3, R0 ;  /* 0x0000000003007220 */ /* 0x004fc80000410000 */
[----:B------:R-:W-:-:S07]  /*6b80*/  FMUL.FTZ R2, R0, UR4 ;  /* 0x0000000400027c20 */ /* 0x000fce0008410000 */
[----:B------:R-:W-:Y:S05]  /*6b90*/  @P0 BRA `(.L_x_339) ;  /* 0x0000000000400947 */ /* 0x000fea0003800000 */
[----:B------:R-:W2:Y:S02]  /*6ba0*/  LDL R20, [R1+0x38] ;  /* 0x0000380001147983 */ /* 0x000ea40000100800 */
[----:B--2---:R-:W-:-:S04]  /*6bb0*/  LEA.HI R0, R20, R20, RZ, 0x1 ;  /* 0x0000001414007211 */ /* 0x004fc800078f08ff */
[----:B------:R-:W-:-:S05]  /*6bc0*/  LOP3.LUT R0, R0, 0xfffffffe, RZ, 0xc0, !PT ;  /* 0xfffffffe00007812 */ /* 0x000fca00078ec0ff */
[----:B------:R-:W-:-:S05]  /*6bd0*/  IMAD.IADD R0, R20, 0x1, -R0 ;  /* 0x0000000114007824 */ /* 0x000fca00078e0a00 */
[----:B------:R-:W-:-:S04]  /*6be0*/  SHF.L.U32 R3, R0, 0x1f, RZ ;  /* 0x0000001f00037819 */ /* 0x000fc800000006ff */
[----:B------:R0:W1:Y:S03]  /*6bf0*/  SYNCS.PHASECHK.TRANS64.TRYWAIT P0, [R18+URZ+0x19c00], R3 ;  /* 0x019c0003120075a7 */ /* 0x000066000800017f */
[----:B-1----:R-:W-:Y:S05]  /*6c00*/  @!P0 NANOSLEEP.SYNCS 0x989680 ;  /* 0x009896800000895d */ /* 0x002fea0003900000 */
[----:B------:R-:W1:Y:S01]  /*6c10*/  @!P0 SYNCS.PHASECHK.TRANS64 P0, [R18+URZ+0x19c00], R3 ;  /* 0x019c0003120085a7 */ /* 0x000e62000800007f */
[----:B------:R-:W-:Y:S04]  /*6c20*/  BSSY B0, `(.L_x_340) ;  /* 0x0000006000007945 */ /* 0x000fe80003800000 */
[----:B-1----:R-:W-:Y:S05]  /*6c30*/  @P0 BRA `(.L_x_341) ;  /* 0x0000000000100947 */ /* 0x002fea0003800000 */
.L_x_342:
[----:B-1----:R1:W2:Y:S02]  /*6c40*/  SYNCS.PHASECHK.TRANS64.TRYWAIT P0, [R18+URZ+0x19c00], R3 ;  /* 0x019c0003120075a7 */ /* 0x0022a4000800017f */
[----:B--2---:R-:W-:Y:S05]  /*6c50*/  @!P0 NANOSLEEP.SYNCS 0x989680 ;  /* 0x009896800000895d */ /* 0x004fea0003900000 */
[----:B------:R-:W2:Y:S02]  /*6c60*/  @!P0 SYNCS.PHASECHK.TRANS64 P0, [R18+URZ+0x19c00], R3 ;  /* 0x019c0003120085a7 */ /* 0x000ea4000800007f */
[----:B--2---:R-:W-:Y:S05]  /*6c70*/  @!P0 BRA `(.L_x_342) ;  /* 0xfffffffc00f08947 */ /* 0x004fea000383ffff */
.L_x_341:
[----:B------:R-:W-:Y:S05]  /*6c80*/  BSYNC B0 ;  /* 0x0000000000007941 */ /* 0x000fea0003800000 */
.L_x_340:
[----:B------:R-:W-:Y:S05]  /*6c90*/  BRA `(.L_x_343) ;  /* 0x0000004000507947 */ /* 0x000fea0003800000 */
.L_x_339:
[----:B------:R-:W0:Y:S01]  /*6ca0*/  LDC.64 R36, c[0x0][0x3c8] ;  /* 0x0000f200ff247b82 */ /* 0x000e220000000a00 */
[----:B-----5:R-:W-:Y:S01]  /*6cb0*/  SHF.R.S32.HI R0, RZ, 0x1f, R24 ;  /* 0x0000001fff007819 */ /* 0x020fe20000011418 */
[--C-:B------:R-:W-:Y:S01]  /*6cc0*/  IMAD.MOV.U32 R8, RZ, RZ, R16.reuse ;  /* 0x000000ffff087224 */ /* 0x100fe200078e0010 */
[----:B------:R-:W-:Y:S01]  /*6cd0*/  SHF.R.S32.HI R9, RZ, 0x1f, R16 ;  /* 0x0000001fff097819 */ /* 0x000fe20000011410 */
[----:B------:R-:W-:Y:S01]  /*6ce0*/  ULDC.64 UR4, c[0x0][0x3d8] ;  /* 0x0000f60000047ab9 */ /* 0x000fe20000000a00 */
[----:B------:R-:W-:Y:S01]  /*6cf0*/  ULDC.64 UR8, c[0x0][0x3c8] ;  /* 0x0000f20000087ab9 */ /* 0x000fe20000000a00 */
[----:B------:R-:W-:Y:S01]  /*6d00*/  IMAD R3, R0, UR4, RZ ;  /* 0x0000000400037c24 */ /* 0x000fe2000f8e02ff */
[----:B------:R-:W-:Y:S01]  /*6d10*/  SHF.R.S32.HI R11, RZ, 0x1f, R22 ;  /* 0x0000001fff0b7819 */ /* 0x000fe20000011416 */
[----:B------:R-:W1:Y:S01]  /*6d20*/  LDC.64 R38, c[0x0][0x3e0] ;  /* 0x0000f800ff267b82 */ /* 0x000e620000000a00 */
[----:B------:R-:W-:Y:S01]  /*6d30*/  IMAD.WIDE.U32 R4, R24, UR4, R8 ;  /* 0x0000000418047c25 */ /* 0x000fe2000f8e0008 */
[----:B------:R-:W-:Y:S01]  /*6d40*/  LOP3.LUT P0, RZ, R26, 0x9f, RZ, 0xc0, !PT ;  /* 0x0000009f1aff7812 */ /* 0x000fe2000780c0ff */
[----:B------:R-:W-:Y:S01]  /*6d50*/  ULDC.64 UR6, c[0x0][0x3e8] ;  /* 0x0000fa0000067ab9 */ /* 0x000fe20000000a00 */
[----:B------:R-:W-:Y:S01]  /*6d60*/  BSSY B6, `(.L_x_344) ;  /* 0x0000026000067945 */ /* 0x000fe20003800000 */
[----:B------:R-:W-:Y:S01]  /*6d70*/  IMAD R3, R24, UR5, R3 ;  /* 0x0000000518037c24 */ /* 0x000fe2000f8e0203 */
[----:B------:R-:W-:Y:S01]  /*6d80*/  IADD3 R30, P1, R4, UR8, RZ ;  /* 0x00000008041e7c10 */ /* 0x000fe2000ff3e0ff */
[----:B------:R-:W-:-:S02]  /*6d90*/  IMAD.MOV.U32 R10, RZ, RZ, R22 ;  /* 0x000000ffff0a7224 */ /* 0x000fc400078e0016 */
[----:B------:R-:W-:Y:S01]  /*6da0*/  IMAD R13, R0, UR6, RZ ;  /* 0x00000006000d7c24 */ /* 0x000fe2000f8e02ff */
[----:B------:R-:W-:Y:S01]  /*6db0*/  IADD3.X R31, R3, UR9, R5, P1, !PT ;  /* 0x00000009031f7c10 */ /* 0x000fe20008ffe405 */
[----:B------:R-:W-:-:S04]  /*6dc0*/  IMAD.WIDE.U32 R4, R24, UR6, R8 ;  /* 0x0000000618047c25 */ /* 0x000fc8000f8e0008 */
[----:B------:R-:W-:-:S04]  /*6dd0*/  IMAD.WIDE.U32 R6, R24, UR4, R10 ;  /* 0x0000000418067c25 */ /* 0x000fc8000f8e000a */
[----:B------:R-:W-:Y:S01]  /*6de0*/  IMAD.WIDE.U32 R8, R24, UR6, R10 ;  /* 0x0000000618087c25 */ /* 0x000fe2000f8e000a */
[----:B------:R-:W-:-:S03]  /*6df0*/  IADD3 R42, P2, R6, UR8, RZ ;  /* 0x00000008062a7c10 */ /* 0x000fc6000ff5e0ff */
[C---:B0-----:R-:W-:Y:S01]  /*6e00*/  IMAD.WIDE.U32 R36, R24.reuse, UR4, R36 ;  /* 0x0000000418247c25 */ /* 0x041fe2000f8e0024 */
[----:B------:R-:W-:Y:S01]  /*6e10*/  ULDC.64 UR4, c[0x0][0x3e0] ;  /* 0x0000f80000047ab9 */ /* 0x000fe20000000a00 */
[----:B------:R-:W-:Y:S02]  /*6e20*/  IADD3.X R43, R3, UR9, R7, P2, !PT ;  /* 0x00000009032b7c10 */ /* 0x000fe400097fe407 */
[----:B------:R-:W-:Y:S01]  /*6e30*/  IMAD R13, R24, UR7, R13 ;  /* 0x00000007180d7c24 */ /* 0x000fe2000f8e020d */
[----:B------:R-:W-:Y:S01]  /*6e40*/  IADD3 R26, P1, R4, UR4, RZ ;  /* 0x00000004041a7c10 */ /* 0x000fe2000ff3e0ff */
[----:B-1----:R-:W-:Y:S01]  /*6e50*/  IMAD.WIDE.U32 R38, R24, UR6, R38 ;  /* 0x0000000618267c25 */ /* 0x002fe2000f8e0026 */
[----:B------:R-:W-:Y:S02]  /*6e60*/  IADD3 R44, P3, R8, UR4, RZ ;  /* 0x00000004082c7c10 */ /* 0x000fe4000ff7e0ff */
[----:B------:R-:W-:Y:S01]  /*6e70*/  IADD3.X R27, R13, UR5, R5, P1, !PT ;  /* 0x000000050d1b7c10 */ /* 0x000fe20008ffe405 */
[----:B------:R-:W-:Y:S01]  /*6e80*/  IMAD.IADD R40, R3, 0x1, R37 ;  /* 0x0000000103287824 */ /* 0x000fe200078e0225 */
[C---:B------:R-:W-:Y:S01]  /*6e90*/  IADD3.X R45, R13.reuse, UR5, R9, P3, !PT ;  /* 0x000000050d2d7c10 */ /* 0x040fe20009ffe409 */
[----:B------:R-:W-:Y:S01]  /*6ea0*/  IMAD.IADD R41, R13, 0x1, R39 ;  /* 0x000000010d297824 */ /* 0x000fe200078e0227 */
[----:B------:R-:W-:Y:S07]  /*6eb0*/  @!P0 BRA `(.L_x_345) ;  /* 0x0000000000408947 */ /* 0x000fee0003800000 */
        /* <DEDUP_REMOVED lines=8> */
[----:B------:R-:W-:Y:S01]  /*6f40*/  MOV R10, UR4 ;  /* 0x00000004000a7c02 */ /* 0x000fe20008000f00 */
[----:B------:R-:W-:Y:S02]  /*6f50*/  IMAD.U32 R7, RZ, RZ, UR7 ;  /* 0x00000007ff077e24 */ /* 0x000fe4000f8e00ff */
[----:B------:R-:W-:-:S02]  /*6f60*/  IMAD.U32 R11, RZ, RZ, UR5 ;  /* 0x00000005ff0b7e24 */ /* 0x000fc4000f8e00ff */
[----:B------:R-:W-:Y:S02]  /*6f70*/  IMAD.MOV.U32 R8, RZ, RZ, 0x70 ;  /* 0x00000070ff087424 */ /* 0x000fe400078e00ff */
[----:B------:R-:W-:Y:S02]  /*6f80*/  IMAD.MOV.U32 R12, RZ, RZ, 0x1 ;  /* 0x00000001ff0c7424 */ /* 0x000fe400078e00ff */
[----:B0-----:R-:W-:-:S07]  /*6f90*/  IMAD.MOV.U32 R13, RZ, RZ, RZ ;  /* 0x000000ffff0d7224 */ /* 0x001fce00078e00ff */
[----:B------:R-:W-:-:S07]  /*6fa0*/  LEPC R20, `(.L_x_345) ;  /* 0x000000001014794e */ /* 0x000fce0000000000 */
[----:B-1----:R-:W-:Y:S05]  /*6fb0*/  CALL.ABS.NOINC R14 ;  /* 0x000000000e007343 */ /* 0x002fea0003c00000 */
.L_x_345:
[----:B------:R-:W-:Y:S05]  /*6fc0*/  BSYNC B6 ;  /* 0x0000000000067941 */ /* 0x000fea0003800000 */
.L_x_344:
[----:B------:R-:W2:Y:S01]  /*6fd0*/  LDL R20, [R1+0x18] ;  /* 0x0000180001147983 */ /* 0x000ea20000100800 */
[----:B------:R-:W-:Y:S01]  /*6fe0*/  ULDC.U8 UR4, c[0x0][0x3f0] ;  /* 0x0000fc0000047ab9 */ /* 0x000fe20000000000 */
[----:B------:R-:W-:Y:S01]  /*6ff0*/  IMAD R25, R29, -0xc0, R25 ;  /* 0xffffff401d197824 */ /* 0x000fe200078e0219 */
[----:B------:R-:W-:Y:S01]  /*7000*/  ISETP.NE.AND P0, PT, RZ, UR4, PT ;  /* 0x00000004ff007c0c */ /* 0x000fe2000bf05270 */
[----:B------:R-:W-:Y:S03]  /*7010*/  BSSY B0, `(.L_x_346) ;  /* 0x00003d4000007945 */ /* 0x000fe60003800000 */
[----:B------:R-:W-:Y:S01]  /*7020*/  VIMNMX R25, R25, 0xc0, PT ;  /* 0x000000c019197848 */ /* 0x000fe20003fe0100 */
[----:B--2---:R-:W-:-:S08]  /*7030*/  IMAD.IADD R0, R18, 0x1, R20 ;  /* 0x0000000112007824 */ /* 0x004fd000078e0214 */
[----:B------:R-:W-:Y:S05]  /*7040*/  @!P0 BRA `(.L_x_347) ;  /* 0x0000001800888947 */ /* 0x000fea0003800000 */
[----:B------:R-:W2:Y:S01]  /*7050*/  LDL R20, [R1+0x38] ;  /* 0x0000380001147983 */ /* 0x000ea20000100800 */
[----:B------:R-:W-:Y:S01]  /*7060*/  ISETP.GE.AND P1, PT, R152, R25, PT ;  /* 0x000000199800720c */ /* 0x000fe20003f26270 */
[----:B------:R-:W-:Y:S01]  /*7070*/  BSSY B1, `(.L_x_348) ;  /* 0x000001d000017945 */ /* 0x000fe20003800000 */
[----:B------:R-:W-:Y:S02]  /*7080*/  CS2R R32, SRZ ;  /* 0x0000000000207805 */ /* 0x000fe4000001ff00 */
[----:B------:R-:W-:Y:S02]  /*7090*/  CS2R R24, SRZ ;  /* 0x0000000000187805 */ /* 0x000fe4000001ff00 */
[----:B------:R-:W-:Y:S02]  /*70a0*/  CS2R R8, SRZ ;  /* 0x0000000000087805 */ /* 0x000fe4000001ff00 */
[----:B------:R-:W-:Y:S02]  /*70b0*/  CS2R R34, SRZ ;  /* 0x0000000000227805 */ /* 0x000fe4000001ff00 */
[----:B------:R-:W-:-:S02]  /*70c0*/  CS2R R28, SRZ ;  /* 0x00000000001c7805 */ /* 0x000fc4000001ff00 */
[----:B--2---:R-:W-:-:S04]  /*70d0*/  LEA.HI R3, R20, R20, RZ, 0x1 ;  /* 0x0000001414037211 */ /* 0x004fc800078f08ff */
[----:B------:R-:W-:-:S05]  /*70e0*/  LOP3.LUT R3, R3, 0xfffffffe, RZ, 0xc0, !PT ;  /* 0xfffffffe03037812 */ /* 0x000fca00078ec0ff */
[----:B------:R-:W-:Y:S01]  /*70f0*/  IMAD.IADD R3, R20, 0x1, -R3 ;  /* 0x0000000114037824 */ /* 0x000fe200078e0a03 */
[----:B------:R-:W-:Y:S01]  /*7100*/  CS2R R20, SRZ ;  /* 0x0000000000147805 */ /* 0x000fe2000001ff00 */
[----:B------:R-:W-:Y:S06]  /*7110*/  @P1 BRA `(.L_x_349) ;  /* 0x0000000000481947 */ /* 0x000fec0003800000 */
[C---:B------:R-:W-:Y:S01]  /*7120*/  VIADD R4, R16.reuse, 0x10 ;  /* 0x0000001010047836 */ /* 0x040fe20000000000 */
[----:B------:R-:W-:Y:S01]  /*7130*/  ULDC UR4, c[0x0][0x3d4] ;  /* 0x0000f50000047ab9 */ /* 0x000fe20000000800 */
[C---:B------:R-:W-:Y:S01]  /*7140*/  VIADD R5, R16.reuse, 0x20 ;  /* 0x0000002010057836 */ /* 0x040fe20000000000 */
[----:B------:R-:W-:Y:S02]  /*7150*/  ISETP.GE.AND P0, PT, R16, UR4, PT ;  /* 0x0000000410007c0c */ /* 0x000fe4000bf06270 */
[----:B------:R-:W-:Y:S02]  /*7160*/  CS2R R34, SRZ ;  /* 0x0000000000227805 */ /* 0x000fe4000001ff00 */
[----:B------:R-:W-:Y:S02]  /*7170*/  ISETP.GE.AND P2, PT, R4, UR4, PT ;  /* 0x0000000404007c0c */ /* 0x000fe4000bf46270 */
[----:B------:R-:W-:Y:S02]  /*7180*/  CS2R R28, SRZ ;  /* 0x00000000001c7805 */ /* 0x000fe4000001ff00 */
[----:B------:R-:W-:-:S02]  /*7190*/  ISETP.GE.AND P3, PT, R5, UR4, PT ;  /* 0x0000000405007c0c */ /* 0x000fc4000bf66270 */
[----:B------:R-:W-:Y:S02]  /*71a0*/  CS2R R20, SRZ ;  /* 0x0000000000147805 */ /* 0x000fe4000001ff00 */
[----:B------:R-:W-:Y:S02]  /*71b0*/  CS2R R32, SRZ ;  /* 0x0000000000207805 */ /* 0x000fe4000001ff00 */
[----:B------:R-:W-:Y:S02]  /*71c0*/  CS2R R24, SRZ ;  /* 0x0000000000187805 */ /* 0x000fe4000001ff00 */
[----:B------:R-:W-:Y:S01]  /*71d0*/  CS2R R8, SRZ ;  /* 0x0000000000087805 */ /* 0x000fe2000001ff00 */
[----:B------:R0:W5:Y:S04]  /*71e0*/  @!P0 LDG.E.64 R34, desc[UR40][R30.64] ;  /* 0x000000281e228981 */ /* 0x000168000c1e1b00 */
[----:B------:R0:W5:Y:S04]  /*71f0*/  @!P2 LDG.E.64 R28, desc[UR40][R30.64+0x10] ;  /* 0x000010281e1ca981 */ /* 0x000168000c1e1b00 */
[----:B------:R0:W5:Y:S04]  /*7200*/  @!P3 LDG.E.64 R20, desc[UR40][R30.64+0x20] ;  /* 0x000020281e14b981 */ /* 0x000168000c1e1b00 */
[----:B------:R0:W5:Y:S04]  /*7210*/  @!P0 LDG.E.64 R32, desc[UR40][R26.64] ;  /* 0x000000281a208981 */ /* 0x000168000c1e1b00 */
[----:B------:R0:W5:Y:S04]  /*7220*/  @!P2 LDG.E.64 R24, desc[UR40][R26.64+0x10] ;  /* 0x000010281a18a981 */ /* 0x000168000c1e1b00 */
[----:B------:R0:W5:Y:S02]  /*7230*/  @!P3 LDG.E.64 R8, desc[UR40][R26.64+0x20] ;  /* 0x000020281a08b981 */ /* 0x000164000c1e1b00 */
.L_x_349:
[----:B------:R-:W-:Y:S05]  /*7240*/  BSYNC B1 ;  /* 0x0000000000017941 */ /* 0x000fea0003800000 */
.L_x_348:
[----:B------:R-:W-:Y:S01]  /*7250*/  UMOV UR4, 0xffffffff ;  /* 0xffffffff00047882 */ /* 0x000fe20000000000 */
[----:B------:R-:W-:Y:S02]  /*7260*/  SHF.L.U32 R3, R3, 0x1f, RZ ;  /* 0x0000001f03037819 */ /* 0x000fe400000006ff */
[----:B------:R-:W-:Y:S05]  /*7270*/  BRA.DIV UR4, `(.L_x_350) ;  /* 0x0000011604007947 */ /* 0x000fea000b800000 */
.L_x_546:
[----:B------:R-:W-:-:S03]  /*7280*/  UMOV UR4, 0xffffffff ;  /* 0xffffffff00047882 */ /* 0x000fc60000000000 */
[----:B------:R-:W-:Y:S05]  /*7290*/  BRA.DIV UR4, `(.L_x_351) ;  /* 0x0000011604207947 */ /* 0x000fea000b800000 */
.L_x_549:
[----:B------:R-:W-:-:S03]  /*72a0*/  UMOV UR4, 0xffffffff ;  /* 0xffffffff00047882 */ /* 0x000fc60000000000 */
[----:B------:R-:W-:Y:S05]  /*72b0*/  BRA.DIV UR4, `(.L_x_352) ;  /* 0x0000011604407947 */ /* 0x000fea000b800000 */
.L_x_552:
[----:B------:R-:W-:-:S03]  /*72c0*/  UMOV UR4, 0xffffffff ;  /* 0xffffffff00047882 */ /* 0x000fc60000000000 */
[----:B------:R-:W-:Y:S05]  /*72d0*/  BRA.DIV UR4, `(.L_x_353) ;  /* 0x0000011604607947 */ /* 0x000fea000b800000 */
.L_x_555:
[----:B------:R-:W1:Y:S01]  /*72e0*/  SYNCS.PHASECHK.TRANS64.TRYWAIT P0, [R18+URZ+0x19c00], R3 ;  /* 0x019c0003120075a7 */ /* 0x000e62000800017f */
[----:B------:R-:W-:Y:S04]  /*72f0*/  BSSY B1, `(.L_x_354) ;  /* 0x0000002000017945 */ /* 0x000fe80003800000 */
[----:B-1----:R-:W-:Y:S05]  /*7300*/  @!P0 BRA `(.L_x_355) ;  /* 0x00000114007c8947 */ /* 0x002fea0003800000 */
.L_x_556:
[----:B------:R-:W-:Y:S05]  /*7310*/  BSYNC B1 ;  /* 0x0000000000017941 */ /* 0x000fea0003800000 */
.L_x_354:
[----:B------:R-:W-:Y:S05]  /*7320*/  @P1 BRA `(.L_x_356) ;  /* 0x0000003800881947 */ /* 0x000fea0003800000 */
[----:B-1----:R-:W1:Y:S01]  /*7330*/  LDC R3, c[0x0][0x3d4] ;  /* 0x0000f500ff037b82 */ /* 0x002e620000000800 */
[C---:B------:R-:W-:Y:S01]  /*7340*/  VIADD R4, R16.reuse, 0x10 ;  /* 0x0000001010047836 */ /* 0x040fe20000000000 */
[----:B------:R-:W-:Y:S01]  /*7350*/  BSSY B1, `(.L_x_357) ;  /* 0x000007c000017945 */ /* 0x000fe20003800000 */
[C---:B------:R-:W-:Y:S01]  /*7360*/  VIADD R6, R16.reuse, 0x20 ;  /* 0x0000002010067836 */ /* 0x040fe20000000000 */
[-C--:B-1----:R-:W-:Y:S02]  /*7370*/  ISETP.GE.AND P0, PT, R16, R3.reuse, PT ;  /* 0x000000031000720c */ /* 0x082fe40003f06270 */
[-C--:B------:R-:W-:Y:S02]  /*7380*/  ISETP.GE.AND P1, PT, R4, R3.reuse, PT ;  /* 0x000000030400720c */ /* 0x080fe40003f26270 */
[----:B------:R-:W-:-:S09]  /*7390*/  ISETP.GE.AND P2, PT, R6, R3, PT ;  /* 0x000000030600720c */ /* 0x000fd20003f46270 */
[----:B------:R-:W-:Y:S05]  /*73a0*/  @P0 BRA `(.L_x_358) ;  /* 0x0000000400d80947 */ /* 0x000fea0003800000 */
[----:B------:R-:W1:Y:S01]  /*73b0*/  LDS.128 R4, [R0+0xf000] ;  /* 0x00f0000000047984 */ /* 0x000e620000000c00 */
[----:B-----5:R-:W-:Y:S02]  /*73c0*/  SHF.R.U32.HI R10, RZ, 0x8, R34 ;  /* 0x00000008ff0a7819 */ /* 0x020fe40000011622 */
[----:B------:R-:W-:Y:S02]  /*73d0*/  LOP3.LUT R3, R34, 0xff, RZ, 0xc0, !PT ;  /* 0x000000ff22037812 */ /* 0x000fe400078ec0ff */
[----:B------:R-:W-:Y:S02]  /*73e0*/  LOP3.LUT R10, R10, 0xff, RZ, 0xc0, !PT ;  /* 0x000000ff0a0a7812 */ /* 0x000fe400078ec0ff */
[----:B------:R-:W-:Y:S02]  /*73f0*/  SHF.R.U32.HI R12, RZ, 0x8, R35 ;  /* 0x00000008ff0c7819 */ /* 0x000fe40000011623 */
[----:B------:R-:W-:Y:S02]  /*7400*/  PRMT R3, R10, 0x7604, R3 ;  /* 0x000076040a037816 */ /* 0x000fe40000000003 */
[----:B------:R-:W-:-:S02]  /*7410*/  LOP3.LUT R11, R35, 0xff, RZ, 0xc0, !PT ;  /* 0x000000ff230b7812 */ /* 0x000fc400078ec0ff */
[----:B------:R-:W-:Y:S02]  /*7420*/  LOP3.LUT R12, R12, 0xff, RZ, 0xc0, !PT ;  /* 0x000000ff0c0c7812 */ /* 0x000fe400078ec0ff */
[----:B0-----:R-:W-:Y:S02]  /*7430*/  SHF.R.U32.HI R26, RZ, 0x10, R35 ;  /* 0x00000010ff1a7819 */ /* 0x001fe40000011623 */
[--C-:B------:R-:W-:Y:S02]  /*7440*/  SHF.R.U32.HI R15, RZ, 0x8, R33.reuse ;  /* 0x00000008ff0f7819 */ /* 0x100fe40000011621 */
[----:B------:R-:W-:Y:S02]  /*7450*/  SHF.R.U32.HI R10, RZ, 0x8, R32 ;  /* 0x00000008ff0a7819 */ /* 0x000fe40000011620 */
[----:B------:R-:W-:Y:S02]  /*7460*/  SHF.R.U32.HI R27, RZ, 0x10, R33 ;  /* 0x00000010ff1b7819 */ /* 0x000fe40000011621 */
[----:B------:R-:W-:-:S02]  /*7470*/  PRMT R11, R12, 0x7604, R11 ;  /* 0x000076040c0b7816 */ /* 0x000fc4000000000b */
[----:B------:R-:W-:Y:S01]  /*7480*/  LOP3.LUT R14, R33, 0xff, RZ, 0xc0, !PT ;  /* 0x000000ff210e7812 */ /* 0x000fe200078ec0ff */
[----:B------:R-:W-:Y:S01]  /*7490*/  IMAD.U32 R27, R27, 0x10000, RZ ;  /* 0x000100001b1b7824 */ /* 0x000fe200078e00ff */
[----:B------:R-:W-:Y:S02]  /*74a0*/  LOP3.LUT R15, R15, 0xff, RZ, 0xc0, !PT ;  /* 0x000000ff0f0f7812 */ /* 0x000fe400078ec0ff */
[----:B------:R-:W-:Y:S01]  /*74b0*/  LOP3.LUT R13, R10, 0xff, RZ, 0xc0, !PT ;  /* 0x000000ff0a0d7812 */ /* 0x000fe200078ec0ff */
[----:B------:R-:W-:Y:S01]  /*74c0*/  IMAD.U32 R10, R26, 0x10000, RZ ;  /* 0x000100001a0a7824 */ /* 0x000fe200078e00ff */
[----:B------:R-:W-:Y:S02]  /*74d0*/  LOP3.LUT R12, R32, 0xff, RZ, 0xc0, !PT ;  /* 0x000000ff200c7812 */ /* 0x000fe400078ec0ff */
[----:B------:R-:W-:Y:S02]  /*74e0*/  PRMT R14, R15, 0x7604, R14 ;  /* 0x000076040f0e7816 */ /* 0x000fe4000000000e */
[----:B------:R-:W-:-:S02]  /*74f0*/  PRMT R15, R13, 0x7604, R12 ;  /* 0x000076040d0f7816 */ /* 0x000fc4000000000c */
[----:B------:R-:W-:Y:S02]  /*7500*/  LOP3.LUT R13, R11, 0xff0000, R10, 0xf8, !PT ;  /* 0x00ff00000b0d7812 */ /* 0x000fe400078ef80a */
[----:B------:R-:W-:Y:S02]  /*7510*/  LOP3.LUT R11, R3, 0xff0000, R34, 0xf8, !PT ;  /* 0x00ff0000030b7812 */ /* 0x000fe400078ef822 */
[----:B------:R-:W-:Y:S02]  /*7520*/  LOP3.LUT R27, R14, 0xff0000, R27, 0xf8, !PT ;  /* 0x00ff00000e1b7812 */ /* 0x000fe400078ef81b */
[----:B------:R-:W-:Y:S02]  /*7530*/  LOP3.LUT R15, R15, 0xff0000, R32, 0xf8, !PT ;  /* 0x00ff00000f0f7812 */ /* 0x000fe400078ef820 */
[----:B------:R-:W-:Y:S02]  /*7540*/  LOP3.LUT R14, R11, 0xff000000, R34, 0xf8, !PT ;  /* 0xff0000000b0e7812 */ /* 0x000fe400078ef822 */
[----:B------:R-:W-:-:S02]  /*7550*/  LOP3.LUT R27, R27, 0xff000000, R33, 0xf8, !PT ;  /* 0xff0000001b1b7812 */ /* 0x000fc400078ef821 */
[----:B------:R-:W-:Y:S02]  /*7560*/  LOP3.LUT R34, R13, 0xff000000, R35, 0xf8, !PT ;  /* 0xff0000000d227812 */ /* 0x000fe400078ef823 */
[----:B------:R-:W-:Y:S02]  /*7570*/  LOP3.LUT R32, R15, 0xff000000, R32, 0xf8, !PT ;  /* 0xff0000000f207812 */ /* 0x000fe400078ef820 */
[----:B-1----:R-:W-:Y:S02]  /*7580*/  F2FP.F16.E4M3.UNPACK_B R3, R6.H1 ;  /* 0x00000006ff03723e */ /* 0x002fe400030006ff */
[----:B------:R-:W-:Y:S02]  /*7590*/  F2FP.F16.E4M3.UNPACK_B R30, R27 ;  /* 0x0000001bff1e723e */ /* 0x000fe400020006ff */
[----:B------:R-:W-:Y:S01]  /*75a0*/  F2FP.F16.E4M3.UNPACK_B R15, R34 ;  /* 0x00000022ff0f723e */ /* 0x000fe200020006ff */
[----:B------:R-:W-:Y:S01]  /*75b0*/  HADD2.F32 R10, -RZ, R3.H1_H1 ;  /* 0x30000003ff0a7230 */ /* 0x000fe20000004100 */
[----:B------:R-:W-:Y:S01]  /*75c0*/  F2FP.F16.E4M3.UNPACK_B R6, R6 ;  /* 0x00000006ff06723e */ /* 0x000fe200020006ff */
[----:B------:R-:W-:Y:S01]  /*75d0*/  HADD2.F32 R31, -RZ, R30.H1_H1 ;  /* 0x3000001eff1f7230 */ /* 0x000fe20000004100 */
[-C--:B------:R-:W-:Y:S01]  /*75e0*/  F2FP.F16.E4M3.UNPACK_B R12, R7.reuse ;  /* 0x00000007ff0c723e */ /* 0x080fe200020006ff */
[----:B------:R-:W-:Y:S01]  /*75f0*/  HADD2.F32 R26, -RZ, R15.H1_H1 ;  /* 0x3000000fff1a7230 */ /* 0x000fe20000004100 */
[----:B------:R-:W-:Y:S01]  /*7600*/  F2FP.F16.E4M3.UNPACK_B R13, R7.H1 ;  /* 0x00000007ff0d723e */ /* 0x000fe200030006ff */
[----:B------:R-:W-:-:S02]  /*7610*/  HADD2.F32 R11, -RZ, R3.H0_H0 ;  /* 0x20000003ff0b7230 */ /* 0x000fc40000004100 */
[C---:B------:R-:W-:Y:S01]  /*7620*/  FMUL.FTZ R36, R10.reuse, R31 ;  /* 0x0000001f0a247220 */ /* 0x040fe20000410000 */
[-C--:B------:R-:W-:Y:S01]  /*7630*/  F2FP.F16.E4M3.UNPACK_B R7, R5.reuse ;  /* 0x00000005ff07723e */ /* 0x080fe200020006ff */
[-C--:B------:R-:W-:Y:S01]  /*7640*/  FMUL.FTZ R38, R10, R26.reuse ;  /* 0x0000001a0a267220 */ /* 0x080fe20000410000 */
[----:B------:R-:W-:Y:S01]  /*7650*/  F2FP.F16.E4M3.UNPACK_B R10, R5.H1 ;  /* 0x00000005ff0a723e */ /* 0x000fe200030006ff */
[----:B------:R-:W-:Y:S02]  /*7660*/  HADD2.F32 R30, -RZ, R30.H0_H0 ;  /* 0x2000001eff1e7230 */ /* 0x000fe40000004100 */
[C---:B------:R-:W-:Y:S01]  /*7670*/  FFMA.FTZ R35, R11.reuse, R26, -R36 ;  /* 0x0000001a0b237223 */ /* 0x040fe20000010824 */
[--C-:B------:R-:W-:Y:S02]  /*7680*/  HADD2.F32 R5, -RZ, R6.reuse.H1_H1 ;  /* 0x30000006ff057230 */ /* 0x100fe40000004100 */
[----:B------:R-:W-:Y:S01]  /*7690*/  FFMA.FTZ R38, R11, R31, R38 ;  /* 0x0000001f0b267223 */ /* 0x000fe20000010026 */
[----:B------:R-:W-:Y:S01]  /*76a0*/  HADD2.F32 R15, -RZ, R15.H0_H0 ;  /* 0x2000000fff0f7230 */ /* 0x000fe20000004100 */
[----:B------:R-:W-:Y:S01]  /*76b0*/  F2FP.F16.E4M3.UNPACK_B R27, R27.H1 ;  /* 0x0000001bff1b723e */ /* 0x000fe200030006ff */
[----:B------:R-:W-:Y:S01]  /*76c0*/  HADD2.F32 R6, -RZ, R6.H0_H0 ;  /* 0x20000006ff067230 */ /* 0x000fe20000004100 */
[----:B------:R-:W-:Y:S01]  /*76d0*/  F2FP.F16.E4M3.UNPACK_B R34, R34.H1 ;  /* 0x00000022ff22723e */ /* 0x000fe200030006ff */
[C---:B------:R-:W-:Y:S01]  /*76e0*/  FMUL.FTZ R11, R5.reuse, R30 ;  /* 0x0000001e050b7220 */ /* 0x040fe20000410000 */
[----:B------:R-:W-:Y:S01]  /*76f0*/  FMUL.FTZ R33, R5, R15 ;  /* 0x0000000f05217220 */ /* 0x000fe20000410000 */
[----:B------:R-:W-:Y:S01]  /*7700*/  HADD2.F32 R5, -RZ, R12.H1_H1 ;  /* 0x3000000cff057230 */ /* 0x000fe20000004100 */
[----:B------:R-:W-:Y:S01]  /*7710*/  F2FP.F16.E4M3.UNPACK_B R3, R4 ;  /* 0x00000004ff03723e */ /* 0x000fe200020006ff */
[----:B------:R-:W-:-:S02]  /*7720*/  HADD2.F32 R26, -RZ, R27.H0_H0 ;  /* 0x2000001bff1a7230 */ /* 0x000fc40000004100 */
[C---:B------:R-:W-:Y:S01]  /*7730*/  FFMA.FTZ R31, R6.reuse, R15, -R11 ;  /* 0x0000000f061f7223 */ /* 0x040fe2000001080b */
[----:B------:R-:W-:Y:S02]  /*7740*/  HADD2.F32 R11, -RZ, R34.H0_H0 ;  /* 0x20000022ff0b7230 */ /* 0x000fe40000004100 */
[----:B------:R-:W-:Y:S01]  /*7750*/  FFMA.FTZ R36, R6, R30, R33 ;  /* 0x0000001e06247223 */ /* 0x000fe20000010021 */
[----:B------:R-:W-:Y:S02]  /*7760*/  HADD2.F32 R12, -RZ, R12.H0_H0 ;  /* 0x2000000cff0c7230 */ /* 0x000fe40000004100 */
[C---:B------:R-:W-:Y:S01]  /*7770*/  FMUL.FTZ R15, R5.reuse, R26 ;  /* 0x0000001a050f7220 */ /* 0x040fe20000410000 */
[----:B------:R-:W-:Y:S02]  /*7780*/  HADD2.F32 R27, -RZ, R27.H1_H1 ;  /* 0x3000001bff1b7230 */ /* 0x000fe40000004100 */
[----:B------:R-:W-:Y:S01]  /*7790*/  FMUL.FTZ R5, R5, R11 ;  /* 0x0000000b05057220 */ /* 0x000fe20000410000 */
[----:B------:R-:W-:-:S02]  /*77a0*/  HADD2.F32 R6, -RZ, R13.H1_H1 ;  /* 0x3000000dff067230 */ /* 0x000fc40000004100 */
[C---:B------:R-:W-:Y:S01]  /*77b0*/  FFMA.FTZ R33, R12.reuse, R11, -R15 ;  /* 0x0000000b0c217223 */ /* 0x040fe2000001080f */
[----:B------:R-:W-:Y:S02]  /*77c0*/  HADD2.F32 R34, -RZ, R34.H1_H1 ;  /* 0x30000022ff227230 */ /* 0x000fe40000004100 */
[----:B------:R-:W-:Y:S01]  /*77d0*/  FFMA.FTZ R40, R12, R26, R5 ;  /* 0x0000001a0c287223 */ /* 0x000fe20000010005 */
[----:B------:R-:W-:Y:S02]  /*77e0*/  HADD2.F32 R13, -RZ, R13.H0_H0 ;  /* 0x2000000dff0d7230 */ /* 0x000fe40000004100 */
[CC--:B------:R-:W-:Y:S01]  /*77f0*/  FMUL.FTZ R30, R6.reuse, R27.reuse ;  /* 0x0000001b061e7220 */ /* 0x0c0fe20000410000 */
[----:B------:R-:W-:Y:S01]  /*7800*/  F2FP.F16.E4M3.UNPACK_B R5, R32 ;  /* 0x00000020ff05723e */ /* 0x000fe200020006ff */
[----:B------:R-:W-:Y:S01]  /*7810*/  FMUL.FTZ R12, R6, R34 ;  /* 0x00000022060c7220 */ /* 0x000fe20000410000 */
[----:B------:R-:W-:Y:S01]  /*7820*/  F2FP.F16.E4M3.UNPACK_B R4, R4.H1 ;  /* 0x00000004ff04723e */ /* 0x000fe200030006ff */
[C---:B------:R-:W-:Y:S01]  /*7830*/  FFMA.FTZ R34, R13.reuse, R34, -R30 ;  /* 0x000000220d227223 */ /* 0x040fe2000001081e */
[-C--:B------:R-:W-:Y:S01]  /*7840*/  F2FP.F16.E4M3.UNPACK_B R11, R14.reuse ;  /* 0x0000000eff0b723e */ /* 0x080fe200020006ff */
[----:B------:R-:W-:Y:S01]  /*7850*/  FFMA.FTZ R37, R13, R27, R12 ;  /* 0x0000001b0d257223 */ /* 0x000fe2000001000c */
[--C-:B------:R-:W-:Y:S01]  /*7860*/  HADD2.F32 R15, -RZ, R5.reuse.H1_H1 ;  /* 0x30000005ff0f7230 */ /* 0x100fe20000004100 */
[----:B------:R-:W-:Y:S01]  /*7870*/  F2FP.F16.E4M3.UNPACK_B R14, R14.H1 ;  /* 0x0000000eff0e723e */ /* 0x000fe200030006ff */
[----:B------:R-:W-:Y:S01]  /*7880*/  HADD2.F32 R13, -RZ, R5.H0_H0 ;  /* 0x20000005ff0d7230 */ /* 0x000fe20000004100 */
[----:B------:R-:W-:Y:S01]  /*7890*/  F2FP.F16.E4M3.UNPACK_B R32, R32.H1 ;  /* 0x00000020ff20723e */ /* 0x000fe200030006ff */
[----:B------:R-:W-:Y:S01]  /*78a0*/  HADD2.F32 R6, -RZ, R4.H1_H1 ;  /* 0x30000004ff067230 */ /* 0x000fe20000004100 */
[----:B------:R-:W-:Y:S01]  /*78b0*/  F2FP.SATFINITE.E4M3.F32.PACK_AB_MERGE_C R35, R38, R35, RZ ;  /* 0x000000232623723e */ /* 0x000fe200048070ff */
[----:B------:R-:W-:-:S02]  /*78c0*/  HADD2.F32 R12, -RZ, R11.H1_H1 ;  /* 0x3000000bff0c7230 */ /* 0x000fc40000004100 */
[----:B------:R-:W-:Y:S02]  /*78d0*/  HADD2.F32 R5, -RZ, R4.H0_H0 ;  /* 0x20000004ff057230 */ /* 0x000fe40000004100 */
[C---:B------:R-:W-:Y:S01]  /*78e0*/  FMUL.FTZ R26, R6.reuse, R15 ;  /* 0x0000000f061a7220 */ /* 0x040fe20000410000 */
[----:B------:R-:W-:Y:S02]  /*78f0*/  HADD2.F32 R4, -RZ, R3.H1_H1 ;  /* 0x30000003ff047230 */ /* 0x000fe40000004100 */
[-C--:B------:R-:W-:Y:S01]  /*7900*/  FMUL.FTZ R30, R6, R12.reuse ;  /* 0x0000000c061e7220 */ /* 0x080fe20000410000 */
[----:B------:R-:W-:Y:S02]  /*7910*/  HADD2.F32 R11, -RZ, R11.H0_H0 ;  /* 0x2000000bff0b7230 */ /* 0x000fe40000004100 */
[C---:B------:R-:W-:Y:S01]  /*7920*/  FFMA.FTZ R26, R5.reuse, R12, -R26 ;  /* 0x0000000c051a7223 */ /* 0x040fe2000001081a */
[----:B------:R-:W-:Y:S02]  /*7930*/  HADD2.F32 R3, -RZ, R3.H0_H0 ;  /* 0x20000003ff037230 */ /* 0x000fe40000004100 */
[C---:B------:R-:W-:Y:S01]  /*7940*/  FMUL.FTZ R6, R4.reuse, R13 ;  /* 0x0000000d04067220 */ /* 0x040fe20000410000 */
[----:B------:R-:W-:Y:S01]  /*7950*/  FFMA.FTZ R15, R5, R15, R30 ;  /* 0x0000000f050f7223 */ /* 0x000fe2000001001e */
[----:B------:R-:W-:Y:S01]  /*7960*/  FMUL.FTZ R4, R4, R11 ;  /* 0x0000000b04047220 */ /* 0x000fe20000410000 */
[----:B------:R-:W-:-:S02]  /*7970*/  HADD2.F32 R5, -RZ, R14.H1_H1 ;  /* 0x3000000eff057230 */ /* 0x000fc40000004100 */
[C---:B------:R-:W-:Y:S01]  /*7980*/  FFMA.FTZ R12, R3.reuse, R11, -R6 ;  /* 0x0000000b030c7223 */ /* 0x040fe20000010806 */
[----:B------:R-:W-:Y:S02]  /*7990*/  HADD2.F32 R11, -RZ, R32.H1_H1 ;  /* 0x30000020ff0b7230 */ /* 0x000fe40000004100 */
[----:B------:R-:W-:Y:S01]  /*79a0*/  FFMA.FTZ R13, R3, R13, R4 ;  /* 0x0000000d030d7223 */ /* 0x000fe20000010004 */
[----:B------:R-:W-:Y:S02]  /*79b0*/  HADD2.F32 R4, -RZ, R10.H1_H1 ;  /* 0x3000000aff047230 */ /* 0x000fe40000004100 */
[----:B------:R-:W-:Y:S02]  /*79c0*/  HADD2.F32 R32, -RZ, R32.H0_H0 ;  /* 0x20000020ff207230 */ /* 0x000fe40000004100 */
[----:B------:R-:W-:Y:S02]  /*79d0*/  HADD2.F32 R3, -RZ, R7.H1_H1 ;  /* 0x30000007ff037230 */ /* 0x000fe40000004100 */
[----:B------:R-:W-:Y:S01]  /*79e0*/  FMUL.FTZ R27, R4, R11 ;  /* 0x0000000b041b7220 */ /* 0x000fe20000410000 */
[----:B------:R-:W-:-:S02]  /*79f0*/  HADD2.F32 R14, -RZ, R14.H0_H0 ;  /* 0x2000000eff0e7230 */ /* 0x000fc40000004100 */
[-C--:B------:R-:W-:Y:S01]  /*7a00*/  FMUL.FTZ R6, R4, R5.reuse ;  /* 0x0000000504067220 */ /* 0x080fe20000410000 */
[----:B------:R-:W-:Y:S02]  /*7a10*/  HADD2.F32 R10, -RZ, R10.H0_H0 ;  /* 0x2000000aff0a7230 */ /* 0x000fe40000004100 */
[C---:B------:R-:W-:Y:S01]  /*7a20*/  FMUL.FTZ R4, R3.reuse, R32 ;  /* 0x0000002003047220 */ /* 0x040fe20000410000 */
[----:B------:R-:W-:Y:S02]  /*7a30*/  HADD2.F32 R7, -RZ, R7.H0_H0 ;  /* 0x20000007ff077230 */ /* 0x000fe40000004100 */
[-C--:B------:R-:W-:Y:S01]  /*7a40*/  FMUL.FTZ R3, R3, R14.reuse ;  /* 0x0000000e03037220 */ /* 0x080fe20000410000 */
[C---:B------:R-:W-:Y:S01]  /*7a50*/  FFMA.FTZ R27, R10.reuse, R5, -R27 ;  /* 0x000000050a1b7223 */ /* 0x040fe2000001081b */
[----:B------:R-:W-:Y:S01]  /*7a60*/  FFMA.FTZ R6, R10, R11, R6 ;  /* 0x0000000b0a067223 */ /* 0x000fe20000010006 */
[C---:B------:R-:W-:Y:S01]  /*7a70*/  FFMA.FTZ R5, R7.reuse, R14, -R4 ;  /* 0x0000000e07057223 */ /* 0x040fe20000010804 */
[----:B------:R-:W-:Y:S01]  /*7a80*/  FFMA.FTZ R32, R7, R32, R3 ;  /* 0x0000002007207223 */ /* 0x000fe20000010003 */
[----:B------:R-:W-:-:S02]  /*7a90*/  F2FP.SATFINITE.E4M3.F32.PACK_AB_MERGE_C R7, R37, R34, RZ ;  /* 0x000000222507723e */ /* 0x000fc400048070ff */
[----:B------:R-:W-:Y:S02]  /*7aa0*/  F2FP.SATFINITE.E4M3.F32.PACK_AB_MERGE_C R4, R15, R26, RZ ;  /* 0x0000001a0f04723e */ /* 0x000fe400048070ff */
[----:B------:R-:W-:Y:S02]  /*7ab0*/  F2FP.SATFINITE.E4M3.F32.PACK_AB_MERGE_C R27, R6, R27, RZ ;  /* 0x0000001b061b723e */ /* 0x000fe400048070ff */
[----:B------:R-:W-:Y:S02]  /*7ac0*/  F2FP.SATFINITE.E4M3.F32.PACK_AB_MERGE_C R6, R36, R31, R35 ;  /* 0x0000001f2406723e */ /* 0x000fe40004807023 */
[----:B------:R-:W-:Y:S02]  /*7ad0*/  F2FP.SATFINITE.E4M3.F32.PACK_AB_MERGE_C R7, R40, R33, R7 ;  /* 0x000000212807723e */ /* 0x000fe40004807007 */
[----:B------:R-:W-:Y:S02]  /*7ae0*/  F2FP.SATFINITE.E4M3.F32.PACK_AB_MERGE_C R4, R13, R12, R4 ;  /* 0x0000000c0d04723e */ /* 0x000fe40004807004 */
[----:B------:R-:W-:-:S05]  /*7af0*/  F2FP.SATFINITE.E4M3.F32.PACK_AB_MERGE_C R5, R32, R5, R27 ;  /* 0x000000052005723e */ /* 0x000fca000480701b */
[----:B------:R1:W-:Y:S02]  /*7b00*/  STS.128 [R0+0xf000], R4 ;  /* 0x00f0000400007388 */ /* 0x0003e40000000c00 */
.L_x_358:
[----:B------:R-:W-:Y:S05]  /*7b10*/  BSYNC B1 ;  /* 0x0000000000017941 */ /* 0x000fea0003800000 */
.L_x_357:
[----:B------:R-:W-:Y:S04]  /*7b20*/  BSSY B1, `(.L_x_359) ;  /* 0x000007c000017945 */ /* 0x000fe80003800000 */
[----:B------:R-:W-:Y:S05]  /*7b30*/  @P1 BRA `(.L_x_360) ;  /* 0x0000000400e81947 */ /* 0x000fea0003800000 */
[----:B-1----:R-:W1:Y:S01]  /*7b40*/  LDS.128 R4, [R0+0x10800] ;  /* 0x0108000000047984 */ /* 0x002e620000000c00 */
[----:B-----5:R-:W-:Y:S02]  /*7b50*/  SHF.R.U32.HI R3, RZ, 0x8, R28 ;  /* 0x00000008ff037819 */ /* 0x020fe4000001161c */
[----:B------:R-:W-:Y:S02]  /*7b60*/  SHF.R.U32.HI R11, RZ, 0x8, R29 ;  /* 0x00000008ff0b7819 */ /* 0x000fe4000001161d */
[----:B0-----:R-:W-:Y:S02]  /*7b70*/  SHF.R.U32.HI R26, RZ, 0x8, R25 ;  /* 0x00000008ff1a7819 */ /* 0x001fe40000011619 */
[----:B------:R-:W-:Y:S02]  /*7b80*/  LOP3.LUT R10, R28, 0xff, RZ, 0xc0, !PT ;  /* 0x000000ff1c0a7812 */ /* 0x000fe400078ec0ff */
[----:B------:R-:W-:Y:S02]  /*7b90*/  SHF.R.U32.HI R13, RZ, 0x8, R24 ;  /* 0x00000008ff0d7819 */ /* 0x000fe40000011618 */
[----:B------:R-:W-:-:S02]  /*7ba0*/  LOP3.LUT R3, R3, 0xff, RZ, 0xc0, !PT ;  /* 0x000000ff03037812 */ /* 0x000fc400078ec0ff */
[----:B------:R-:W-:Y:S02]  /*7bb0*/  LOP3.LUT R12, R29, 0xff, RZ, 0xc0, !PT ;  /* 0x000000ff1d0c7812 */ /* 0x000fe400078ec0ff */
[----:B------:R-:W-:Y:S02]  /*7bc0*/  LOP3.LUT R27, R25, 0xff, RZ, 0xc0, !PT ;  /* 0x000000ff191b7812 */ /* 0x000fe400078ec0ff */
[----:B------:R-:W-:Y:S02]  /*7bd0*/  LOP3.LUT R11, R11, 0xff, RZ, 0xc0, !PT ;  /* 0x000000ff0b0b7812 */ /* 0x000fe400078ec0ff */
[----:B------:R-:W-:Y:S02]  /*7be0*/  LOP3.LUT R26, R26, 0xff, RZ, 0xc0, !PT ;  /* 0x000000ff1a1a7812 */ /* 0x000fe400078ec0ff */
[----:B------:R-:W-:Y:S02]  /*7bf0*/  LOP3.LUT R14, R13, 0xff, RZ, 0xc0, !PT ;  /* 0x000000ff0d0e7812 */ /* 0x000fe400078ec0ff */
[----:B------:R-:W-:-:S02]  /*7c00*/  PRMT R10, R3, 0x7604, R10 ;  /* 0x00007604030a7816 */ /* 0x000fc4000000000a */
[----:B------:R-:W-:Y:S02]  /*7c10*/  PRMT R13, R11, 0x7604, R12 ;  /* 0x000076040b0d7816 */ /* 0x000fe4000000000c */
[----:B------:R-:W-:Y:S02]  /*7c20*/  PRMT R27, R26, 0x7604, R27 ;  /* 0x000076041a1b7816 */ /* 0x000fe4000000001b */
[----:B------:R-:W-:Y:S02]  /*7c30*/  SHF.R.U32.HI R3, RZ, 0x10, R28 ;  /* 0x00000010ff037819 */ /* 0x000fe4000001161c */
[----:B------:R-:W-:Y:S02]  /*7c40*/  SHF.R.U32.HI R12, RZ, 0x10, R29 ;  /* 0x00000010ff0c7819 */ /* 0x000fe4000001161d */
[----:B------:R-:W-:Y:S02]  /*7c50*/  SHF.R.U32.HI R26, RZ, 0x10, R25 ;  /* 0x00000010ff1a7819 */ /* 0x000fe40000011619 */
[----:B------:R-:W-:-:S02]  /*7c60*/  LOP3.LUT R15, R24, 0xff, RZ, 0xc0, !PT ;  /* 0x000000ff180f7812 */ /* 0x000fc400078ec0ff */
[----:B------:R-:W-:Y:S02]  /*7c70*/  SHF.R.U32.HI R11, RZ, 0x10, R24 ;  /* 0x00000010ff0b7819 */ /* 0x000fe40000011618 */
[----:B------:R-:W-:Y:S02]  /*7c80*/  LOP3.LUT R3, R3, 0xff, RZ, 0xc0, !PT ;  /* 0x000000ff03037812 */ /* 0x000fe400078ec0ff */
[----:B------:R-:W-:Y:S02]  /*7c90*/  LOP3.LUT R12, R12, 0xff, RZ, 0xc0, !PT ;  /* 0x000000ff0c0c7812 */ /* 0x000fe400078ec0ff */
[----:B------:R-:W-:Y:S02]  /*7ca0*/  LOP3.LUT R26, R26, 0xff, RZ, 0xc0, !PT ;  /* 0x000000ff1a1a7812 */ /* 0x000fe400078ec0ff */
[----:B------:R-:W-:Y:S02]  /*7cb0*/  PRMT R15, R14, 0x7604, R15 ;  /* 0x000076040e0f7816 */ /* 0x000fe4000000000f */
[----:B------:R-:W-:-:S02]  /*7cc0*/  LOP3.LUT R14, R11, 0xff, RZ, 0xc0, !PT ;  /* 0x000000ff0b0e7812 */ /* 0x000fc400078ec0ff */
[----:B------:R-:W-:Y:S02]  /*7cd0*/  PRMT R11, R3, 0x7054, R10 ;  /* 0x00007054030b7816 */ /* 0x000fe4000000000a */
[----:B------:R-:W-:Y:S02]  /*7ce0*/  PRMT R13, R12, 0x7054, R13 ;  /* 0x000070540c0d7816 */ /* 0x000fe4000000000d */
[----:B------:R-:W-:Y:S02]  /*7cf0*/  PRMT R27, R26, 0x7054, R27 ;  /* 0x000070541a1b7816 */ /* 0x000fe4000000001b */
[----:B------:R-:W-:Y:S02]  /*7d00*/  PRMT R15, R14, 0x7054, R15 ;  /* 0x000070540e0f7816 */ /* 0x000fe4000000000f */
        /* <DEDUP_REMOVED lines=43> */
[C---:B------:R-:W-:Y:S01]  /*7fc0*/  FMUL.FTZ R26, R6.reuse, R27 ;  /* 0x0000001b061a7220 */ /* 0x040fe20000410000 */
        /* <DEDUP_REMOVED lines=10> */
[----:B------:R-:W-:-:S02]  /*8070*/  HADD2.F32 R6, -RZ, R4.H1_H1 ;  /* 0x30000004ff067230 */ /* 0x000fc40000004100 */
[----:B------:R-:W-:Y:S02]  /*8080*/  HADD2.F32 R12, -RZ, R11.H1_H1 ;  /* 0x3000000bff0c7230 */ /* 0x000fe40000004100 */
[----:B------:R-:W-:Y:S02]  /*8090*/  HADD2.F32 R5, -RZ, R4.H0_H0 ;  /* 0x20000004ff057230 */ /* 0x000fe40000004100 */
[C---:B------:R-:W-:Y:S01]  /*80a0*/  FMUL.FTZ R24, R6.reuse, R15 ;  /* 0x0000000f06187220 */ /* 0x040fe20000410000 */
[----:B------:R-:W-:Y:S02]  /*80b0*/  HADD2.F32 R4, -RZ, R3.H1_H1 ;  /* 0x30000003ff047230 */ /* 0x000fe40000004100 */
[-C--:B------:R-:W-:Y:S01]  /*80c0*/  FMUL.FTZ R26, R6, R12.reuse ;  /* 0x0000000c061a7220 */ /* 0x080fe20000410000 */
[----:B------:R-:W-:Y:S02]  /*80d0*/  HADD2.F32 R11, -RZ, R11.H0_H0 ;  /* 0x2000000bff0b7230 */ /* 0x000fe40000004100 */
[----:B------:R-:W-:Y:S01]  /*80e0*/  FFMA.FTZ R24, R5, R12, -R24 ;  /* 0x0000000c05187223 */ /* 0x000fe20000010818 */
[----:B------:R-:W-:-:S02]  /*80f0*/  HADD2.F32 R3, -RZ, R3.H0_H0 ;  /* 0x20000003ff037230 */ /* 0x000fc40000004100 */
[C---:B------:R-:W-:Y:S01]  /*8100*/  FMUL.FTZ R6, R4.reuse, R13 ;  /* 0x0000000d04067220 */ /* 0x040fe20000410000 */
[----:B------:R-:W-:Y:S01]  /*8110*/  FFMA.FTZ R15, R5, R15, R26 ;  /* 0x0000000f050f7223 */ /* 0x000fe2000001001a */
[-C--:B------:R-:W-:Y:S01]  /*8120*/  FMUL.FTZ R4, R4, R11.reuse ;  /* 0x0000000b04047220 */ /* 0x080fe20000410000 */
[----:B------:R-:W-:Y:S02]  /*8130*/  HADD2.F32 R5, -RZ, R14.H1_H1 ;  /* 0x3000000eff057230 */ /* 0x000fe40000004100 */
[C---:B------:R-:W-:Y:S01]  /*8140*/  FFMA.FTZ R12, R3.reuse, R11, -R6 ;  /* 0x0000000b030c7223 */ /* 0x040fe20000010806 */
[--C-:B------:R-:W-:Y:S02]  /*8150*/  HADD2.F32 R11, -RZ, R25.reuse.H1_H1 ;  /* 0x30000019ff0b7230 */ /* 0x100fe40000004100 */
[----:B------:R-:W-:Y:S01]  /*8160*/  FFMA.FTZ R13, R3, R13, R4 ;  /* 0x0000000d030d7223 */ /* 0x000fe20000010004 */
[----:B------:R-:W-:Y:S02]  /*8170*/  HADD2.F32 R4, -RZ, R10.H1_H1 ;  /* 0x3000000aff047230 */ /* 0x000fe40000004100 */
[----:B------:R-:W-:-:S02]  /*8180*/  HADD2.F32 R6, -RZ, R25.H0_H0 ;  /* 0x20000019ff067230 */ /* 0x000fc40000004100 */
[--C-:B------:R-:W-:Y:S02]  /*8190*/  HADD2.F32 R3, -RZ, R7.reuse.H1_H1 ;  /* 0x30000007ff037230 */ /* 0x100fe40000004100 */
[C---:B------:R-:W-:Y:S01]  /*81a0*/  FMUL.FTZ R25, R4.reuse, R11 ;  /* 0x0000000b04197220 */ /* 0x040fe20000410000 */
[----:B------:R-:W-:Y:S02]  /*81b0*/  HADD2.F32 R14, -RZ, R14.H0_H0 ;  /* 0x2000000eff0e7230 */ /* 0x000fe40000004100 */
        /* <DEDUP_REMOVED lines=12> */
[----:B------:R-:W-:Y:S02]  /*8280*/  F2FP.SATFINITE.E4M3.F32.PACK_AB_MERGE_C R25, R26, R25, RZ ;  /* 0x000000191a19723e */ /* 0x000fe400048070ff */
[----:B------:R-:W-:Y:S02]  /*8290*/  F2FP.SATFINITE.E4M3.F32.PACK_AB_MERGE_C R6, R30, R29, R6 ;  /* 0x0000001d1e06723e */ /* 0x000fe40004807006 */
[----:B------:R-:W-:Y:S02]  /*82a0*/  F2FP.SATFINITE.E4M3.F32.PACK_AB_MERGE_C R7, R34, R31, R7 ;  /* 0x0000001f2207723e */ /* 0x000fe40004807007 */
[----:B------:R-:W-:-:S02]  /*82b0*/  F2FP.SATFINITE.E4M3.F32.PACK_AB_MERGE_C R4, R13, R12, R4 ;  /* 0x0000000c0d04723e */ /* 0x000fc40004807004 */
[----:B------:R-:W-:-:S05]  /*82c0*/  F2FP.SATFINITE.E4M3.F32.PACK_AB_MERGE_C R5, R10, R5, R25 ;  /* 0x000000050a05723e */ /* 0x000fca0004807019 */
[----:B------:R2:W-:Y:S02]  /*82d0*/  STS.128 [R0+0x10800], R4 ;  /* 0x0108000400007388 */ /* 0x0005e40000000c00 */
.L_x_360:
[----:B------:R-:W-:Y:S05]  /*82e0*/  BSYNC B1 ;  /* 0x0000000000017941 */ /* 0x000fea0003800000 */
.L_x_359:
[----:B------:R-:W-:Y:S05]  /*82f0*/  @P2 BRA `(.L_x_356) ;  /* 0x0000002800942947 */ /* 0x000fea0003800000 */
[----:B-12---:R-:W1:Y:S01]  /*8300*/  LDS.128 R4, [R0+0x12000] ;  /* 0x0120000000047984 */ /* 0x006e620000000c00 */
[----:B-----5:R-:W-:Y:S02]  /*8310*/  SHF.R.U32.HI R10, RZ, 0x8, R20 ;  /* 0x00000008ff0a7819 */ /* 0x020fe40000011614 */
[----:B------:R-:W-:Y:S02]  /*8320*/  LOP3.LUT R3, R20, 0xff, RZ, 0xc0, !PT ;  /* 0x000000ff14037812 */ /* 0x000fe400078ec0ff */
[----:B------:R-:W-:Y:S02]  /*8330*/  LOP3.LUT R10, R10, 0xff, RZ, 0xc0, !PT ;  /* 0x000000ff0a0a7812 */ /* 0x000fe400078ec0ff */
[----:B------:R-:W-:Y:S02]  /*8340*/  SHF.R.U32.HI R12, RZ, 0x8, R21 ;  /* 0x00000008ff0c7819 */ /* 0x000fe40000011615 */
[----:B------:R-:W-:Y:S02]  /*8350*/  SHF.R.U32.HI R15, RZ, 0x8, R9 ;  /* 0x00000008ff0f7819 */ /* 0x000fe40000011609 */
[----:B------:R-:W-:-:S02]  /*8360*/  PRMT R3, R10, 0x7604, R3 ;  /* 0x000076040a037816 */ /* 0x000fc40000000003 */
[----:B------:R-:W-:Y:S02]  /*8370*/  LOP3.LUT R11, R21, 0xff, RZ, 0xc0, !PT ;  /* 0x000000ff150b7812 */ /* 0x000fe400078ec0ff */
[----:B------:R-:W-:Y:S02]  /*8380*/  LOP3.LUT R12, R12, 0xff, RZ, 0xc0, !PT ;  /* 0x000000ff0c0c7812 */ /* 0x000fe400078ec0ff */
[----:B------:R-:W-:Y:S02]  /*8390*/  SHF.R.U32.HI R24, RZ, 0x10, R21 ;  /* 0x00000010ff187819 */ /* 0x000fe40000011615 */
[----:B------:R-:W-:Y:S02]  /*83a0*/  SHF.R.U32.HI R10, RZ, 0x8, R8 ;  /* 0x00000008ff0a7819 */ /* 0x000fe40000011608 */
[----:B------:R-:W-:Y:S02]  /*83b0*/  SHF.R.U32.HI R25, RZ, 0x10, R9 ;  /* 0x00000010ff197819 */ /* 0x000fe40000011609 */
[----:B------:R-:W-:-:S02]  /*83c0*/  LOP3.LUT R14, R9, 0xff, RZ, 0xc0, !PT ;  /* 0x000000ff090e7812 */ /* 0x000fc400078ec0ff */
[----:B------:R-:W-:Y:S01]  /*83d0*/  LOP3.LUT R15, R15, 0xff, RZ, 0xc0, !PT ;  /* 0x000000ff0f0f7812 */ /* 0x000fe200078ec0ff */
[----:B------:R-:W-:Y:S01]  /*83e0*/  IMAD.U32 R25, R25, 0x10000, RZ ;  /* 0x0001000019197824 */ /* 0x000fe200078e00ff */
[----:B------:R-:W-:Y:S02]  /*83f0*/  PRMT R11, R12, 0x7604, R11 ;  /* 0x000076040c0b7816 */ /* 0x000fe4000000000b */
        /* <DEDUP_REMOVED lines=10> */
[----:B-1----:R-:W-:-:S02]  /*84a0*/  F2FP.F16.E4M3.UNPACK_B R3, R6.H1 ;  /* 0x00000006ff03723e */ /* 0x002fc400030006ff */
[----:B------:R-:W-:Y:S02]  /*84b0*/  LOP3.LUT R15, R15, 0xff0000, R8, 0xf8, !PT ;  /* 0x00ff00000f0f7812 */ /* 0x000fe400078ef808 */
[----:B------:R-:W-:Y:S01]  /*84c0*/  F2FP.F16.E4M3.UNPACK_B R21, R25 ;  /* 0x00000019ff15723e */ /* 0x000fe200020006ff */
[----:B------:R-:W-:Y:S01]  /*84d0*/  HADD2.F32 R9, -RZ, R3.H0_H0 ;  /* 0x20000003ff097230 */ /* 0x000fe20000004100 */
[----:B------:R-:W-:Y:S02]  /*84e0*/  F2FP.F16.E4M3.UNPACK_B R14, R13 ;  /* 0x0000000dff0e723e */ /* 0x000fe400020006ff */
[----:B------:R-:W-:Y:S01]  /*84f0*/  LOP3.LUT R12, R11, 0xff000000, R20, 0xf8, !PT ;  /* 0xff0000000b0c7812 */ /* 0x000fe200078ef814 */
[----:B------:R-:W-:Y:S01]  /*8500*/  HADD2.F32 R24, -RZ, R21.H1_H1 ;  /* 0x30000015ff187230 */ /* 0x000fe20000004100 */
[----:B------:R-:W-:Y:S01]  /*8510*/  LOP3.LUT R20, R15, 0xff000000, R8, 0xf8, !PT ;  /* 0xff0000000f147812 */ /* 0x000fe200078ef808 */
[----:B------:R-:W-:Y:S01]  /*8520*/  HADD2.F32 R8, -RZ, R3.H1_H1 ;  /* 0x30000003ff087230 */ /* 0x000fe20000004100 */
[----:B------:R-:W-:Y:S01]  /*8530*/  F2FP.F16.E4M3.UNPACK_B R6, R6 ;  /* 0x00000006ff06723e */ /* 0x000fe200020006ff */
[--C-:B------:R-:W-:Y:S01]  /*8540*/  HADD2.F32 R15, -RZ, R14.reuse.H1_H1 ;  /* 0x3000000eff0f7230 */ /* 0x100fe20000004100 */
[-C--:B------:R-:W-:Y:S01]  /*8550*/  F2FP.F16.E4M3.UNPACK_B R10, R7.reuse ;  /* 0x00000007ff0a723e */ /* 0x080fe200020006ff */
[----:B------:R-:W-:Y:S01]  /*8560*/  HADD2.F32 R21, -RZ, R21.H0_H0 ;  /* 0x20000015ff157230 */ /* 0x000fe20000004100 */
[----:B------:R-:W-:Y:S01]  /*8570*/  F2FP.F16.E4M3.UNPACK_B R11, R7.H1 ;  /* 0x00000007ff0b723e */ /* 0x000fe200030006ff */
[C---:B0-----:R-:W-:Y:S01]  /*8580*/  FMUL.FTZ R26, R8.reuse, R24 ;  /* 0x00000018081a7220 */ /* 0x041fe20000410000 */
[----:B------:R-:W-:Y:S01]  /*8590*/  FMUL.FTZ R29, R8, R15 ;  /* 0x0000000f081d7220 */ /* 0x000fe20000410000 */
[-C--:B------:R-:W-:Y:S01]  /*85a0*/  F2FP.F16.E4M3.UNPACK_B R7, R5.reuse ;  /* 0x00000005ff07723e */ /* 0x080fe200020006ff */
[----:B------:R-:W-:Y:S01]  /*85b0*/  HADD2.F32 R14, -RZ, R14.H0_H0 ;  /* 0x2000000eff0e7230 */ /* 0x000fe20000004100 */
[----:B------:R-:W-:Y:S01]  /*85c0*/  F2FP.F16.E4M3.UNPACK_B R8, R5.H1 ;  /* 0x00000005ff08723e */ /* 0x000fe200030006ff */
[----:B------:R-:W-:-:S02]  /*85d0*/  HADD2.F32 R5, -RZ, R6.H1_H1 ;  /* 0x30000006ff057230 */ /* 0x000fc40000004100 */
[C---:B------:R-:W-:Y:S01]  /*85e0*/  FFMA.FTZ R27, R9.reuse, R15, -R26 ;  /* 0x0000000f091b7223 */ /* 0x040fe2000001081a */
[----:B------:R-:W-:Y:S01]  /*85f0*/  FFMA.FTZ R28, R9, R24, R29 ;  /* 0x00000018091c7223 */ /* 0x000fe2000001001d */
[----:B------:R-:W-:Y:S01]  /*8600*/  HADD2.F32 R6, -RZ, R6.H0_H0 ;  /* 0x20000006ff067230 */ /* 0x000fe20000004100 */
[----:B------:R-:W-:Y:S01]  /*8610*/  F2FP.F16.E4M3.UNPACK_B R25, R25.H1 ;  /* 0x00000019ff19723e */ /* 0x000fe200030006ff */
[C---:B------:R-:W-:Y:S01]  /*8620*/  FMUL.FTZ R9, R5.reuse, R21 ;  /* 0x0000001505097220 */ /* 0x040fe20000410000 */
[----:B------:R-:W-:Y:S01]  /*8630*/  F2FP.F16.E4M3.UNPACK_B R13, R13.H1 ;  /* 0x0000000dff0d723e */ /* 0x000fe200030006ff */
[-C--:B------:R-:W-:Y:S01]  /*8640*/  FMUL.FTZ R24, R5, R14.reuse ;  /* 0x0000000e05187220 */ /* 0x080fe20000410000 */
[----:B------:R-:W-:Y:S02]  /*8650*/  HADD2.F32 R5, -RZ, R10.H1_H1 ;  /* 0x3000000aff057230 */ /* 0x000fe40000004100 */
[----:B------:R-:W-:Y:S01]  /*8660*/  FFMA.FTZ R26, R6, R14, -R9 ;  /* 0x0000000e061a7223 */ /* 0x000fe20000010809 */
[----:B------:R-:W-:-:S02]  /*8670*/  HADD2.F32 R15, -RZ, R25.H0_H0 ;  /* 0x20000019ff0f7230 */ /* 0x000fc40000004100 */
[----:B------:R-:W-:Y:S01]  /*8680*/  FFMA.FTZ R21, R6, R21, R24 ;  /* 0x0000001506157223 */ /* 0x000fe20000010018 */
[----:B------:R-:W-:Y:S01]  /*8690*/  HADD2.F32 R9, -RZ, R13.H0_H0 ;  /* 0x2000000dff097230 */ /* 0x000fe20000004100 */
[----:B------:R-:W-:Y:S01]  /*86a0*/  F2FP.F16.E4M3.UNPACK_B R3, R4 ;  /* 0x00000004ff03723e */ /* 0x000fe200020006ff */
[----:B------:R-:W-:Y:S02]  /*86b0*/  HADD2.F32 R10, -RZ, R10.H0_H0 ;  /* 0x2000000aff0a7230 */ /* 0x000fe40000004100 */
[C---:B------:R-:W-:Y:S01]  /*86c0*/  FMUL.FTZ R29, R5.reuse, R15 ;  /* 0x0000000f051d7220 */ /* 0x040fe20000410000 */
[----:B------:R-:W-:Y:S02]  /*86d0*/  HADD2.F32 R25, -RZ, R25.H1_H1 ;  /* 0x30000019ff197230 */ /* 0x000fe40000004100 */
[-C--:B------:R-:W-:Y:S01]  /*86e0*/  FMUL.FTZ R5, R5, R9.reuse ;  /* 0x0000000905057220 */ /* 0x080fe20000410000 */
[----:B------:R-:W-:Y:S02]  /*86f0*/  HADD2.F32 R6, -RZ, R11.H1_H1 ;  /* 0x3000000bff067230 */ /* 0x000fe40000004100 */
[----:B------:R-:W-:Y:S01]  /*8700*/  FFMA.FTZ R29, R10, R9, -R29 ;  /* 0x000000090a1d7223 */ /* 0x000fe2000001081d */
[----:B------:R-:W-:-:S02]  /*8710*/  HADD2.F32 R13, -RZ, R13.H1_H1 ;  /* 0x3000000dff0d7230 */ /* 0x000fc40000004100 */
[----:B------:R-:W-:Y:S01]  /*8720*/  FFMA.FTZ R30, R10, R15, R5 ;  /* 0x0000000f0a1e7223 */ /* 0x000fe20000010005 */
[----:B------:R-:W-:Y:S02]  /*8730*/  HADD2.F32 R11, -RZ, R11.H0_H0 ;  /* 0x2000000bff0b7230 */ /* 0x000fe40000004100 */
[C---:B------:R-:W-:Y:S01]  /*8740*/  FMUL.FTZ R14, R6.reuse, R25 ;  /* 0x00000019060e7220 */ /* 0x040fe20000410000 */
[----:B------:R-:W-:Y:S01]  /*8750*/  F2FP.F16.E4M3.UNPACK_B R5, R20 ;  /* 0x00000014ff05723e */ /* 0x000fe200020006ff */
[-C--:B------:R-:W-:Y:S01]  /*8760*/  FMUL.FTZ R10, R6, R13.reuse ;  /* 0x0000000d060a7220 */ /* 0x080fe20000410000 */
        /* <DEDUP_REMOVED lines=46> */
[----:B------:R3:W-:Y:S01]  /*8a50*/  STS.128 [R0+0x12000], R4 ;  /* 0x0120000400007388 */ /* 0x0007e20000000c00 */
[----:B------:R-:W-:Y:S05]  /*8a60*/  BRA `(.L_x_356) ;  /* 0x0000002000b87947 */ /* 0x000fea0003800000 */
.L_x_347:
        /* <DEDUP_REMOVED lines=11> */
[----:B--2---:R-:W-:-:S04]  /*8b20*/  LEA.HI R3, R8, R8, RZ, 0x1 ;  /* 0x0000000808037211 */ /* 0x004fc800078f08ff */
[----:B------:R-:W-:-:S05]  /*8b30*/  LOP3.LUT R3, R3, 0xfffffffe, RZ, 0xc0, !PT ;  /* 0xfffffffe03037812 */ /* 0x000fca00078ec0ff */
[----:B------:R-:W-:Y:S01]  /*8b40*/  IMAD.IADD R3, R8, 0x1, -R3 ;  /* 0x0000000108037824 */ /* 0x000fe200078e0a03 */
[----:B------:R-:W-:Y:S06]  /*8b50*/  @P1 BRA `(.L_x_362) ;  /* 0x00000000003c1947 */ /* 0x000fec0003800000 */
[----:B------:R-:W-:Y:S01]  /*8b60*/  ULDC UR4, c[0x0][0x3d4] ;  /* 0x0000f50000047ab9 */ /* 0x000fe20000000800 */
[----:B------:R-:W-:Y:S02]  /*8b70*/  CS2R R28, SRZ ;  /* 0x00000000001c7805 */ /* 0x000fe4000001ff00 */
[----:B------:R-:W-:Y:S02]  /*8b80*/  ISETP.GE.AND P0, PT, R22, UR4, PT ;  /* 0x0000000416007c0c */ /* 0x000fe4000bf06270 */
[----:B------:R-:W-:Y:S02]  /*8b90*/  CS2R R30, SRZ ;  /* 0x00000000001e7805 */ /* 0x000fe4000001ff00 */
[----:B------:R-:W-:Y:S02]  /*8ba0*/  ISETP.GE.AND P2, PT, R156, UR4, PT ;  /* 0x000000049c007c0c */ /* 0x000fe4000bf46270 */
[----:B------:R-:W-:Y:S02]  /*8bb0*/  CS2R R32, SRZ ;  /* 0x0000000000207805 */ /* 0x000fe4000001ff00 */
[----:B------:R-:W-:-:S02]  /*8bc0*/  CS2R R34, SRZ ;  /* 0x0000000000227805 */ /* 0x000fc4000001ff00 */
[----:B------:R-:W-:Y:S02]  /*8bd0*/  CS2R R4, SRZ ;  /* 0x0000000000047805 */ /* 0x000fe4000001ff00 */
[----:B------:R-:W-:Y:S02]  /*8be0*/  CS2R R6, SRZ ;  /* 0x0000000000067805 */ /* 0x000fe4000001ff00 */
[----:B------:R-:W-:Y:S02]  /*8bf0*/  CS2R R24, SRZ ;  /* 0x0000000000187805 */ /* 0x000fe4000001ff00 */
[----:B------:R-:W-:Y:S01]  /*8c00*/  CS2R R26, SRZ ;  /* 0x00000000001a7805 */ /* 0x000fe2000001ff00 */
[----:B------:R0:W5:Y:S04]  /*8c10*/  @!P0 LDG.E.128 R28, desc[UR40][R42.64] ;  /* 0x000000282a1c8981 */ /* 0x000168000c1e1d00 */
[----:B------:R0:W5:Y:S04]  /*8c20*/  @!P2 LDG.E.128 R32, desc[UR40][R42.64+0x20] ;  /* 0x000020282a20a981 */ /* 0x000168000c1e1d00 */
[----:B------:R0:W5:Y:S04]  /*8c30*/  @!P0 LDG.E.128 R4, desc[UR40][R44.64] ;  /* 0x000000282c048981 */ /* 0x000168000c1e1d00 */
[----:B------:R0:W5:Y:S02]  /*8c40*/  @!P2 LDG.E.128 R24, desc[UR40][R44.64+0x20] ;  /* 0x000020282c18a981 */ /* 0x000164000c1e1d00 */
.L_x_362:
[----:B------:R-:W-:Y:S05]  /*8c50*/  BSYNC B1 ;  /* 0x0000000000017941 */ /* 0x000fea0003800000 */
.L_x_361:
[----:B------:R-:W-:Y:S01]  /*8c60*/  UMOV UR4, 0xffffffff ;  /* 0xffffffff00047882 */ /* 0x000fe20000000000 */
[----:B------:R-:W-:Y:S02]  /*8c70*/  SHF.L.U32 R3, R3, 0x1f, RZ ;  /* 0x0000001f03037819 */ /* 0x000fe400000006ff */
[----:B------:R-:W-:Y:S05]  /*8c80*/  BRA.DIV UR4, `(.L_x_363) ;  /* 0x000000fe04307947 */ /* 0x000fea000b800000 */
.L_x_559:
[----:B------:R-:W-:-:S03]  /*8c90*/  UMOV UR4, 0xffffffff ;  /* 0xffffffff00047882 */ /* 0x000fc60000000000 */
[----:B------:R-:W-:Y:S05]  /*8ca0*/  BRA.DIV UR4, `(.L_x_364) ;  /* 0x000000fe04507947 */ /* 0x000fea000b800000 */
.L_x_562:
[----:B------:R-:W-:-:S03]  /*8cb0*/  UMOV UR4, 0xffffffff ;  /* 0xffffffff00047882 */ /* 0x000fc60000000000 */
[----:B------:R-:W-:Y:S05]  /*8cc0*/  BRA.DIV UR4, `(.L_x_365) ;  /* 0x000000fe04707947 */ /* 0x000fea000b800000 */
.L_x_565:
[----:B------:R-:W-:-:S03]  /*8cd0*/  UMOV UR4, 0xffffffff ;  /* 0xffffffff00047882 */ /* 0x000fc60000000000 */
[----:B------:R-:W-:Y:S05]  /*8ce0*/  BRA.DIV UR4, `(.L_x_366) ;  /* 0x000000fe04907947 */ /* 0x000fea000b800000 */
.L_x_568:
[----:B------:R-:W1:Y:S01]  /*8cf0*/  SYNCS.PHASECHK.TRANS64.TRYWAIT P0, [R18+URZ+0x19c00], R3 ;  /* 0x019c0003120075a7 */ /* 0x000e62000800017f */
[----:B------:R-:W-:Y:S04]  /*8d00*/  BSSY B1, `(.L_x_367) ;  /* 0x0000002000017945 */ /* 0x000fe80003800000 */
[----:B-1----:R-:W-:Y:S05]  /*8d10*/  @!P0 BRA `(.L_x_368) ;  /* 0x000000fc00ac8947 */ /* 0x002fea0003800000 */
.L_x_569:
[----:B------:R-:W-:Y:S05]  /*8d20*/  BSYNC B1 ;  /* 0x0000000000017941 */ /* 0x000fea0003800000 */
.L_x_367:
[----:B------:R-:W-:Y:S05]  /*8d30*/  @P1 BRA `(.L_x_356) ;  /* 0x0000002000041947 */ /* 0x000fea0003800000 */
[----:B------:R2:W5:Y:S01]  /*8d40*/  LDL R62, [R1] ;  /* 0x00000000013e7983 */ /* 0x0005620000100800 */
[----:B-1----:R-:W1:Y:S03]  /*8d50*/  LDC R3, c[0x0][0x3d4] ;  /* 0x0000f500ff037b82 */ /* 0x002e660000000800 */
[----:B------:R2:W5:Y:S04]  /*8d60*/  LDL R61, [R1+0x4] ;  /* 0x00000400013d7983 */ /* 0x0005680000100800 */
[----:B------:R2:W5:Y:S01]  /*8d70*/  LDL R60, [R1+0x4c] ;  /* 0x00004c00013c7983 */ /* 0x0005620000100800 */
[----:B------:R-:W-:Y:S01]  /*8d80*/  BSSY B1, `(.L_x_369) ;  /* 0x00000fd000017945 */ /* 0x000fe20003800000 */
[----:B-1----:R-:W-:-:S02]  /*8d90*/  ISETP.GE.AND P0, PT, R22, R3, PT ;  /* 0x000000031600720c */ /* 0x002fc40003f06270 */
[----:B------:R-:W-:-:S11]  /*8da0*/  ISETP.GE.AND P1, PT, R156, R3, PT ;  /* 0x000000039c00720c */ /* 0x000fd60003f26270 */
[----:B--2---:R-:W-:Y:S05]  /*8db0*/  @P0 BRA `(.L_x_370) ;  /* 0x0000000c00e40947 */ /* 0x004fea0003800000 */
[----:B------:R-:W1:Y:S01]  /*8dc0*/  S2R R12, SR_TID.X ;  /* 0x00000000000c7919 */ /* 0x000e620000002100 */
[----:B-----5:R-:W-:Y:S02]  /*8dd0*/  SHF.R.U32.HI R9, RZ, 0x8, R28 ;  /* 0x00000008ff097819 */ /* 0x020fe4000001161c */
[----:B------:R-:W-:Y:S02]  /*8de0*/  LOP3.LUT R8, R28, 0xff, RZ, 0xc0, !PT ;  /* 0x000000ff1c087812 */ /* 0x000fe400078ec0ff */
[----:B------:R-:W-:Y:S02]  /*8df0*/  LOP3.LUT R9, R9, 0xff, RZ, 0xc0, !PT ;  /* 0x000000ff09097812 */ /* 0x000fe400078ec0ff */
[----:B------:R-:W-:Y:S02]  /*8e00*/  SHF.R.U32.HI R13, RZ, 0x8, R30 ;  /* 0x00000008ff0d7819 */ /* 0x000fe4000001161e */
[----:B------:R-:W-:Y:S02]  /*8e10*/  PRMT R21, R9, 0x7604, R8 ;  /* 0x0000760409157816 */ /* 0x000fe40000000008 */
[----:B------:R-:W-:-:S02]  /*8e20*/  SHF.R.U32.HI R11, RZ, 0x8, R29 ;  /* 0x00000008ff0b7819 */ /* 0x000fc4000001161d */
[----:B------:R-:W-:Y:S02]  /*8e30*/  LOP3.LUT R13, R13, 0xff, RZ, 0xc0, !PT ;  /* 0x000000ff0d0d7812 */ /* 0x000fe400078ec0ff */
[----:B------:R-:W-:Y:S02]  /*8e40*/  LOP3.LUT R10, R29, 0xff, RZ, 0xc0, !PT ;  /* 0x000000ff1d0a7812 */ /* 0x000fe400078ec0ff */
[----:B------:R-:W-:Y:S02]  /*8e50*/  LOP3.LUT R11, R11, 0xff, RZ, 0xc0, !PT ;  /* 0x000000ff0b0b7812 */ /* 0x000fe400078ec0ff */
[----:B0-----:R-:W-:Y:S02]  /*8e60*/  SHF.R.U32.HI R45, RZ, 0x8, R7 ;  /* 0x00000008ff2d7819 */ /* 0x001fe40000011607 */
[----:B------:R-:W-:Y:S02]  /*8e70*/  PRMT R36, R11, 0x7604, R10 ;  /* 0x000076040b247816 */ /* 0x000fe4000000000a */
[----:B------:R-:W-:-:S02]  /*8e80*/  SHF.R.U32.HI R11, RZ, 0x8, R31 ;  /* 0x00000008ff0b7819 */ /* 0x000fc4000001161f */
[----:B------:R-:W-:Y:S02]  /*8e90*/  LOP3.LUT R10, R31, 0xff, RZ, 0xc0, !PT ;  /* 0x000000ff1f0a7812 */ /* 0x000fe400078ec0ff */
[----:B------:R-:W-:Y:S02]  /*8ea0*/  LOP3.LUT R11, R11, 0xff, RZ, 0xc0, !PT ;  /* 0x000000ff0b0b7812 */ /* 0x000fe400078ec0ff */
[----:B------:R-:W-:Y:S02]  /*8eb0*/  SHF.R.U32.HI R40, RZ, 0x8, R5 ;  /* 0x00000008ff287819 */ /* 0x000fe40000011605 */
[----:B------:R-:W-:Y:S02]  /*8ec0*/  PRMT R38, R11, 0x7604, R10 ;  /* 0x000076040b267816 */ /* 0x000fe4000000000a */
[----:B-1----:R-:W-:Y:S02]  /*8ed0*/  IADD3 R15, R12, -0x80, RZ ;  /* 0xffffff800c0f7810 */ /* 0x002fe40007ffe0ff */
[----:B------:R-:W-:-:S02]  /*8ee0*/  LOP3.LUT R12, R30, 0xff, RZ, 0xc0, !PT ;  /* 0x000000ff1e0c7812 */ /* 0x000fc400078ec0ff */
[----:B------:R-:W-:Y:S02]  /*8ef0*/  LEA.HI R14, R15, R15, RZ, 0x1 ;  /* 0x0000000f0f0e7211 */ /* 0x000fe400078f08ff */
[----:B------:R-:W-:Y:S02]  /*8f00*/  PRMT R39, R13, 0x7604, R12 ;  /* 0x000076040d277816 */ /* 0x000fe4000000000c */
[----:B------:R-:W-:Y:S02]  /*8f10*/  LOP3.LUT R14, R14, 0xfffffffe, RZ, 0xc0, !PT ;  /* 0xfffffffe0e0e7812 */ /* 0x000fe400078ec0ff */
[----:B------:R-:W-:Y:S02]  /*8f20*/  SHF.R.U32.HI R13, RZ, 0x8, R4 ;  /* 0x00000008ff0d7819 */ /* 0x000fe40000011604 */
[----:B------:R-:W-:Y:S01]  /*8f30*/  LOP3.LUT R12, R4, 0xff, RZ, 0xc0, !PT ;  /* 0x000000ff040c7812 */ /* 0x000fe200078ec0ff */
[----:B------:R-:W-:Y:S01]  /*8f40*/  IMAD.IADD R14, R15, 0x1, -R14 ;  /* 0x000000010f0e7824 */ /* 0x000fe200078e0a0e */
[----:B------:R-:W-:-:S02]  /*8f50*/  LOP3.LUT R15, R13, 0xff, RZ, 0xc0, !PT ;  /* 0x000000ff0d0f7812 */ /* 0x000fc400078ec0ff */
[----:B------:R-:W-:Y:S02]  /*8f60*/  LOP3.LUT R44, R7, 0xff, RZ, 0xc0, !PT ;  /* 0x000000ff072c7812 */ /* 0x000fe400078ec0ff */
[----:B------:R-:W-:Y:S02]  /*8f70*/  LEA.HI R8, R3, R14, RZ, 0x1c ;  /* 0x0000000e03087211 */ /* 0x000fe400078fe0ff */
[----:B------:R-:W-:Y:S02]  /*8f80*/  PRMT R43, R15, 0x7604, R12 ;  /* 0x000076040f2b7816 */ /* 0x000fe4000000000c */
[C---:B------:R-:W-:Y:S01]  /*8f90*/  LEA.HI R9, R8.reuse, R8, RZ, 0x1 ;  /* 0x0000000808097211 */ /* 0x040fe200078f08ff */
[----:B------:R-:W-:Y:S01]  /*8fa0*/  IMAD.SHL.U32 R8, R8, 0x10, RZ ;  /* 0x0000001008087824 */ /* 0x000fe200078e00ff */
[----:B------:R-:W-:Y:S02]  /*8fb0*/  LOP3.LUT R45, R45, 0xff, RZ, 0xc0, !PT ;  /* 0x000000ff2d2d7812 */ /* 0x000fe400078ec0ff */
[----:B------:R-:W-:-:S02]  /*8fc0*/  SHF.R.S32.HI R9, RZ, 0x1, R9 ;  /* 0x00000001ff097819 */ /* 0x000fc40000011409 */
[----:B------:R-:W-:Y:S02]  /*8fd0*/  LOP3.LUT R8, R62, 0x10, R8, 0xf8, !PT ;  /* 0x000000103e087812 */ /* 0x000fe400078ef808 */
[----:B------:R-:W-:Y:S01]  /*8fe0*/  LOP3.LUT R37, R5, 0xff, RZ, 0xc0, !PT ;  /* 0x000000ff05257812 */ /* 0x000fe200078ec0ff */
[----:B------:R-:W-:Y:S01]  /*8ff0*/  IMAD R13, R9, 0x1800, R61 ;  /* 0x00001800090d7824 */ /* 0x000fe200078e023d */
[----:B------:R-:W-:Y:S02]  /*9000*/  LOP3.LUT R20, R8, R60, RZ, 0x3c, !PT ;  /* 0x0000003c08147212 */ /* 0x000fe400078e3cff */
[----:B------:R-:W0:Y:S01]  /*9010*/  LDS.128 R8, [R0+0xf000] ;  /* 0x00f0000000087984 */ /* 0x000e220000000c00 */
[----:B------:R-:W-:Y:S02]  /*9020*/  LOP3.LUT R40, R40, 0xff, RZ, 0xc0, !PT ;  /* 0x000000ff28287812 */ /* 0x000fe400078ec0ff */
[----:B------:R-:W-:Y:S02]  /*9030*/  IADD3 R20, R18, R13, R20 ;  /* 0x0000000d12147210 */ /* 0x000fe40007ffe014 */
[----:B------:R-:W-:-:S02]  /*9040*/  SHF.R.U32.HI R42, RZ, 0x8, R6 ;  /* 0x00000008ff2a7819 */ /* 0x000fc40000011606 */
[----:B------:R-:W-:Y:S01]  /*9050*/  PRMT R44, R45, 0x7604, R44 ;  /* 0x000076042d2c7816 */ /* 0x000fe2000000002c */
[----:B------:R-:W1:Y:S01]  /*9060*/  LDS.128 R12, [R20+0xf000] ;  /* 0x00f00000140c7984 */ /* 0x000e620000000c00 */
[----:B------:R-:W-:Y:S02]  /*9070*/  SHF.R.U32.HI R45, RZ, 0x10, R5 ;  /* 0x00000010ff2d7819 */ /* 0x000fe40000011605 */
[----:B------:R-:W-:Y:S02]  /*9080*/  PRMT R40, R40, 0x7604, R37 ;  /* 0x0000760428287816 */ /* 0x000fe40000000025 */
[----:B------:R-:W-:Y:S01]  /*9090*/  LOP3.LUT R41, R6, 0xff, RZ, 0xc0, !PT ;  /* 0x000000ff06297812 */ /* 0x000fe200078ec0ff */
[----:B------:R-:W-:Y:S01]  /*90a0*/  IMAD.U32 R45, R45, 0x10000, RZ ;  /* 0x000100002d2d7824 */ /* 0x000fe200078e00ff */
[----:B------:R-:W-:Y:S02]  /*90b0*/  LOP3.LUT R42, R42, 0xff, RZ, 0xc0, !PT ;  /* 0x000000ff2a2a7812 */ /* 0x000fe400078ec0ff */
[----:B------:R-:W-:-:S02]  /*90c0*/  SHF.R.U32.HI R37, RZ, 0x10, R29 ;  /* 0x00000010ff257819 */ /* 0x000fc4000001161d */
[----:B------:R-:W-:Y:S02]  /*90d0*/  PRMT R47, R42, 0x7604, R41 ;  /* 0x000076042a2f7816 */ /* 0x000fe40000000029 */
[----:B------:R-:W-:Y:S01]  /*90e0*/  SHF.R.U32.HI R41, RZ, 0x10, R31 ;  /* 0x00000010ff297819 */ /* 0x000fe2000001161f */
[----:B------:R-:W-:Y:S01]  /*90f0*/  IMAD.U32 R37, R37, 0x10000, RZ ;  /* 0x0001000025257824 */ /* 0x000fe200078e00ff */
[----:B------:R-:W-:Y:S02]  /*9100*/  SHF.R.U32.HI R49, RZ, 0x10, R7 ;  /* 0x00000010ff317819 */ /* 0x000fe40000011607 */
[----:B------:R-:W-:Y:S01]  /*9110*/  LOP3.LUT R45, R40, 0xff0000, R45, 0xf8, !PT ;  /* 0x00ff0000282d7812 */ /* 0x000fe200078ef82d */
[----:B------:R-:W-:Y:S01]  /*9120*/  IMAD.U32 R41, R41, 0x10000, RZ ;  /* 0x0001000029297824 */ /* 0x000fe200078e00ff */
[----:B------:R-:W-:Y:S01]  /*9130*/  LOP3.LUT R21, R21, 0xff0000, R28, 0xf8, !PT ;  /* 0x00ff000015157812 */ /* 0x000fe200078ef81c */
[----:B------:R-:W-:Y:S01]  /*9140*/  IMAD.U32 R49, R49, 0x10000, RZ ;  /* 0x0001000031317824 */ /* 0x000fe200078e00ff */
[----:B------:R-:W-:-:S02]  /*9150*/  LOP3.LUT R37, R36, 0xff0000, R37, 0xf8, !PT ;  /* 0x00ff000024257812 */ /* 0x000fc400078ef825 */
[----:B------:R-:W-:Y:S02]  /*9160*/  LOP3.LUT R39, R39, 0xff0000, R30, 0xf8, !PT ;  /* 0x00ff000027277812 */ /* 0x000fe400078ef81e */
[----:B------:R-:W-:Y:S02]  /*9170*/  LOP3.LUT R48, R45, 0xff000000, R5, 0xf8, !PT ;  /* 0xff0000002d307812 */ /* 0x000fe400078ef805 */
[----:B------:R-:W-:Y:S02]  /*9180*/  LOP3.LUT R28, R21, 0xff000000, R28, 0xf8, !PT ;  /* 0xff000000151c7812 */ /* 0x000fe400078ef81c */
[----:B------:R-:W-:Y:S02]  /*9190*/  LOP3.LUT R42, R37, 0xff000000, R29, 0xf8, !PT ;  /* 0xff000000252a7812 */ /* 0x000fe400078ef81d */
[----:B------:R-:W-:Y:S02]  /*91a0*/  LOP3.LUT R21, R39, 0xff000000, R30, 0xf8, !PT ;  /* 0xff00000027157812 */ /* 0x000fe400078ef81e */
[----:B------:R-:W-:-:S02]  /*91b0*/  LOP3.LUT R41, R38, 0xff0000, R41, 0xf8, !PT ;  /* 0x00ff000026297812 */ /* 0x000fc400078ef829 */
[----:B------:R-:W-:Y:S02]  /*91c0*/  LOP3.LUT R43, R43, 0xff0000, R4, 0xf8, !PT ;  /* 0x00ff00002b2b7812 */ /* 0x000fe400078ef804 */
[-C--:B0-----:R-:W-:Y:S02]  /*91d0*/  F2FP.F16.E4M3.UNPACK_B R29, R8.reuse ;  /* 0x00000008ff1d723e */ /* 0x081fe400020006ff */
[----:B------:R-:W-:Y:S02]  /*91e0*/  F2FP.F16.E4M3.UNPACK_B R39, R8.H1 ;  /* 0x00000008ff27723e */ /* 0x000fe400030006ff */
[----:B------:R-:W-:Y:S02]  /*91f0*/  LOP3.LUT R51, R44, 0xff0000, R49, 0xf8, !PT ;  /* 0x00ff00002c337812 */ /* 0x000fe400078ef831 */
[----:B------:R-:W-:Y:S02]  /*9200*/  LOP3.LUT R47, R47, 0xff0000, R6, 0xf8, !PT ;  /* 0x00ff00002f2f7812 */ /* 0x000fe400078ef806 */
[----:B------:R-:W-:-:S02]  /*9210*/  F2FP.F16.E4M3.UNPACK_B R50, R48 ;  /* 0x00000030ff32723e */ /* 0x000fc400020006ff */
[----:B-1----:R-:W-:Y:S02]  /*9220*/  F2FP.F16.E4M3.UNPACK_B R8, R13 ;  /* 0x0000000dff08723e */ /* 0x002fe400020006ff */
[-C--:B------:R-:W-:Y:S02]  /*9230*/  F2FP.F16.E4M3.UNPACK_B R40, R11.reuse ;  /* 0x0000000bff28723e */ /* 0x080fe400020006ff */
[----:B------:R-:W-:Y:S02]  /*9240*/  F2FP.F16.E4M3.UNPACK_B R45, R11.H1 ;  /* 0x0000000bff2d723e */ /* 0x000fe400030006ff */
[----:B------:R-:W-:Y:S02]  /*9250*/  F2FP.F16.E4M3.UNPACK_B R11, R42 ;  /* 0x0000002aff0b723e */ /* 0x000fe400020006ff */
[----:B------:R-:W-:Y:S02]  /*9260*/  LOP3.LUT R49, R41, 0xff000000, R31, 0xf8, !PT ;  /* 0xff00000029317812 */ /* 0x000fe400078ef81f */
[----:B------:R-:W-:Y:S01]  /*9270*/  LOP3.LUT R30, R43, 0xff000000, R4, 0xf8, !PT ;  /* 0xff0000002b1e7812 */ /* 0x000fe200078ef804 */
[----:B------:R-:W-:Y:S01]  /*9280*/  HADD2.F32 R43, -RZ, R11.H0_H0 ;  /* 0x2000000bff2b7230 */ /* 0x000fe20000004100 */
[----:B------:R-:W-:Y:S01]  /*9290*/  LOP3.LUT R4, R47, 0xff000000, R6, 0xf8, !PT ;  /* 0xff0000002f047812 */ /* 0x000fe200078ef806 */
[----:B------:R-:W-:Y:S01]  /*92a0*/  HADD2.F32 R6, -RZ, R8.H0_H0 ;  /* 0x20000008ff067230 */ /* 0x000fe20000004100 */
[----:B------:R-:W-:Y:S01]  /*92b0*/  LOP3.LUT R53, R51, 0xff000000, R7, 0xf8, !PT ;  /* 0xff00000033357812 */ /* 0x000fe200078ef807 */
[----:B------:R-:W-:Y:S01]  /*92c0*/  HADD2.F32 R51, -RZ, R50.H0_H0 ;  /* 0x20000032ff337230 */ /* 0x000fe20000004100 */
[-C--:B------:R-:W-:Y:S01]  /*92d0*/  F2FP.F16.E4M3.UNPACK_B R31, R9.reuse ;  /* 0x00000009ff1f723e */ /* 0x080fe200020006ff */
[----:B------:R-:W-:Y:S01]  /*92e0*/  HADD2.F32 R8, -RZ, R8.H1_H1 ;  /* 0x30000008ff087230 */ /* 0x000fe20000004100 */
[----:B------:R-:W-:Y:S01]  /*92f0*/  F2FP.F16.E4M3.UNPACK_B R36, R9.H1 ;  /* 0x00000009ff24723e */ /* 0x000fe200030006ff */
[C---:B------:R-:W-:Y:S01]  /*9300*/  FMUL.FTZ R52, R6.reuse, R43 ;  /* 0x0000002b06347220 */ /* 0x040fe20000410000 */
[-C--:B------:R-:W-:Y:S01]  /*9310*/  F2FP.F16.E4M3.UNPACK_B R37, R12.reuse ;  /* 0x0000000cff25723e */ /* 0x080fe200020006ff */
[----:B------:R-:W-:Y:S01]  /*9320*/  HADD2.F32 R9, -RZ, R31.H0_H0 ;  /* 0x2000001fff097230 */ /* 0x000fe20000004100 */
[----:B------:R-:W-:Y:S01]  /*9330*/  F2FP.F16.E4M3.UNPACK_B R44, R12.H1 ;  /* 0x0000000cff2c723e */ /* 0x000fe200030006ff */
[----:B------:R-:W-:Y:S01]  /*9340*/  FMUL.FTZ R12, R6, R51 ;  /* 0x00000033060c7220 */ /* 0x000fe20000410000 */
[-C--:B------:R-:W-:Y:S01]  /*9350*/  F2FP.F16.E4M3.UNPACK_B R41, R15.reuse ;  /* 0x0000000fff29723e */ /* 0x080fe200020006ff */
[----:B------:R-:W-:Y:S01]  /*9360*/  HADD2.F32 R50, -RZ, R50.H1_H1 ;  /* 0x30000032ff327230 */ /* 0x000fe20000004100 */
[----:B------:R-:W-:Y:S01]  /*9370*/  F2FP.F16.E4M3.UNPACK_B R47, R15.H1 ;  /* 0x0000000fff2f723e */ /* 0x000fe200030006ff */
[C---:B------:R-:W-:Y:S01]  /*9380*/  FFMA.FTZ R6, R9.reuse, R43, -R12 ;  /* 0x0000002b09067223 */ /* 0x040fe2000001080c */
[----:B------:R-:W-:Y:S01]  /*9390*/  F2FP.F16.E4M3.UNPACK_B R38, R13.H1 ;  /* 0x0000000dff26723e */ /* 0x000fe200030006ff */
[----:B------:R-:W-:Y:S01]  /*93a0*/  HADD2.F32 R12, -RZ, R11.H1_H1 ;  /* 0x3000000bff0c7230 */ /* 0x000fe20000004100 */
[----:B------:R-:W-:Y:S01]  /*93b0*/  F2FP.F16.E4M3.UNPACK_B R15, R48.H1 ;  /* 0x00000030ff0f723e */ /* 0x000fe200030006ff */
[----:B------:R-:W-:Y:S01]  /*93c0*/  FFMA.FTZ R9, R9, R51, R52 ;  /* 0x0000003309097223 */ /* 0x000fe20000010034 */
[----:B------:R-:W-:Y:S01]  /*93d0*/  F2FP.F16.E4M3.UNPACK_B R42, R42.H1 ;  /* 0x0000002aff2a723e */ /* 0x000fe200030006ff */
[----:B------:R-:W-:-:S02]  /*93e0*/  HADD2.F32 R11, -RZ, R38.H0_H0 ;  /* 0x20000026ff0b7230 */ /* 0x000fc40000004100 */
[C---:B------:R-:W-:Y:S01]  /*93f0*/  FMUL.FTZ R43, R8.reuse, R12 ;  /* 0x0000000c082b7220 */ /* 0x040fe20000410000 */
[----:B------:R-:W-:Y:S02]  /*9400*/  HADD2.F32 R52, -RZ, R15.H0_H0 ;  /* 0x2000000fff347230 */ /* 0x000fe40000004100 */
[----:B------:R-:W-:Y:S01]  /*9410*/  FMUL.FTZ R54, R8, R50 ;  /* 0x0000003208367220 */ /* 0x000fe20000410000 */
[----:B------:R-:W-:Y:S01]  /*9420*/  HADD2.F32 R48, -RZ, R42.H0_H0 ;  /* 0x2000002aff307230 */ /* 0x000fe20000004100 */
[----:B------:R-:W-:Y:S01]  /*9430*/  F2FP.F16.E4M3.UNPACK_B R7, R14 ;  /* 0x0000000eff07723e */ /* 0x000fe200020006ff */
[----:B------:R-:W-:Y:S02]  /*9440*/  HADD2.F32 R31, -RZ, R31.H1_H1 ;  /* 0x3000001fff1f7230 */ /* 0x000fe40000004100 */
[C---:B------:R-:W-:Y:S01]  /*9450*/  FMUL.FTZ R56, R11.reuse, R52 ;  /* 0x000000340b387220 */ /* 0x040fe20000410000 */
[----:B------:R-:W-:Y:S02]  /*9460*/  HADD2.F32 R13, -RZ, R36.H0_H0 ;  /* 0x20000024ff0d7230 */ /* 0x000fe40000004100 */
[----:B------:R-:W-:Y:S01]  /*9470*/  FMUL.FTZ R51, R11, R48 ;  /* 0x000000300b337220 */ /* 0x000fe20000410000 */
[----:B------:R-:W-:-:S02]  /*9480*/  HADD2.F32 R38, -RZ, R38.H1_H1 ;  /* 0x30000026ff267230 */ /* 0x000fc40000004100 */
[C---:B------:R-:W-:Y:S01]  /*9490*/  FFMA.FTZ R8, R31.reuse, R50, R43 ;  /* 0x000000321f087223 */ /* 0x040fe2000001002b */
[----:B------:R-:W-:Y:S01]  /*94a0*/  FFMA.FTZ R11, R31, R12, -R54 ;  /* 0x0000000c1f0b7223 */ /* 0x000fe20000010836 */
[----:B------:R-:W-:Y:S01]  /*94b0*/  HADD2.F32 R43, -RZ, R42.H1_H1 ;  /* 0x3000002aff2b7230 */ /* 0x000fe20000004100 */
[----:B------:R-:W-:Y:S01]  /*94c0*/  F2FP.F16.E4M3.UNPACK_B R50, R53 ;  /* 0x00000035ff32723e */ /* 0x000fe200020006ff */
[C---:B------:R-:W-:Y:S01]  /*94d0*/  FFMA.FTZ R12, R13.reuse, R48, -R56 ;  /* 0x000000300d0c7223 */ /* 0x040fe20000010838 */
[-C--:B------:R-:W-:Y:S01]  /*94e0*/  F2FP.F16.E4M3.UNPACK_B R42, R49.reuse ;  /* 0x00000031ff2a723e */ /* 0x080fe200020006ff */
[----:B------:R-:W-:Y:S01]  /*94f0*/  FFMA.FTZ R13, R13, R52, R51 ;  /* 0x000000340d0d7223 */ /* 0x000fe20000010033 */
[----:B------:R-:W-:Y:S01]  /*9500*/  HADD2.F32 R51, -RZ, R15.H1_H1 ;  /* 0x3000000fff337230 */ /* 0x000fe20000004100 */
[----:B------:R-:W-:Y:S01]  /*9510*/  F2FP.F16.E4M3.UNPACK_B R49, R49.H1 ;  /* 0x00000031ff31723e */ /* 0x000fe200030006ff */
[----:B------:R-:W-:Y:S01]  /*9520*/  HADD2.F32 R52, -RZ, R50.H0_H0 ;  /* 0x20000032ff347230 */ /* 0x000fe20000004100 */
[----:B------:R-:W-:Y:S01]  /*9530*/  F2FP.F16.E4M3.UNPACK_B R14, R14.H1 ;  /* 0x0000000eff0e723e */ /* 0x000fe200030006ff */
[----:B------:R-:W-:-:S02]  /*9540*/  HADD2.F32 R15, -RZ, R41.H0_H0 ;  /* 0x20000029ff0f7230 */ /* 0x000fc40000004100 */
[C---:B------:R-:W-:Y:S01]  /*9550*/  FMUL.FTZ R55, R38.reuse, R51 ;  /* 0x0000003326377220 */ /* 0x040fe20000410000 */
[----:B------:R-:W-:Y:S02]  /*9560*/  HADD2.F32 R48, -RZ, R42.H0_H0 ;  /* 0x2000002aff307230 */ /* 0x000fe40000004100 */
[----:B------:R-:W-:Y:S01]  /*9570*/  FMUL.FTZ R38, R38, R43 ;  /* 0x0000002b26267220 */ /* 0x000fe20000410000 */
[----:B------:R-:W-:Y:S02]  /*9580*/  HADD2.F32 R36, -RZ, R36.H1_H1 ;  /* 0x30000024ff247230 */ /* 0x000fe40000004100 */
[C---:B------:R-:W-:Y:S01]  /*9590*/  FMUL.FTZ R54, R15.reuse, R52 ;  /* 0x000000340f367220 */ /* 0x040fe20000410000 */
[----:B------:R-:W-:Y:S02]  /*95a0*/  HADD2.F32 R31, -RZ, R40.H0_H0 ;  /* 0x20000028ff1f7230 */ /* 0x000fe40000004100 */
[----:B------:R-:W-:Y:S01]  /*95b0*/  FMUL.FTZ R57, R15, R48 ;  /* 0x000000300f397220 */ /* 0x000fe20000410000 */
[----:B------:R-:W-:-:S02]  /*95c0*/  HADD2.F32 R41, -RZ, R41.H1_H1 ;  /* 0x30000029ff297230 */ /* 0x000fc40000004100 */
[C---:B------:R-:W-:Y:S01]  /*95d0*/  FFMA.FTZ R15, R36.reuse, R43, -R55 ;  /* 0x0000002b240f7223 */ /* 0x040fe20000010837 */
[----:B------:R-:W-:Y:S01]  /*95e0*/  FFMA.FTZ R38, R36, R51, R38 ;  /* 0x0000003324267223 */ /* 0x000fe20000010026 */
[C---:B------:R-:W-:Y:S01]  /*95f0*/  FFMA.FTZ R36, R31.reuse, R48, -R54 ;  /* 0x000000301f247223 */ /* 0x040fe20000010836 */
[----:B------:R-:W-:Y:S01]  /*9600*/  FFMA.FTZ R31, R31, R52, R57 ;  /* 0x000000341f1f7223 */ /* 0x000fe20000010039 */
[----:B------:R-:W-:Y:S01]  /*9610*/  F2FP.F16.E4M3.UNPACK_B R52, R53.H1 ;  /* 0x00000035ff34723e */ /* 0x000fe200030006ff */
[----:B------:R-:W-:Y:S01]  /*9620*/  HADD2.F32 R48, -RZ, R42.H1_H1 ;  /* 0x3000002aff307230 */ /* 0x000fe20000004100 */
[-C--:B------:R-:W-:Y:S01]  /*9630*/  F2FP.F16.E4M3.UNPACK_B R5, R10.reuse ;  /* 0x0000000aff05723e */ /* 0x080fe200020006ff */
[----:B------:R-:W-:Y:S01]  /*9640*/  HADD2.F32 R51, -RZ, R50.H1_H1 ;  /* 0x30000032ff337230 */ /* 0x000fe20000004100 */
[----:B------:R-:W-:Y:S01]  /*9650*/  F2FP.F16.E4M3.UNPACK_B R10, R10.H1 ;  /* 0x0000000aff0a723e */ /* 0x000fe200030006ff */
[----:B------:R-:W-:Y:S02]  /*9660*/  HADD2.F32 R53, -RZ, R52.H0_H0 ;  /* 0x20000034ff357230 */ /* 0x000fe40000004100 */
[----:B------:R-:W-:Y:S01]  /*9670*/  FMUL.FTZ R54, R41, R48 ;  /* 0x0000003029367220 */ /* 0x000fe20000410000 */
[----:B------:R-:W-:-:S02]  /*9680*/  HADD2.F32 R42, -RZ, R47.H0_H0 ;  /* 0x2000002fff2a7230 */ /* 0x000fc40000004100 */
[----:B------:R-:W-:Y:S01]  /*9690*/  FMUL.FTZ R55, R41, R51 ;  /* 0x0000003329377220 */ /* 0x000fe20000410000 */
[----:B------:R-:W-:Y:S01]  /*96a0*/  HADD2.F32 R50, -RZ, R49.H0_H0 ;  /* 0x20000031ff327230 */ /* 0x000fe20000004100 */
[----:B------:R-:W-:Y:S01]  /*96b0*/  F2FP.SATFINITE.E4M3.F32.PACK_AB_MERGE_C R13, R38, R13, RZ ;  /* 0x0000000d260d723e */ /* 0x000fe200048070ff */
[----:B------:R-:W-:Y:S02]  /*96c0*/  HADD2.F32 R43, -RZ, R45.H0_H0 ;  /* 0x2000002dff2b7230 */ /* 0x000fe40000004100 */
[C---:B------:R-:W-:Y:S01]  /*96d0*/  FMUL.FTZ R56, R42.reuse, R53 ;  /* 0x000000352a387220 */ /* 0x040fe20000410000 */
[----:B------:R-:W-:Y:S02]  /*96e0*/  HADD2.F32 R40, -RZ, R40.H1_H1 ;  /* 0x30000028ff287230 */ /* 0x000fe40000004100 */
[-C--:B------:R-:W-:Y:S01]  /*96f0*/  FMUL.FTZ R58, R42, R50.reuse ;  /* 0x000000322a3a7220 */ /* 0x080fe20000410000 */
[----:B------:R-:W-:Y:S01]  /*9700*/  F2FP.SATFINITE.E4M3.F32.PACK_AB_MERGE_C R9, R8, R9, R13 ;  /* 0x000000090809723e */ /* 0x000fe2000480700d */
[C---:B------:R-:W-:Y:S01]  /*9710*/  FFMA.FTZ R42, R43.reuse, R50, -R56 ;  /* 0x000000322b2a7223 */ /* 0x040fe20000010838 */
[----:B------:R-:W-:Y:S01]  /*9720*/  F2FP.F16.E4M3.UNPACK_B R50, R28.H1 ;  /* 0x0000001cff32723e */ /* 0x000fe200030006ff */
[----:B------:R-:W-:Y:S01]  /*9730*/  FFMA.FTZ R43, R43, R53, R58 ;  /* 0x000000352b2b7223 */ /* 0x000fe2000001003a */
[----:B------:R-:W-:Y:S01]  /*9740*/  F2FP.F16.E4M3.UNPACK_B R53, R30.H1 ;  /* 0x0000001eff35723e */ /* 0x000fe200030006ff */
[C---:B------:R-:W-:Y:S01]  /*9750*/  FFMA.FTZ R41, R40.reuse, R48, -R55 ;  /* 0x0000003028297223 */ /* 0x040fe20000010837 */
[----:B------:R-:W-:Y:S01]  /*9760*/  FFMA.FTZ R40, R40, R51, R54 ;  /* 0x0000003328287223 */ /* 0x000fe20000010036 */
[----:B------:R-:W-:-:S02]  /*9770*/  HADD2.F32 R51, -RZ, R49.H1_H1 ;  /* 0x30000031ff337230 */ /* 0x000fc40000004100 */
[----:B------:R-:W-:Y:S02]  /*9780*/  HADD2.F32 R55, -RZ, R52.H1_H1 ;  /* 0x30000034ff377230 */ /* 0x000fe40000004100 */
[----:B------:R-:W-:Y:S02]  /*9790*/  HADD2.F32 R48, -RZ, R45.H1_H1 ;  /* 0x3000002dff307230 */ /* 0x000fe40000004100 */
[----:B------:R-:W-:Y:S02]  /*97a0*/  HADD2.F32 R49, -RZ, R47.H1_H1 ;  /* 0x3000002fff317230 */ /* 0x000fe40000004100 */
[----:B------:R-:W-:Y:S02]  /*97b0*/  HADD2.F32 R54, -RZ, R53.H0_H0 ;  /* 0x20000035ff367230 */ /* 0x000fe40000004100 */
[----:B------:R-:W-:Y:S02]  /*97c0*/  HADD2.F32 R45, -RZ, R44.H0_H0 ;  /* 0x2000002cff2d7230 */ /* 0x000fe40000004100 */
[----:B------:R-:W-:Y:S01]  /*97d0*/  FMUL.FTZ R57, R49, R55 ;  /* 0x0000003731397220 */ /* 0x000fe20000410000 */
[----:B------:R-:W-:-:S02]  /*97e0*/  HADD2.F32 R52, -RZ, R50.H0_H0 ;  /* 0x20000032ff347230 */ /* 0x000fc40000004100 */
[----:B------:R-:W-:Y:S01]  /*97f0*/  FMUL.FTZ R58, R49, R51 ;  /* 0x00000033313a7220 */ /* 0x000fe20000410000 */
        /* <DEDUP_REMOVED lines=8> */
[----:B------:R-:W-:Y:S01]  /*9880*/  F2FP.F16.E4M3.UNPACK_B R49, R30 ;  /* 0x0000001eff31723e */ /* 0x000fe200020006ff */
[----:B------:R-:W-:Y:S01]  /*9890*/  HADD2.F32 R39, -RZ, R39.H1_H1 ;  /* 0x30000027ff277230 */ /* 0x000fe20000004100 */
[----:B------:R-:W-:Y:S01]  /*98a0*/  F2FP.F16.E4M3.UNPACK_B R47, R28 ;  /* 0x0000001cff2f723e */ /* 0x000fe200020006ff */
[C---:B------:R-:W-:Y:S01]  /*98b0*/  FMUL.FTZ R28, R44.reuse, R53 ;  /* 0x000000352c1c7220 */ /* 0x040fe20000410000 */
[-C--:B------:R-:W-:Y:S01]  /*98c0*/  FMUL.FTZ R44, R44, R50.reuse ;  /* 0x000000322c2c7220 */ /* 0x080fe20000410000 */
[C---:B------:R-:W-:Y:S01]  /*98d0*/  FFMA.FTZ R45, R48.reuse, R51, -R57 ;  /* 0x00000033302d7223 */ /* 0x040fe20000010839 */
[----:B------:R-:W-:Y:S01]  /*98e0*/  FFMA.FTZ R48, R48, R55, R58 ;  /* 0x0000003730307223 */ /* 0x000fe2000001003a */
[----:B------:R-:W-:Y:S02]  /*98f0*/  HADD2.F32 R51, -RZ, R49.H0_H0 ;  /* 0x20000031ff337230 */ /* 0x000fe40000004100 */
[----:B------:R-:W-:Y:S01]  /*9900*/  FFMA.FTZ R55, R39, R50, -R28 ;  /* 0x0000003227377223 */ /* 0x000fe2000001081c */
[----:B------:R-:W-:-:S02]  /*9910*/  HADD2.F32 R30, -RZ, R37.H0_H0 ;  /* 0x20000025ff1e7230 */ /* 0x000fc40000004100 */
[----:B------:R-:W-:Y:S01]  /*9920*/  FFMA.FTZ R57, R39, R53, R44 ;  /* 0x0000003527397223 */ /* 0x000fe2000001002c */
[----:B------:R-:W-:Y:S01]  /*9930*/  HADD2.F32 R39, -RZ, R47.H0_H0 ;  /* 0x2000002fff277230 */ /* 0x000fe20000004100 */
[----:B------:R-:W-:Y:S01]  /*9940*/  F2FP.SATFINITE.E4M3.F32.PACK_AB_MERGE_C R43, R48, R43, RZ ;  /* 0x0000002b302b723e */ /* 0x000fe200048070ff */
[----:B------:R-:W-:Y:S02]  /*9950*/  HADD2.F32 R28, -RZ, R29.H0_H0 ;  /* 0x2000001dff1c7230 */ /* 0x000fe40000004100 */
[C---:B------:R-:W-:Y:S01]  /*9960*/  FMUL.FTZ R53, R30.reuse, R51 ;  /* 0x000000331e357220 */ /* 0x040fe20000410000 */
[----:B------:R-:W-:Y:S02]  /*9970*/  HADD2.F32 R44, -RZ, R49.H1_H1 ;  /* 0x30000031ff2c7230 */ /* 0x000fe40000004100 */
[-C--:B------:R-:W-:Y:S01]  /*9980*/  FMUL.FTZ R49, R30, R39.reuse ;  /* 0x000000271e317220 */ /* 0x080fe20000410000 */
[----:B------:R-:W-:Y:S02]  /*9990*/  HADD2.F32 R37, -RZ, R37.H1_H1 ;  /* 0x30000025ff257230 */ /* 0x000fe40000004100 */
[----:B------:R-:W-:Y:S01]  /*99a0*/  FFMA.FTZ R53, R28, R39, -R53 ;  /* 0x000000271c357223 */ /* 0x000fe20000010835 */
[----:B------:R-:W-:Y:S01]  /*99b0*/  HADD2.F32 R30, -RZ, R47.H1_H1 ;  /* 0x3000002fff1e7230 */ /* 0x000fe20000004100 */
[----:B------:R-:W-:Y:S01]  /*99c0*/  F2FP.F16.E4M3.UNPACK_B R39, R4.H1 ;  /* 0x00000004ff27723e */ /* 0x000fe200030006ff */
[----:B------:R-:W-:-:S02]  /*99d0*/  HADD2.F32 R29, -RZ, R29.H1_H1 ;  /* 0x3000001dff1d7230 */ /* 0x000fc40000004100 */
[C---:B------:R-:W-:Y:S01]  /*99e0*/  FMUL.FTZ R50, R37.reuse, R44 ;  /* 0x0000002c25327220 */ /* 0x040fe20000410000 */
[----:B------:R-:W-:Y:S01]  /*99f0*/  FFMA.FTZ R49, R28, R51, R49 ;  /* 0x000000331c317223 */ /* 0x000fe20000010031 */
[-C--:B------:R-:W-:Y:S01]  /*9a00*/  F2FP.F16.E4M3.UNPACK_B R28, R21.reuse.H1 ;  /* 0x00000015ff1c723e */ /* 0x080fe200030006ff */
[-C--:B------:R-:W-:Y:S01]  /*9a10*/  FMUL.FTZ R37, R37, R30.reuse ;  /* 0x0000001e25257220 */ /* 0x080fe20000410000 */
[C---:B------:R-:W-:Y:S01]  /*9a20*/  FFMA.FTZ R50, R29.reuse, R30, -R50 ;  /* 0x0000001e1d327223 */ /* 0x040fe20000010832 */
[----:B------:R-:W-:Y:S01]  /*9a30*/  HADD2.F32 R47, -RZ, R39.H0_H0 ;  /* 0x20000027ff2f7230 */ /* 0x000fe20000004100 */
[----:B------:R-:W-:Y:S01]  /*9a40*/  F2FP.F16.E4M3.UNPACK_B R21, R21 ;  /* 0x00000015ff15723e */ /* 0x000fe200020006ff */
[----:B------:R-:W-:Y:S02]  /*9a50*/  HADD2.F32 R30, -RZ, R14.H0_H0 ;  /* 0x2000000eff1e7230 */ /* 0x000fe40000004100 */
[----:B------:R-:W-:Y:S01]  /*9a60*/  FFMA.FTZ R44, R29, R44, R37 ;  /* 0x0000002c1d2c7223 */ /* 0x000fe20000010025 */
[--C-:B------:R-:W-:Y:S01]  /*9a70*/  HADD2.F32 R29, -RZ, R28.reuse.H0_H0 ;  /* 0x2000001cff1d7230 */ /* 0x100fe20000004100 */
[----:B------:R-:W-:Y:S01]  /*9a80*/  F2FP.F16.E4M3.UNPACK_B R4, R4 ;  /* 0x00000004ff04723e */ /* 0x000fe200020006ff */
[----:B------:R-:W-:-:S02]  /*9a90*/  HADD2.F32 R37, -RZ, R28.H1_H1 ;  /* 0x3000001cff257230 */ /* 0x000fc40000004100 */
[C---:B------:R-:W-:Y:S01]  /*9aa0*/  FMUL.FTZ R51, R30.reuse, R47 ;  /* 0x0000002f1e337220 */ /* 0x040fe20000410000 */
[----:B------:R-:W-:Y:S02]  /*9ab0*/  HADD2.F32 R28, -RZ, R10.H0_H0 ;  /* 0x2000000aff1c7230 */ /* 0x000fe40000004100 */
[-C--:B------:R-:W-:Y:S01]  /*9ac0*/  FMUL.FTZ R59, R30, R29.reuse ;  /* 0x0000001d1e3b7220 */ /* 0x080fe20000410000 */
[----:B------:R-:W-:Y:S01]  /*9ad0*/  HADD2.F32 R39, -RZ, R39.H1_H1 ;  /* 0x30000027ff277230 */ /* 0x000fe20000004100 */
[----:B------:R-:W-:Y:S01]  /*9ae0*/  F2FP.SATFINITE.E4M3.F32.PACK_AB_MERGE_C R54, R57, R54, RZ ;  /* 0x000000363936723e */ /* 0x000fe200048070ff */
[----:B------:R-:W-:Y:S02]  /*9af0*/  HADD2.F32 R14, -RZ, R14.H1_H1 ;  /* 0x3000000eff0e7230 */ /* 0x000fe40000004100 */
[C---:B------:R-:W-:Y:S01]  /*9b00*/  FFMA.FTZ R51, R28.reuse, R29, -R51 ;  /* 0x0000001d1c337223 */ /* 0x040fe20000010833 */
[----:B------:R-:W-:Y:S02]  /*9b10*/  HADD2.F32 R10, -RZ, R10.H1_H1 ;  /* 0x3000000aff0a7230 */ /* 0x000fe40000004100 */
[----:B------:R-:W-:Y:S01]  /*9b20*/  FFMA.FTZ R59, R28, R47, R59 ;  /* 0x0000002f1c3b7223 */ /* 0x000fe2000001003b */
[----:B------:R-:W-:-:S02]  /*9b30*/  HADD2.F32 R28, -RZ, R4.H1_H1 ;  /* 0x30000004ff1c7230 */ /* 0x000fc40000004100 */
[C---:B------:R-:W-:Y:S01]  /*9b40*/  FMUL.FTZ R29, R14.reuse, R39 ;  /* 0x000000270e1d7220 */ /* 0x040fe20000410000 */
[----:B------:R-:W-:Y:S01]  /*9b50*/  FMUL.FTZ R14, R14, R37 ;  /* 0x000000250e0e7220 */ /* 0x000fe20000410000 */
[----:B------:R-:W-:Y:S02]  /*9b60*/  F2FP.SATFINITE.E4M3.F32.PACK_AB_MERGE_C R8, R44, R49, R54 ;  /* 0x000000312c08723e */ /* 0x000fe40004807036 */
[C---:B------:R-:W-:Y:S01]  /*9b70*/  FFMA.FTZ R52, R10.reuse, R37, -R29 ;  /* 0x000000250a347223 */ /* 0x040fe2000001081d */
[----:B------:R-:W-:Y:S01]  /*9b80*/  FFMA.FTZ R58, R10, R39, R14 ;  /* 0x000000270a3a7223 */ /* 0x000fe2000001000e */
[--C-:B------:R-:W-:Y:S02]  /*9b90*/  HADD2.F32 R29, -RZ, R21.reuse.H0_H0 ;  /* 0x20000015ff1d7230 */ /* 0x100fe40000004100 */
[----:B------:R-:W-:Y:S01]  /*9ba0*/  HADD2.F32 R14, -RZ, R21.H1_H1 ;  /* 0x30000015ff0e7230 */ /* 0x000fe20000004100 */
[----:B------:R-:W-:Y:S01]  /*9bb0*/  F2FP.SATFINITE.E4M3.F32.PACK_AB_MERGE_C R51, R52, R51, RZ ;  /* 0x000000333433723e */ /* 0x000fe200048070ff */
[----:B------:R-:W-:Y:S01]  /*9bc0*/  HADD2.F32 R21, -RZ, R4.H0_H0 ;  /* 0x20000004ff157230 */ /* 0x000fe20000004100 */
[----:B------:R-:W-:Y:S01]  /*9bd0*/  F2FP.SATFINITE.E4M3.F32.PACK_AB_MERGE_C R58, R58, R59, RZ ;  /* 0x0000003b3a3a723e */ /* 0x000fe200048070ff */
[----:B------:R-:W-:-:S02]  /*9be0*/  HADD2.F32 R10, -RZ, R7.H0_H0 ;  /* 0x20000007ff0a7230 */ /* 0x000fc40000004100 */
[----:B------:R-:W-:Y:S02]  /*9bf0*/  HADD2.F32 R7, -RZ, R7.H1_H1 ;  /* 0x30000007ff077230 */ /* 0x000fe40000004100 */
[--C-:B------:R-:W-:Y:S02]  /*9c00*/  HADD2.F32 R4, -RZ, R5.reuse.H0_H0 ;  /* 0x20000005ff047230 */ /* 0x100fe40000004100 */
[C---:B------:R-:W-:Y:S01]  /*9c10*/  FMUL.FTZ R37, R10.reuse, R21 ;  /* 0x000000150a257220 */ /* 0x040fe20000410000 */
[----:B------:R-:W-:Y:S02]  /*9c20*/  HADD2.F32 R5, -RZ, R5.H1_H1 ;  /* 0x30000005ff057230 */ /* 0x000fe40000004100 */
[-C--:B------:R-:W-:Y:S01]  /*9c30*/  FMUL.FTZ R10, R10, R29.reuse ;  /* 0x0000001d0a0a7220 */ /* 0x080fe20000410000 */
[C---:B------:R-:W-:Y:S01]  /*9c40*/  FMUL.FTZ R30, R7.reuse, R28 ;  /* 0x0000001c071e7220 */ /* 0x040fe20000410000 */
        /* <DEDUP_REMOVED lines=11> */
[----:B------:R-:W-:-:S02]  /*9d00*/  F2FP.SATFINITE.E4M3.F32.PACK_AB_MERGE_C R6, R30, R37, R51 ;  /* 0x000000251e06723e */ /* 0x000fc40004807033 */
[----:B------:R-:W-:Y:S02]  /*9d10*/  F2FP.SATFINITE.E4M3.F32.PACK_AB_MERGE_C R11, R40, R31, R43 ;  /* 0x0000001f280b723e */ /* 0x000fe4000480702b */
[----:B------:R-:W-:Y:S01]  /*9d20*/  F2FP.SATFINITE.E4M3.F32.PACK_AB_MERGE_C R10, R21, R10, R58 ;  /* 0x0000000a150a723e */ /* 0x000fe2000480703a */
[----:B------:R1:W-:Y:S04]  /*9d30*/  STS.128 [R0+0xf000], R4 ;  /* 0x00f0000400007388 */ /* 0x0003e80000000c00 */
[----:B------:R1:W-:Y:S02]  /*9d40*/  STS.128 [R20+0xf000], R8 ;  /* 0x00f0000814007388 */ /* 0x0003e40000000c00 */
.L_x_370:
[----:B------:R-:W-:Y:S05]  /*9d50*/  BSYNC B1 ;  /* 0x0000000000017941 */ /* 0x000fea0003800000 */
.L_x_369:
[----:B------:R-:W-:Y:S05]  /*9d60*/  @P1 BRA `(.L_x_356) ;  /* 0x0000000c00f81947 */ /* 0x000fea0003800000 */
[----:B------:R-:W2:Y:S04]  /*9d70*/  LDL R13, [R1+0x50] ;  /* 0x00005000010d7983 */ /* 0x000ea80000100800 */
[----:B------:R-:W3:Y:S01]  /*9d80*/  LDL R49, [R1+0x48] ;  /* 0x0000480001317983 */ /* 0x000ee20000100800 */
[----:B-1---5:R-:W-:Y:S02]  /*9d90*/  SHF.R.U32.HI R0, RZ, 0x8, R32 ;  /* 0x00000008ff007819 */ /* 0x022fe40000011620 */
[----:B------:R-:W-:Y:S02]  /*9da0*/  LOP3.LUT R5, R32, 0xff, RZ, 0xc0, !PT ;  /* 0x000000ff20057812 */ /* 0x000fe400078ec0ff */
[----:B------:R-:W-:Y:S02]  /*9db0*/  LOP3.LUT R0, R0, 0xff, RZ, 0xc0, !PT ;  /* 0x000000ff00007812 */ /* 0x000fe400078ec0ff */
[----:B------:R-:W-:-:S02]  /*9dc0*/  SHF.R.U32.HI R10, RZ, 0x8, R33 ;  /* 0x00000008ff0a7819 */ /* 0x000fc40000011621 */
[----:B------:R-:W-:Y:S02]  /*9dd0*/  PRMT R12, R0, 0x7604, R5 ;  /* 0x00007604000c7816 */ /* 0x000fe40000000005 */
[----:B------:R-:W-:Y:S02]  /*9de0*/  LOP3.LUT R7, R33, 0xff, RZ, 0xc0, !PT ;  /* 0x000000ff21077812 */ /* 0x000fe400078ec0ff */
[----:B------:R-:W-:Y:S02]  /*9df0*/  SHF.R.U32.HI R6, RZ, 0x8, R35 ;  /* 0x00000008ff067819 */ /* 0x000fe40000011623 */
[----:B------:R-:W-:Y:S02]  /*9e00*/  LOP3.LUT R0, R10, 0xff, RZ, 0xc0, !PT ;  /* 0x000000ff0a007812 */ /* 0x000fe400078ec0ff */
[----:B------:R-:W-:Y:S02]  /*9e10*/  LOP3.LUT R9, R35, 0xff, RZ, 0xc0, !PT ;  /* 0x000000ff23097812 */ /* 0x000fe400078ec0ff */
[----:B------:R-:W-:-:S02]  /*9e20*/  LOP3.LUT R6, R6, 0xff, RZ, 0xc0, !PT ;  /* 0x000000ff06067812 */ /* 0x000fc400078ec0ff */
[----:B------:R-:W-:Y:S02]  /*9e30*/  PRMT R14, R0, 0x7604, R7 ;  /* 0x00007604000e7816 */ /* 0x000fe40000000007 */
[----:B------:R-:W-:Y:S02]  /*9e40*/  SHF.R.U32.HI R8, RZ, 0x8, R24 ;  /* 0x00000008ff087819 */ /* 0x000fe40000011618 */
[----:B------:R-:W-:Y:S02]  /*9e50*/  PRMT R29, R6, 0x7604, R9 ;  /* 0x00007604061d7816 */ /* 0x000fe40000000009 */
[----:B------:R-:W-:Y:S02]  /*9e60*/  LOP3.LUT R11, R24, 0xff, RZ, 0xc0, !PT ;  /* 0x000000ff180b7812 */ /* 0x000fe400078ec0ff */
[----:B------:R-:W-:Y:S02]  /*9e70*/  LOP3.LUT R8, R8, 0xff, RZ, 0xc0, !PT ;  /* 0x000000ff08087812 */ /* 0x000fe400078ec0ff */
[----:B------:R-:W-:-:S02]  /*9e80*/  SHF.R.U32.HI R9, RZ, 0x8, R26 ;  /* 0x00000008ff097819 */ /* 0x000fc4000001161a */
[----:B------:R-:W-:Y:S02]  /*9e90*/  PRMT R31, R8, 0x7604, R11 ;  /* 0x00007604081f7816 */ /* 0x000fe4000000000b */
[----:B------:R-:W-:Y:S02]  /*9ea0*/  LOP3.LUT R10, R9, 0xff, RZ, 0xc0, !PT ;  /* 0x000000ff090a7812 */ /* 0x000fe400078ec0ff */
[----:B------:R-:W-:Y:S02]  /*9eb0*/  SHF.R.U32.HI R8, RZ, 0x8, R25 ;  /* 0x00000008ff087819 */ /* 0x000fe40000011619 */
[----:B------:R-:W-:Y:S02]  /*9ec0*/  SHF.R.U32.HI R4, RZ, 0x8, R34 ;  /* 0x00000008ff047819 */ /* 0x000fe40000011622 */
[----:B------:R-:W-:Y:S02]  /*9ed0*/  LOP3.LUT R11, R25, 0xff, RZ, 0xc0, !PT ;  /* 0x000000ff190b7812 */ /* 0x000fe400078ec0ff */
[----:B------:R-:W-:-:S02]  /*9ee0*/  LOP3.LUT R8, R8, 0xff, RZ, 0xc0, !PT ;  /* 0x000000ff08087812 */ /* 0x000fc400078ec0ff */
[----:B------:R-:W-:Y:S02]  /*9ef0*/  LOP3.LUT R5, R34, 0xff, RZ, 0xc0, !PT ;  /* 0x000000ff22057812 */ /* 0x000fe400078ec0ff */
[----:B------:R-:W-:Y:S02]  /*9f00*/  LOP3.LUT R4, R4, 0xff, RZ, 0xc0, !PT ;  /* 0x000000ff04047812 */ /* 0x000fe400078ec0ff */
[----:B------:R-:W-:Y:S02]  /*9f10*/  PRMT R30, R8, 0x7604, R11 ;  /* 0x00007604081e7816 */ /* 0x000fe4000000000b */
[----:B------:R-:W-:Y:S02]  /*9f20*/  PRMT R21, R4, 0x7604, R5 ;  /* 0x0000760404157816 */ /* 0x000fe40000000005 */
[----:B------:R-:W-:Y:S02]  /*9f30*/  SHF.R.U32.HI R15, RZ, 0x8, R27 ;  /* 0x00000008ff0f7819 */ /* 0x000fe4000001161b */
[----:B------:R-:W-:-:S02]  /*9f40*/  LOP3.LUT R20, R27, 0xff, RZ, 0xc0, !PT ;  /* 0x000000ff1b147812 */ /* 0x000fc400078ec0ff */
[----:B------:R-:W-:-:S04]  /*9f50*/  SHF.R.U32.HI R28, RZ, 0x10, R35 ;  /* 0x00000010ff1c7819 */ /* 0x000fc80000011623 */
[----:B------:R-:W-:-:S04]  /*9f60*/  LOP3.LUT R28, R28, 0xff, RZ, 0xc0, !PT ;  /* 0x000000ff1c1c7812 */ /* 0x000fc800078ec0ff */
[----:B------:R-:W-:-:S04]  /*9f70*/  PRMT R29, R28, 0x7054, R29 ;  /* 0x000070541c1d7816 */ /* 0x000fc8000000001d */
[----:B------:R-:W-:Y:S02]  /*9f80*/  LOP3.LUT R35, R29, 0xff000000, R35, 0xf8, !PT ;  /* 0xff0000001d237812 */ /* 0x000fe400078ef823 */
[----:B--2---:R-:W-:Y:S02]  /*9f90*/  LEA.HI R3, R3, R13, RZ, 0x1c ;  /* 0x0000000d03037211 */ /* 0x004fe400078fe0ff */
[----:B------:R-:W-:Y:S02]  /*9fa0*/  LOP3.LUT R13, R26, 0xff, RZ, 0xc0, !PT ;  /* 0x000000ff1a0d7812 */ /* 0x000fe400078ec0ff */
[C---:B------:R-:W-:Y:S01]  /*9fb0*/  LEA.HI R0, R3.reuse, R3, RZ, 0x1 ;  /* 0x0000000303007211 */ /* 0x040fe200078f08ff */
[----:B------:R-:W-:Y:S01]  /*9fc0*/  IMAD.SHL.U32 R3, R3, 0x10, RZ ;  /* 0x0000001003037824 */ /* 0x000fe200078e00ff */
[----:B------:R-:W-:Y:S01]  /*9fd0*/  PRMT R39, R10, 0x7604, R13 ;  /* 0x000076040a277816 */ /* 0x000fe2000000000d */
[----:B---3--:R-:W-:Y:S01]  /*9fe0*/  LDS.128 R4, [R49+0xf000] ;  /* 0x00f0000031047984 */ /* 0x008fe20000000c00 */
[----:B------:R-:W-:-:S02]  /*9ff0*/  SHF.R.S32.HI R0, RZ, 0x1, R0 ;  /* 0x00000001ff007819 */ /* 0x000fc40000011400 */
[----:B------:R-:W-:Y:S02]  /*a000*/  LOP3.LUT R3, R62, 0x10, R3, 0xf8, !PT ;  /* 0x000000103e037812 */ /* 0x000fe400078ef803 */
[----:B------:R-:W-:Y:S01]  /*a010*/  SHF.R.U32.HI R13, RZ, 0x10, R33 ;  /* 0x00000010ff0d7819 */ /* 0x000fe20000011621 */
[----:B------:R-:W-:Y:S01]  /*a020*/  IMAD R9, R0, 0x1800, R61 ;  /* 0x0000180000097824 */ /* 0x000fe200078e023d */
[----:B------:R-:W-:Y:S02]  /*a030*/  LOP3.LUT R0, R3, R60, RZ, 0x3c, !PT ;  /* 0x0000003c03007212 */ /* 0x000fe400078e3cff */
[----:B------:R-:W-:Y:S02]  /*a040*/  LOP3.LUT R3, R15, 0xff, RZ, 0xc0, !PT ;  /* 0x000000ff0f037812 */ /* 0x000fe400078ec0ff */
[----:B------:R-:W-:Y:S02]  /*a050*/  IADD3 R0, R18, R9, R0 ;  /* 0x0000000912007210 */ /* 0x000fe40007ffe000 */
[----:B------:R-:W-:-:S02]  /*a060*/  SHF.R.U32.HI R15, RZ, 0x10, R34 ;  /* 0x00000010ff0f7819 */ /* 0x000fc40000011622 */
[----:B------:R-:W-:Y:S01]  /*a070*/  LOP3.LUT R13, R13, 0xff, RZ, 0xc0, !PT ;  /* 0x000000ff0d0d7812 */ /* 0x000fe200078ec0ff */
[----:B------:R-:W1:Y:S01]  /*a080*/  LDS.128 R8, [R0+0xf000] ;  /* 0x00f0000000087984 */ /* 0x000e620000000c00 */
[----:B0-----:R-:W-:Y:S02]  /*a090*/  PRMT R43, R3, 0x7604, R20 ;  /* 0x00007604032b7816 */ /* 0x001fe40000000014 */
[----:B------:R-:W-:Y:S02]  /*a0a0*/  SHF.R.U32.HI R3, RZ, 0x10, R32 ;  /* 0x00000010ff037819 */ /* 0x000fe40000011620 */
[----:B------:R-:W-:Y:S02]  /*a0b0*/  LOP3.LUT R20, R15, 0xff, RZ, 0xc0, !PT ;  /* 0x000000ff0f147812 */ /* 0x000fe400078ec0ff */
[----:B------:R-:W-:Y:S02]  /*a0c0*/  PRMT R15, R13, 0x7054, R14 ;  /* 0x000070540d0f7816 */ /* 0x000fe4000000000e */
[----:B------:R-:W-:-:S02]  /*a0d0*/  SHF.R.U32.HI R13, RZ, 0x10, R25 ;  /* 0x00000010ff0d7819 */ /* 0x000fc40000011619 */
[----:B------:R-:W-:Y:S02]  /*a0e0*/  LOP3.LUT R3, R3, 0xff, RZ, 0xc0, !PT ;  /* 0x000000ff03037812 */ /* 0x000fe400078ec0ff */
[----:B------:R-:W-:Y:S02]  /*a0f0*/  SHF.R.U32.HI R14, RZ, 0x10, R26 ;  /* 0x00000010ff0e7819 */ /* 0x000fe4000001161a */
[----:B------:R-:W-:Y:S02]  /*a100*/  LOP3.LUT R13, R13, 0xff, RZ, 0xc0, !PT ;  /* 0x000000ff0d0d7812 */ /* 0x000fe400078ec0ff */
[----:B------:R-:W-:Y:S02]  /*a110*/  PRMT R3, R3, 0x7054, R12 ;  /* 0x0000705403037816 */ /* 0x000fe4000000000c */
[----:B------:R-:W-:Y:S02]  /*a120*/  SHF.R.U32.HI R12, RZ, 0x10, R24 ;  /* 0x00000010ff0c7819 */ /* 0x000fe40000011618 */
[----:B------:R-:W-:-:S02]  /*a130*/  LOP3.LUT R14, R14, 0xff, RZ, 0xc0, !PT ;  /* 0x000000ff0e0e7812 */ /* 0x000fc400078ec0ff */
[----:B------:R-:W-:Y:S02]  /*a140*/  PRMT R37, R13, 0x7054, R30 ;  /* 0x000070540d257816 */ /* 0x000fe4000000001e */
[----:B------:R-:W-:Y:S02]  /*a150*/  LOP3.LUT R12, R12, 0xff, RZ, 0xc0, !PT ;  /* 0x000000ff0c0c7812 */ /* 0x000fe400078ec0ff */
[----:B------:R-:W-:Y:S02]  /*a160*/  PRMT R41, R14, 0x7054, R39 ;  /* 0x000070540e297816 */ /* 0x000fe40000000027 */
[----:B------:R-:W-:Y:S02]  /*a170*/  PRMT R21, R20, 0x7054, R21 ;  /* 0x0000705414157816 */ /* 0x000fe40000000015 */
[----:B------:R-:W-:Y:S02]  /*a180*/  LOP3.LUT R39, R37, 0xff000000, R25, 0xf8, !PT ;  /* 0xff00000025277812 */ /* 0x000fe400078ef819 */
[----:B------:R-:W-:-:S02]  /*a190*/  SHF.R.U32.HI R20, RZ, 0x10, R27 ;  /* 0x00000010ff147819 */ /* 0x000fc4000001161b */
[----:B------:R-:W-:Y:S02]  /*a1a0*/  PRMT R31, R12, 0x7054, R31 ;  /* 0x000070540c1f7816 */ /* 0x000fe4000000001f */
[----:B------:R-:W-:Y:S02]  /*a1b0*/  LOP3.LUT R13, R3, 0xff000000, R32, 0xf8, !PT ;  /* 0xff000000030d7812 */ /* 0x000fe400078ef820 */
[----:B------:R-:W-:Y:S02]  /*a1c0*/  LOP3.LUT R32, R15, 0xff000000, R33, 0xf8, !PT ;  /* 0xff0000000f207812 */ /* 0x000fe400078ef821 */
[----:B------:R-:W-:Y:S02]  /*a1d0*/  LOP3.LUT R12, R41, 0xff000000, R26, 0xf8, !PT ;  /* 0xff000000290c7812 */ /* 0x000fe400078ef81a */
[----:B------:R-:W-:Y:S02]  /*a1e0*/  F2FP.F16.E4M3.UNPACK_B R40, R39 ;  /* 0x00000027ff28723e */ /* 0x000fe400020006ff */
[----:B-1----:R-:W-:-:S02]  /*a1f0*/  F2FP.F16.E4M3.UNPACK_B R26, R9 ;  /* 0x00000009ff1a723e */ /* 0x002fc400020006ff */
[----:B------:R-:W-:Y:S01]  /*a200*/  LOP3.LUT R20, R20, 0xff, RZ, 0xc0, !PT ;  /* 0x000000ff14147812 */ /* 0x000fe200078ec0ff */
[--C-:B------:R-:W-:Y:S01]  /*a210*/  HADD2.F32 R42, -RZ, R40.reuse.H0_H0 ;  /* 0x20000028ff2a7230 */ /* 0x100fe20000004100 */
[----:B------:R-:W-:Y:S01]  /*a220*/  F2FP.F16.E4M3.UNPACK_B R28, R32 ;  /* 0x00000020ff1c723e */ /* 0x000fe200020006ff */
[----:B------:R-:W-:Y:S01]  /*a230*/  HADD2.F32 R41, -RZ, R40.H1_H1 ;  /* 0x30000028ff297230 */ /* 0x000fe20000004100 */
[-C--:B------:R-:W-:Y:S02]  /*a240*/  F2FP.F16.E4M3.UNPACK_B R14, R5.reuse ;  /* 0x00000005ff0e723e */ /* 0x080fe400020006ff */
[----:B------:R-:W-:Y:S01]  /*a250*/  F2FP.F16.E4M3.UNPACK_B R25, R5.H1 ;  /* 0x00000005ff19723e */ /* 0x000fe200030006ff */
[----:B------:R-:W-:Y:S01]  /*a260*/  HADD2.F32 R5, -RZ, R26.H0_H0 ;  /* 0x2000001aff057230 */ /* 0x000fe20000004100 */
[----:B------:R-:W-:Y:S01]  /*a270*/  PRMT R43, R20, 0x7054, R43 ;  /* 0x00007054142b7816 */ /* 0x000fe2000000002b */
[----:B------:R-:W-:Y:S01]  /*a280*/  HADD2.F32 R38, -RZ, R28.H0_H0 ;  /* 0x2000001cff267230 */ /* 0x000fe20000004100 */
[----:B------:R-:W-:Y:S01]  /*a290*/  LOP3.LUT R3, R21, 0xff000000, R34, 0xf8, !PT ;  /* 0xff00000015037812 */ /* 0x000fe200078ef822 */
[----:B------:R-:W-:Y:S01]  /*a2a0*/  HADD2.F32 R15, -RZ, R14.H0_H0 ;  /* 0x2000000eff0f7230 */ /* 0x000fe20000004100 */
[----:B------:R-:W-:Y:S01]  /*a2b0*/  LOP3.LUT R43, R43, 0xff000000, R27, 0xf8, !PT ;  /* 0xff0000002b2b7812 */ /* 0x000fe200078ef81b */
[----:B------:R-:W-:Y:S01]  /*a2c0*/  HADD2.F32 R26, -RZ, R26.H1_H1 ;  /* 0x3000001aff1a7230 */ /* 0x000fe20000004100 */
[-C--:B------:R-:W-:Y:S01]  /*a2d0*/  F2FP.F16.E4M3.UNPACK_B R21, R8.reuse ;  /* 0x00000008ff15723e */ /* 0x080fe200020006ff */
[----:B------:R-:W-:Y:S01]  /*a2e0*/  HADD2.F32 R33, -RZ, R28.H1_H1 ;  /* 0x3000001cff217230 */ /* 0x000fe20000004100 */
[----:B------:R-:W-:Y:S01]  /*a2f0*/  F2FP.F16.E4M3.UNPACK_B R36, R8.H1 ;  /* 0x00000008ff24723e */ /* 0x000fe200030006ff */
[C---:B------:R-:W-:Y:S01]  /*a300*/  FMUL.FTZ R8, R5.reuse, R42 ;  /* 0x0000002a05087220 */ /* 0x040fe20000410000 */
[----:B------:R-:W-:Y:S01]  /*a310*/  F2FP.F16.E4M3.UNPACK_B R27, R9.H1 ;  /* 0x00000009ff1b723e */ /* 0x000fe200030006ff */
[-C--:B------:R-:W-:Y:S01]  /*a320*/  FMUL.FTZ R9, R5, R38.reuse ;  /* 0x0000002605097220 */ /* 0x080fe20000410000 */
[----:B------:R-:W-:Y:S01]  /*a330*/  F2FP.F16.E4M3.UNPACK_B R39, R39.H1 ;  /* 0x00000027ff27723e */ /* 0x000fe200030006ff */
[----:B------:R-:W-:Y:S01]  /*a340*/  FFMA.FTZ R5, R15, R38, -R8 ;  /* 0x000000260f057223 */ /* 0x000fe20000010808 */
[----:B------:R-:W-:Y:S01]  /*a350*/  F2FP.F16.E4M3.UNPACK_B R32, R32.H1 ;  /* 0x00000020ff20723e */ /* 0x000fe200030006ff */
[----:B------:R-:W-:-:S02]  /*a360*/  HADD2.F32 R8, -RZ, R27.H0_H0 ;  /* 0x2000001bff087230 */ /* 0x000fc40000004100 */
[----:B------:R-:W-:Y:S01]  /*a370*/  FFMA.FTZ R9, R15, R42, R9 ;  /* 0x0000002a0f097223 */ /* 0x000fe20000010009 */
[----:B------:R-:W-:Y:S02]  /*a380*/  HADD2.F32 R38, -RZ, R39.H0_H0 ;  /* 0x20000027ff267230 */ /* 0x000fe40000004100 */
[C---:B------:R-:W-:Y:S01]  /*a390*/  FMUL.FTZ R45, R26.reuse, R41 ;  /* 0x000000291a2d7220 */ /* 0x040fe20000410000 */
[----:B------:R-:W-:Y:S01]  /*a3a0*/  HADD2.F32 R28, -RZ, R32.H0_H0 ;  /* 0x20000020ff1c7230 */ /* 0x000fe20000004100 */
[----:B------:R-:W-:Y:S01]  /*a3b0*/  LOP3.LUT R24, R31, 0xff000000, R24, 0xf8, !PT ;  /* 0xff0000001f187812 */ /* 0x000fe200078ef818 */
[----:B------:R-:W-:Y:S02]  /*a3c0*/  HADD2.F32 R14, -RZ, R14.H1_H1 ;  /* 0x3000000eff0e7230 */ /* 0x000fe40000004100 */
[----:B------:R-:W-:Y:S01]  /*a3d0*/  FMUL.FTZ R26, R26, R33 ;  /* 0x000000211a1a7220 */ /* 0x000fe20000410000 */
[----:B------:R-:W-:Y:S01]  /*a3e0*/  HADD2.F32 R15, -RZ, R25.H0_H0 ;  /* 0x20000019ff0f7230 */ /* 0x000fe20000004100 */
[-C--:B------:R-:W-:Y:S01]  /*a3f0*/  F2FP.F16.E4M3.UNPACK_B R29, R7.reuse ;  /* 0x00000007ff1d723e */ /* 0x080fe200020006ff */
[C---:B------:R-:W-:Y:S01]  /*a400*/  FMUL.FTZ R40, R8.reuse, R38 ;  /* 0x0000002608287220 */ /* 0x040fe20000410000 */
[----:B------:R-:W-:Y:S01]  /*a410*/  F2FP.F16.E4M3.UNPACK_B R34, R7.H1 ;  /* 0x00000007ff22723e */ /* 0x000fe200030006ff */
[----:B------:R-:W-:Y:S01]  /*a420*/  FMUL.FTZ R47, R8, R28 ;  /* 0x0000001c082f7220 */ /* 0x000fe20000410000 */
[-C--:B------:R-:W-:Y:S01]  /*a430*/  F2FP.F16.E4M3.UNPACK_B R20, R4.reuse ;  /* 0x00000004ff14723e */ /* 0x080fe200020006ff */
[C---:B------:R-:W-:Y:S01]  /*a440*/  FFMA.FTZ R8, R14.reuse, R41, R26 ;  /* 0x000000290e087223 */ /* 0x040fe2000001001a */
[----:B------:R-:W-:Y:S01]  /*a450*/  F2FP.F16.E4M3.UNPACK_B R31, R4.H1 ;  /* 0x00000004ff1f723e */ /* 0x000fe200030006ff */
[----:B------:R-:W-:Y:S01]  /*a460*/  HADD2.F32 R32, -RZ, R32.H1_H1 ;  /* 0x30000020ff207230 */ /* 0x000fe20000004100 */
[-C--:B------:R-:W-:Y:S01]  /*a470*/  F2FP.F16.E4M3.UNPACK_B R4, R6.reuse ;  /* 0x00000006ff04723e */ /* 0x080fe200020006ff */
[----:B------:R-:W-:Y:S01]  /*a480*/  HADD2.F32 R39, -RZ, R39.H1_H1 ;  /* 0x30000027ff277230 */ /* 0x000fe20000004100 */
[----:B------:R-:W-:Y:S01]  /*a490*/  F2FP.F16.E4M3.UNPACK_B R7, R6.H1 ;  /* 0x00000006ff07723e */ /* 0x000fe200030006ff */
[----:B------:R-:W-:Y:S01]  /*a4a0*/  HADD2.F32 R27, -RZ, R27.H1_H1 ;  /* 0x3000001bff1b7230 */ /* 0x000fe20000004100 */
[-C--:B------:R-:W-:Y:S01]  /*a4b0*/  F2FP.F16.E4M3.UNPACK_B R30, R11.reuse ;  /* 0x0000000bff1e723e */ /* 0x080fe200020006ff */
[--C-:B------:R-:W-:Y:S01]  /*a4c0*/  HADD2.F32 R26, -RZ, R29.reuse.H0_H0 ;  /* 0x2000001dff1a7230 */ /* 0x100fe20000004100 */
[----:B------:R-:W-:Y:S01]  /*a4d0*/  F2FP.F16.E4M3.UNPACK_B R37, R11.H1 ;  /* 0x0000000bff25723e */ /* 0x000fe200030006ff */
[----:B------:R-:W-:Y:S01]  /*a4e0*/  HADD2.F32 R29, -RZ, R29.H1_H1 ;  /* 0x3000001dff1d7230 */ /* 0x000fe20000004100 */
[----:B------:R-:W-:Y:S01]  /*a4f0*/  F2FP.F16.E4M3.UNPACK_B R6, R10 ;  /* 0x0000000aff06723e */ /* 0x000fe200020006ff */
[----:B------:R-:W-:Y:S01]  /*a500*/  FMUL.FTZ R42, R27, R32 ;  /* 0x000000201b2a7220 */ /* 0x000fe20000410000 */
[----:B------:R-:W-:Y:S01]  /*a510*/  F2FP.F16.E4M3.UNPACK_B R11, R10.H1 ;  /* 0x0000000aff0b723e */ /* 0x000fe200030006ff */
[----:B------:R-:W-:Y:S01]  /*a520*/  FFMA.FTZ R10, R14, R33, -R45 ;  /* 0x000000210e0a7223 */ /* 0x000fe2000001082d */
[C---:B------:R-:W-:Y:S01]  /*a530*/  FFMA.FTZ R14, R15.reuse, R28, -R40 ;  /* 0x0000001c0f0e7223 */ /* 0x040fe20000010828 */
[----:B------:R-:W-:Y:S01]  /*a540*/  F2FP.F16.E4M3.UNPACK_B R40, R43 ;  /* 0x0000002bff28723e */ /* 0x000fe200020006ff */
[----:B------:R-:W-:Y:S01]  /*a550*/  HADD2.F32 R28, -RZ, R25.H1_H1 ;  /* 0x30000019ff1c7230 */ /* 0x000fe20000004100 */
[----:B------:R-:W-:Y:S01]  /*a560*/  F2FP.F16.E4M3.UNPACK_B R33, R35 ;  /* 0x00000023ff21723e */ /* 0x000fe200020006ff */
[----:B------:R-:W-:Y:S01]  /*a570*/  FFMA.FTZ R15, R15, R38, R47 ;  /* 0x000000260f0f7223 */ /* 0x000fe2000001002f */
[----:B------:R-:W-:-:S02]  /*a580*/  HADD2.F32 R25, -RZ, R30.H0_H0 ;  /* 0x2000001eff197230 */ /* 0x000fc40000004100 */
[----:B------:R-:W-:Y:S01]  /*a590*/  FMUL.FTZ R45, R27, R39 ;  /* 0x000000271b2d7220 */ /* 0x000fe20000410000 */
[--C-:B------:R-:W-:Y:S01]  /*a5a0*/  HADD2.F32 R41, -RZ, R40.reuse.H0_H0 ;  /* 0x20000028ff297230 */ /* 0x100fe20000004100 */
[----:B------:R-:W-:Y:S01]  /*a5b0*/  F2FP.F16.E4M3.UNPACK_B R43, R43.H1 ;  /* 0x0000002bff2b723e */ /* 0x000fe200030006ff */
[----:B------:R-:W-:Y:S01]  /*a5c0*/  HADD2.F32 R38, -RZ, R33.H0_H0 ;  /* 0x20000021ff267230 */ /* 0x000fe20000004100 */
[----:B------:R-:W-:Y:S01]  /*a5d0*/  F2FP.F16.E4M3.UNPACK_B R35, R35.H1 ;  /* 0x00000023ff23723e */ /* 0x000fe200030006ff */
[----:B------:R-:W-:Y:S02]  /*a5e0*/  HADD2.F32 R40, -RZ, R40.H1_H1 ;  /* 0x30000028ff287230 */ /* 0x000fe40000004100 */
[C---:B------:R-:W-:Y:S01]  /*a5f0*/  FMUL.FTZ R27, R25.reuse, R41 ;  /* 0x00000029191b7220 */ /* 0x040fe20000410000 */
[----:B------:R-:W-:Y:S02]  /*a600*/  HADD2.F32 R30, -RZ, R30.H1_H1 ;  /* 0x3000001eff1e7230 */ /* 0x000fe40000004100 */
[----:B------:R-:W-:Y:S01]  /*a610*/  FMUL.FTZ R44, R25, R38 ;  /* 0x00000026192c7220 */ /* 0x000fe20000410000 */
[----:B------:R-:W-:Y:S01]  /*a620*/  FFMA.FTZ R25, R28, R32, -R45 ;  /* 0x000000201c197223 */ /* 0x000fe2000001082d */
[----:B------:R-:W-:Y:S01]  /*a630*/  FFMA.FTZ R27, R26, R38, -R27 ;  /* 0x000000261a1b7223 */ /* 0x000fe2000001081b */
[----:B------:R-:W-:-:S02]  /*a640*/  HADD2.F32 R32, -RZ, R37.H0_H0 ;  /* 0x20000025ff207230 */ /* 0x000fc40000004100 */
[----:B------:R-:W-:Y:S01]  /*a650*/  FFMA.FTZ R26, R26, R41, R44 ;  /* 0x000000291a1a7223 */ /* 0x000fe2000001002c */
[----:B------:R-:W-:Y:S02]  /*a660*/  HADD2.F32 R41, -RZ, R43.H0_H0 ;  /* 0x2000002bff297230 */ /* 0x000fe40000004100 */
[----:B------:R-:W-:Y:S01]  /*a670*/  FFMA.FTZ R28, R28, R39, R42 ;  /* 0x000000271c1c7223 */ /* 0x000fe2000001002a */
[----:B------:R-:W-:Y:S02]  /*a680*/  HADD2.F32 R38, -RZ, R33.H1_H1 ;  /* 0x30000021ff267230 */ /* 0x000fe40000004100 */
[----:B------:R-:W-:Y:S01]  /*a690*/  FMUL.FTZ R42, R30, R40 ;  /* 0x000000281e2a7220 */ /* 0x000fe20000410000 */
[----:B------:R-:W-:Y:S02]  /*a6a0*/  HADD2.F32 R39, -RZ, R35.H0_H0 ;  /* 0x20000023ff277230 */ /* 0x000fe40000004100 */
[----:B------:R-:W-:Y:S01]  /*a6b0*/  FMUL.FTZ R44, R32, R41 ;  /* 0x00000029202c7220 */ /* 0x000fe20000410000 */
[----:B------:R-:W-:-:S02]  /*a6c0*/  HADD2.F32 R33, -RZ, R34.H0_H0 ;  /* 0x20000022ff217230 */ /* 0x000fc40000004100 */
[-C--:B------:R-:W-:Y:S01]  /*a6d0*/  FMUL.FTZ R45, R30, R38.reuse ;  /* 0x000000261e2d7220 */ /* 0x080fe20000410000 */
[----:B------:R-:W-:Y:S01]  /*a6e0*/  FFMA.FTZ R30, R29, R38, -R42 ;  /* 0x000000261d1e7223 */ /* 0x000fe2000001082a */
[-C--:B------:R-:W-:Y:S01]  /*a6f0*/  FMUL.FTZ R48, R32, R39.reuse ;  /* 0x0000002720307220 */ /* 0x080fe20000410000 */
[----:B------:R-:W-:Y:S01]  /*a700*/  F2FP.F16.E4M3.UNPACK_B R42, R24.H1 ;  /* 0x00000018ff2a723e */ /* 0x000fe200030006ff */
[C---:B------:R-:W-:Y:S01]  /*a710*/  FFMA.FTZ R32, R33.reuse, R39, -R44 ;  /* 0x0000002721207223 */ /* 0x040fe2000001082c */
[----:B------:R-:W-:Y:S01]  /*a720*/  F2FP.F16.E4M3.UNPACK_B R39, R13.H1 ;  /* 0x0000000dff27723e */ /* 0x000fe200030006ff */
[----:B------:R-:W-:Y:S01]  /*a730*/  FFMA.FTZ R33, R33, R41, R48 ;  /* 0x0000002921217223 */ /* 0x000fe20000010030 */
[----:B------:R-:W-:Y:S01]  /*a740*/  FFMA.FTZ R29, R29, R40, R45 ;  /* 0x000000281d1d7223 */ /* 0x000fe2000001002d */
[----:B------:R-:W-:Y:S01]  /*a750*/  HADD2.F32 R41, -RZ, R35.H1_H1 ;  /* 0x30000023ff297230 */ /* 0x000fe20000004100 */
[----:B------:R-:W-:Y:S01]  /*a760*/  F2FP.SATFINITE.E4M3.F32.PACK_AB_MERGE_C R14, R25, R14, RZ ;  /* 0x0000000e190e723e */ /* 0x000fe200048070ff */
[----:B------:R-:W-:Y:S01]  /*a770*/  HADD2.F32 R44, -RZ, R43.H1_H1 ;  /* 0x3000002bff2c7230 */ /* 0x000fe20000004100 */
[----:B------:R-:W-:Y:S01]  /*a780*/  F2FP.SATFINITE.E4M3.F32.PACK_AB_MERGE_C R15, R28, R15, RZ ;  /* 0x0000000f1c0f723e */ /* 0x000fe200048070ff */
[----:B------:R-:W-:Y:S01]  /*a790*/  HADD2.F32 R38, -RZ, R37.H1_H1 ;  /* 0x30000025ff267230 */ /* 0x000fe20000004100 */
[----:B------:R-:W-:Y:S01]  /*a7a0*/  F2FP.SATFINITE.E4M3.F32.PACK_AB_MERGE_C R5, R10, R5, R14 ;  /* 0x000000050a05723e */ /* 0x000fe2000480700e */
[----:B------:R-:W-:Y:S01]  /*a7b0*/  HADD2.F32 R43, -RZ, R42.H0_H0 ;  /* 0x2000002aff2b7230 */ /* 0x000fe20000004100 */
[----:B------:R-:W-:Y:S01]  /*a7c0*/  F2FP.SATFINITE.E4M3.F32.PACK_AB_MERGE_C R9, R8, R9, R15 ;  /* 0x000000090809723e */ /* 0x000fe2000480700f */
        /* <DEDUP_REMOVED lines=10> */
[----:B------:R-:W-:Y:S02]  /*a870*/  HADD2.F32 R36, -RZ, R36.H1_H1 ;  /* 0x30000024ff247230 */ /* 0x000fe40000004100 */
[----:B------:R-:W-:Y:S01]  /*a880*/  FFMA.FTZ R52, R35, R44, R47 ;  /* 0x0000002c23347223 */ /* 0x000fe2000001002f */
[----:B------:R-:W-:Y:S02]  /*a890*/  HADD2.F32 R39, -RZ, R39.H1_H1 ;  /* 0x30000027ff277230 */ /* 0x000fe40000004100 */
[C---:B------:R-:W-:Y:S01]  /*a8a0*/  FFMA.FTZ R45, R34.reuse, R40, -R45 ;  /* 0x00000028222d7223 */ /* 0x040fe2000001082d */
[----:B------:R-:W-:Y:S01]  /*a8b0*/  FFMA.FTZ R43, R34, R43, R38 ;  /* 0x0000002b222b7223 */ /* 0x000fe20000010026 */
[----:B------:R-:W-:Y:S01]  /*a8c0*/  F2FP.F16.E4M3.UNPACK_B R35, R24 ;  /* 0x00000018ff23723e */ /* 0x000fe200020006ff */
[----:B------:R-:W-:Y:S01]  /*a8d0*/  HADD2.F32 R31, -RZ, R31.H1_H1 ;  /* 0x3000001fff1f7230 */ /* 0x000fe20000004100 */
[----:B------:R-:W-:Y:S01]  /*a8e0*/  F2FP.F16.E4M3.UNPACK_B R34, R13 ;  /* 0x0000000dff22723e */ /* 0x000fe200020006ff */
[C---:B------:R-:W-:Y:S01]  /*a8f0*/  FMUL.FTZ R38, R36.reuse, R42 ;  /* 0x0000002a24267220 */ /* 0x040fe20000410000 */
[----:B------:R-:W-:Y:S01]  /*a900*/  FMUL.FTZ R13, R36, R39 ;  /* 0x00000027240d7220 */ /* 0x000fe20000410000 */
[----:B------:R-:W-:-:S02]  /*a910*/  HADD2.F32 R36, -RZ, R35.H0_H0 ;  /* 0x20000023ff247230 */ /* 0x000fc40000004100 */
[----:B------:R-:W-:Y:S02]  /*a920*/  HADD2.F32 R24, -RZ, R21.H0_H0 ;  /* 0x20000015ff187230 */ /* 0x000fe40000004100 */
[C---:B------:R-:W-:Y:S01]  /*a930*/  FFMA.FTZ R44, R31.reuse, R39, -R38 ;  /* 0x000000271f2c7223 */ /* 0x040fe20000010826 */
[----:B------:R-:W-:Y:S01]  /*a940*/  FFMA.FTZ R42, R31, R42, R13 ;  /* 0x0000002a1f2a7223 */ /* 0x000fe2000001000d */
[----:B------:R-:W-:Y:S02]  /*a950*/  HADD2.F32 R31, -RZ, R34.H0_H0 ;  /* 0x20000022ff1f7230 */ /* 0x000fe40000004100 */
[----:B------:R-:W-:Y:S02]  /*a960*/  HADD2.F32 R13, -RZ, R20.H0_H0 ;  /* 0x20000014ff0d7230 */ /* 0x000fe40000004100 */
[C---:B------:R-:W-:Y:S01]  /*a970*/  FMUL.FTZ R38, R24.reuse, R36 ;  /* 0x0000002418267220 */ /* 0x040fe20000410000 */
[----:B------:R-:W-:Y:S02]  /*a980*/  HADD2.F32 R35, -RZ, R35.H1_H1 ;  /* 0x30000023ff237230 */ /* 0x000fe40000004100 */
[----:B------:R-:W-:Y:S01]  /*a990*/  FMUL.FTZ R24, R24, R31 ;  /* 0x0000001f18187220 */ /* 0x000fe20000410000 */
[----:B------:R-:W-:-:S02]  /*a9a0*/  HADD2.F32 R21, -RZ, R21.H1_H1 ;  /* 0x30000015ff157230 */ /* 0x000fc40000004100 */
[----:B------:R-:W-:Y:S01]  /*a9b0*/  FFMA.FTZ R38, R13, R31, -R38 ;  /* 0x0000001f0d267223 */ /* 0x000fe20000010826 */
[----:B------:R-:W-:Y:S01]  /*a9c0*/  HADD2.F32 R34, -RZ, R34.H1_H1 ;  /* 0x30000022ff227230 */ /* 0x000fe20000004100 */
[----:B------:R-:W-:Y:S01]  /*a9d0*/  F2FP.F16.E4M3.UNPACK_B R31, R12.H1 ;  /* 0x0000000cff1f723e */ /* 0x000fe200030006ff */
[----:B------:R-:W-:Y:S02]  /*a9e0*/  HADD2.F32 R20, -RZ, R20.H1_H1 ;  /* 0x30000014ff147230 */ /* 0x000fe40000004100 */
[----:B------:R-:W-:Y:S01]  /*a9f0*/  FMUL.FTZ R39, R21, R35 ;  /* 0x0000002315277220 */ /* 0x000fe20000410000 */
[----:B------:R-:W-:Y:S01]  /*aa00*/  FFMA.FTZ R37, R13, R36, R24 ;  /* 0x000000240d257223 */ /* 0x000fe20000010018 */
[-C--:B------:R-:W-:Y:S01]  /*aa10*/  F2FP.F16.E4M3.UNPACK_B R13, R3.reuse.H1 ;  /* 0x00000003ff0d723e */ /* 0x080fe200030006ff */
[-C--:B------:R-:W-:Y:S01]  /*aa20*/  FMUL.FTZ R24, R21, R34.reuse ;  /* 0x0000002215187220 */ /* 0x080fe20000410000 */
[----:B------:R-:W-:Y:S01]  /*aa30*/  FFMA.FTZ R39, R20, R34, -R39 ;  /* 0x0000002214277223 */ /* 0x000fe20000010827 */
[----:B------:R-:W-:Y:S01]  /*aa40*/  HADD2.F32 R34, -RZ, R31.H0_H0 ;  /* 0x2000001fff227230 */ /* 0x000fe20000004100 */
[----:B------:R-:W-:Y:S01]  /*aa50*/  F2FP.F16.E4M3.UNPACK_B R3, R3 ;  /* 0x00000003ff03723e */ /* 0x000fe200020006ff */
[----:B------:R-:W-:-:S02]  /*aa60*/  HADD2.F32 R21, -RZ, R11.H0_H0 ;  /* 0x2000000bff157230 */ /* 0x000fc40000004100 */
[----:B------:R-:W-:Y:S01]  /*aa70*/  FFMA.FTZ R40, R20, R35, R24 ;  /* 0x0000002314287223 */ /* 0x000fe20000010018 */
[--C-:B------:R-:W-:Y:S01]  /*aa80*/  HADD2.F32 R20, -RZ, R13.reuse.H0_H0 ;  /* 0x2000000dff147230 */ /* 0x100fe20000004100 */
[----:B------:R-:W-:Y:S01]  /*aa90*/  F2FP.SATFINITE.E4M3.F32.PACK_AB_MERGE_C R42, R42, R43, RZ ;  /* 0x0000002b2a2a723e */ /* 0x000fe200048070ff */
[----:B------:R-:W-:Y:S02]  /*aaa0*/  HADD2.F32 R24, -RZ, R13.H1_H1 ;  /* 0x3000000dff187230 */ /* 0x000fe40000004100 */
[C---:B------:R-:W-:Y:S01]  /*aab0*/  FMUL.FTZ R48, R21.reuse, R34 ;  /* 0x0000002215307220 */ /* 0x040fe20000410000 */
[----:B------:R-:W-:Y:S02]  /*aac0*/  HADD2.F32 R13, -RZ, R7.H0_H0 ;  /* 0x20000007ff0d7230 */ /* 0x000fe40000004100 */
[----:B------:R-:W-:Y:S01]  /*aad0*/  FMUL.FTZ R50, R21, R20 ;  /* 0x0000001415327220 */ /* 0x000fe20000410000 */
[----:B------:R-:W-:Y:S01]  /*aae0*/  HADD2.F32 R36, -RZ, R31.H1_H1 ;  /* 0x3000001fff247230 */ /* 0x000fe20000004100 */
[----:B------:R-:W-:Y:S01]  /*aaf0*/  F2FP.SATFINITE.E4M3.F32.PACK_AB_MERGE_C R8, R40, R37, R42 ;  /* 0x000000252808723e */ /* 0x000fe2000480702a */
[----:B------:R-:W-:-:S02]  /*ab00*/  HADD2.F32 R11, -RZ, R11.H1_H1 ;  /* 0x3000000bff0b7230 */ /* 0x000fc40000004100 */
[C---:B------:R-:W-:Y:S01]  /*ab10*/  FFMA.FTZ R48, R13.reuse, R20, -R48 ;  /* 0x000000140d307223 */ /* 0x040fe20000010830 */
[----:B------:R-:W-:Y:S02]  /*ab20*/  HADD2.F32 R7, -RZ, R7.H1_H1 ;  /* 0x30000007ff077230 */ /* 0x000fe40000004100 */
[----:B------:R-:W-:Y:S01]  /*ab30*/  FFMA.FTZ R50, R13, R34, R50 ;  /* 0x000000220d327223 */ /* 0x000fe20000010032 */
[----:B------:R-:W-:Y:S01]  /*ab40*/  F2FP.F16.E4M3.UNPACK_B R13, R12 ;  /* 0x0000000cff0d723e */ /* 0x000fe200020006ff */
[C---:B------:R-:W-:Y:S01]  /*ab50*/  FMUL.FTZ R20, R11.reuse, R36 ;  /* 0x000000240b147220 */ /* 0x040fe20000410000 */
[-C--:B------:R-:W-:Y:S01]  /*ab60*/  FMUL.FTZ R11, R11, R24.reuse ;  /* 0x000000180b0b7220 */ /* 0x080fe20000410000 */
[----:B------:R-:W-:Y:S02]  /*ab70*/  HADD2.F32 R12, -RZ, R3.H0_H0 ;  /* 0x20000003ff0c7230 */ /* 0x000fe40000004100 */
[C---:B------:R-:W-:Y:S01]  /*ab80*/  FFMA.FTZ R31, R7.reuse, R24, -R20 ;  /* 0x00000018071f7223 */ /* 0x040fe20000010814 */
[----:B------:R-:W-:Y:S01]  /*ab90*/  FFMA.FTZ R35, R7, R36, R11 ;  /* 0x0000002407237223 */ /* 0x000fe2000001000b */
[----:B------:R-:W-:-:S02]  /*aba0*/  HADD2.F32 R20, -RZ, R13.H0_H0 ;  /* 0x2000000dff147230 */ /* 0x000fc40000004100 */
[--C-:B------:R-:W-:Y:S01]  /*abb0*/  HADD2.F32 R7, -RZ, R6.reuse.H0_H0 ;  /* 0x20000006ff077230 */ /* 0x100fe20000004100 */
[----:B------:R-:W-:Y:S01]  /*abc0*/  F2FP.SATFINITE.E4M3.F32.PACK_AB_MERGE_C R31, R31, R48, RZ ;  /* 0x000000301f1f723e */ /* 0x000fe200048070ff */
[----:B------:R-:W-:Y:S01]  /*abd0*/  HADD2.F32 R11, -RZ, R3.H1_H1 ;  /* 0x30000003ff0b7230 */ /* 0x000fe20000004100 */
[----:B------:R-:W-:Y:S01]  /*abe0*/  F2FP.SATFINITE.E4M3.F32.PACK_AB_MERGE_C R35, R35, R50, RZ ;  /* 0x000000322323723e */ /* 0x000fe200048070ff */
[----:B------:R-:W-:Y:S02]  /*abf0*/  HADD2.F32 R13, -RZ, R13.H1_H1 ;  /* 0x3000000dff0d7230 */ /* 0x000fe40000004100 */
[C---:B------:R-:W-:Y:S01]  /*ac00*/  FMUL.FTZ R24, R7.reuse, R20 ;  /* 0x0000001407187220 */ /* 0x040fe20000410000 */
[----:B------:R-:W-:Y:S02]  /*ac10*/  HADD2.F32 R6, -RZ, R6.H1_H1 ;  /* 0x30000006ff067230 */ /* 0x000fe40000004100 */
[----:B------:R-:W-:Y:S01]  /*ac20*/  FMUL.FTZ R7, R7, R12 ;  /* 0x0000000c07077220 */ /* 0x000fe20000410000 */
[----:B------:R-:W-:-:S02]  /*ac30*/  HADD2.F32 R3, -RZ, R4.H0_H0 ;  /* 0x20000004ff037230 */ /* 0x000fc40000004100 */
[----:B------:R-:W-:Y:S02]  /*ac40*/  HADD2.F32 R4, -RZ, R4.H1_H1 ;  /* 0x30000004ff047230 */ /* 0x000fe40000004100 */
[C---:B------:R-:W-:Y:S01]  /*ac50*/  FMUL.FTZ R21, R6.reuse, R13 ;  /* 0x0000000d06157220 */ /* 0x040fe20000410000 */
[-C--:B------:R-:W-:Y:S01]  /*ac60*/  FMUL.FTZ R34, R6, R11.reuse ;  /* 0x0000000b06227220 */ /* 0x080fe20000410000 */
[C---:B------:R-:W-:Y:S01]  /*ac70*/  FFMA.FTZ R6, R3.reuse, R12, -R24 ;  /* 0x0000000c03067223 */ /* 0x040fe20000010818 */
[----:B------:R-:W-:Y:S01]  /*ac80*/  FFMA.FTZ R3, R3, R20, R7 ;  /* 0x0000001403037223 */ /* 0x000fe20000010007 */
[C---:B------:R-:W-:Y:S01]  /*ac90*/  FFMA.FTZ R21, R4.reuse, R11, -R21 ;  /* 0x0000000b04157223 */ /* 0x040fe20000010815 */
[----:B------:R-:W-:Y:S01]  /*aca0*/  FFMA.FTZ R34, R4, R13, R34 ;  /* 0x0000000d04227223 */ /* 0x000fe20000010022 */
[----:B------:R-:W-:Y:S02]  /*acb0*/  F2FP.SATFINITE.E4M3.F32.PACK_AB_MERGE_C R7, R41, R32, RZ ;  /* 0x000000202907723e */ /* 0x000fe400048070ff */
[----:B------:R-:W-:-:S02]  /*acc0*/  F2FP.SATFINITE.E4M3.F32.PACK_AB_MERGE_C R4, R44, R45, RZ ;  /* 0x0000002d2c04723e */ /* 0x000fc400048070ff */
[----:B------:R-:W-:Y:S02]  /*acd0*/  F2FP.SATFINITE.E4M3.F32.PACK_AB_MERGE_C R11, R52, R33, RZ ;  /* 0x00000021340b723e */ /* 0x000fe400048070ff */
[----:B------:R-:W-:Y:S02]  /*ace0*/  F2FP.SATFINITE.E4M3.F32.PACK_AB_MERGE_C R7, R30, R27, R7 ;  /* 0x0000001b1e07723e */ /* 0x000fe40004807007 */
[----:B------:R-:W-:Y:S02]  /*acf0*/  F2FP.SATFINITE.E4M3.F32.PACK_AB_MERGE_C R4, R39, R38, R4 ;  /* 0x000000262704723e */ /* 0x000fe40004807004 */
[----:B------:R-:W-:Y:S02]  /*ad00*/  F2FP.SATFINITE.E4M3.F32.PACK_AB_MERGE_C R6, R21, R6, R31 ;  /* 0x000000061506723e */ /* 0x000fe4000480701f */
[----:B------:R-:W-:Y:S02]  /*ad10*/  F2FP.SATFINITE.E4M3.F32.PACK_AB_MERGE_C R11, R29, R26, R11 ;  /* 0x0000001a1d0b723e */ /* 0x000fe4000480700b */
[----:B------:R-:W-:Y:S01]  /*ad20*/  F2FP.SATFINITE.E4M3.F32.PACK_AB_MERGE_C R10, R34, R3, R35 ;  /* 0x00000003220a723e */ /* 0x000fe20004807023 */
[----:B------:R2:W-:Y:S04]  /*ad30*/  STS.128 [R49+0xf000], R4 ;  /* 0x00f0000431007388 */ /* 0x0005e80000000c00 */
[----:B------:R2:W-:Y:S02]  /*ad40*/  STS.128 [R0+0xf000], R8 ;  /* 0x00f0000800007388 */ /* 0x0005e40000000c00 */
.L_x_356:
[----:B------:R-:W-:Y:S05]  /*ad50*/  BSYNC B0 ;  /* 0x0000000000007941 */ /* 0x000fea0003800000 */
.L_x_346:
[----:B------:R-:W-:Y:S01]  /*ad60*/  @!PT LDS RZ, [RZ] ;  /* 0x00000000fffff984 */ /* 0x000fe20000000800 */
[----:B------:R-:W-:Y:S01]  /*ad70*/  @!PT LDS RZ, [RZ] ;  /* 0x00000000fffff984 */ /* 0x000fe20000000800 */
[----:B------:R-:W-:Y:S01]  /*ad80*/  @!PT LDS RZ, [RZ] ;  /* 0x00000000fffff984 */ /* 0x000fe20000000800 */
[----:B------:R-:W-:Y:S01]  /*ad90*/  @!PT LDS RZ, [RZ] ;  /* 0x00000000fffff984 */ /* 0x000fe20000000800 */
[----:B------:R4:W-:Y:S06]  /*ada0*/  MEMBAR.ALL.CTA ;  /* 0x0000000000007992 */ /* 0x0009ec0000008000 */
[----:B----4-:R-:W4:Y:S01]  /*adb0*/  FENCE.VIEW.ASYNC.S ;  /* 0x00000000000073c6 */ /* 0x010f220000000000 */
[----:B------:R-:W-:Y:S05]  /*adc0*/  WARPSYNC.ALL ;  /* 0x0000000000007948 */ /* 0x000fea0003800000 */
[----:B----4-:R-:W-:Y:S06]  /*add0*/  BAR.SYNC.DEFER_BLOCKING 0xd, 0x180 ;  /* 0x0346000000007b1d */ /* 0x010fec0000010000 */
.L_x_343:
[----:B------:R-:W-:-:S13]  /*ade0*/  ISETP.NE.AND P0, PT, R155, 0x3, PT ;  /* 0x000000039b00780c */ /* 0x000fda0003f05270 */
[----:B------:R-:W-:Y:S05]  /*adf0*/  @!P0 BRA `(.L_x_371) ;  /* 0x0000000000048947 */ /* 0x000fea0003800000 */
[----:B------:R-:W-:Y:S01]  /*ae00*/  BPT.TRAP 0x1 ;  /* 0x000000040000795c */ /* 0x000fe20000300000 */
.L_x_371:
[----:B-123--:R-:W-:Y:S01]  /*ae10*/  IMAD R0, R154, 0x8, R18 ;  /* 0x000000089a007824 */ /* 0x00efe200078e0212 */
[----:B-----5:R-:W-:-:S04]  /*ae20*/  SHF.L.U32 R7, R157, 0x1f, RZ ;  /* 0x0000001f9d077819 */ /* 0x020fc800000006ff */
[----:B------:R1:W2:Y:S01]  /*ae30*/  SYNCS.PHASECHK.TRANS64.TRYWAIT P1, [R0+URZ+0x19c30], R7 ;  /* 0x019c3007000075a7 */ /* 0x0002a2000802017f */
[----:B------:R-:W-:Y:S05]  /*ae40*/  @!P0 BRA `(.L_x_372) ;  /* 0x0000000000048947 */ /* 0x000fea0003800000 */
[----:B------:R-:W-:Y:S01]  /*ae50*/  BPT.TRAP 0x1 ;  /* 0x000000040000795c */ /* 0x000fe20000300000 */
.L_x_372:
[----:B0-----:R-:W-:Y:S01]  /*ae60*/  VIADD R3, R18, 0x13800 ;  /* 0x0001380012037836 */ /* 0x001fe20000000000 */
[----:B------:R-:W-:Y:S01]  /*ae70*/  LOP3.LUT R4, R46, 0x10000, RZ, 0xfc, !PT ;  /* 0x000100002e047812 */ /* 0x000fe200078efcff */
[----:B------:R-:W-:-:S03]  /*ae80*/  IMAD.MOV.U32 R5, RZ, RZ, -0x3ffffff0 ;  /* 0xc0000010ff057424 */ /* 0x000fc600078e00ff */
[----:B------:R-:W-:-:S04]  /*ae90*/  SHF.R.U32.HI R3, RZ, 0x4, R3 ;  /* 0x00000004ff037819 */ /* 0x000fc80000011603 */
[----:B------:R-:W-:-:S04]  /*aea0*/  LOP3.LUT R3, R3, 0x3fff, RZ, 0xc0, !PT ;  /* 0x00003fff03037812 */ /* 0x000fc800078ec0ff */
[----:B------:R-:W-:Y:S01]  /*aeb0*/  LOP3.LUT R15, R3, 0x10000, RZ, 0xfc, !PT ;  /* 0x00010000030f7812 */ /* 0x000fe200078efcff */
[----:B--2---:R-:W-:Y:S06]  /*aec0*/  @P1 BRA `(.L_x_373) ;  /* 0x0000000000081947 */ /* 0x004fec0003800000 */
[----:B------:R-:W0:Y:S02]  /*aed0*/  SYNCS.PHASECHK.TRANS64.TRYWAIT P1, [R0+URZ+0x19c30], R7 ;  /* 0x019c3007000075a7 */ /* 0x000e24000802017f */
[----:B0-----:R-:W-:Y:S05]  /*aee0*/  @!P1 BRA `(.L_x_374) ;  /* 0x000000dc004c9947 */ /* 0x001fea0003800000 */
.L_x_373:
[----:B------:R-:W-:Y:S01]  /*aef0*/  IMAD R6, R154, 0x300, R15 ;  /* 0x000003009a067824 */ /* 0x000fe200078e020f */
[----:B------:R-:W-:Y:S05]  /*af00*/  WARPSYNC.ALL ;  /* 0x0000000000007948 */ /* 0x000fea0003800000 */
[----:B01----:R-:W-:Y:S01]  /*af10*/  IMAD.MOV.U32 R7, RZ, RZ, -0x3ffffff0 ;  /* 0xc0000010ff077424 */ /* 0x003fe200078e00ff */
[C---:B------:R-:W-:Y:S01]  /*af20*/  R2UR UR4, R4.reuse ;  /* 0x00000000040472ca */ /* 0x040fe200000e0000 */
[----:B------:R-:W-:Y:S01]  /*af30*/  WARPGROUP.ARRIVE ;  /* 0x00000000000079c5 */ /* 0x000fe20000000000 */
[----:B------:R-:W-:Y:S01]  /*af40*/  R2UR UR5, R5 ;  /* 0x00000000050572ca */ /* 0x000fe200000e0000 */
[----:B------:R-:W-:Y:S01]  /*af50*/  VIADD R10, R4, 0x180 ;  /* 0x00000180040a7836 */ /* 0x000fe20000000000 */
[C---:B------:R-:W-:Y:S01]  /*af60*/  R2UR UR6, R6.reuse ;  /* 0x00000000060672ca */ /* 0x040fe200000e0000 */
[----:B------:R-:W-:Y:S01]  /*af70*/  IMAD.MOV.U32 R11, RZ, RZ, -0x3ffffff0 ;  /* 0xc0000010ff0b7424 */ /* 0x000fe200078e00ff */
[----:B------:R-:W-:Y:S01]  /*af80*/  R2UR UR7, R7 ;  /* 0x00000000070772ca */ /* 0x000fe200000e0000 */
[----:B------:R-:W-:Y:S01]  /*af90*/  VIADD R8, R6, 0x100 ;  /* 0x0000010006087836 */ /* 0x000fe20000000000 */
[----:B------:R-:W-:-:S02]  /*afa0*/  P2R R89, PR, RZ, 0x1 ;  /* 0x00000001ff597803 */ /* 0x000fc40000000000 */
[----:B------:R0:W-:Y:S04]  /*afb0*/  STL.64 [R1+0x8], R10 ;  /* 0x0000080a01007387 */ /* 0x0001e80000100a00 */
[----:B------:R-:W2:Y:S04]  /*afc0*/  LDL R91, [R1+0x54] ;  /* 0x00005400015b7983 */ /* 0x000ea80000100800 */
[----:B------:R-:W3:Y:S01]  /*afd0*/  LDL R90, [R1+0x44] ;  /* 0x00004400015a7983 */ /* 0x000ee20000100800 */
[----:B------:R-:W-:Y:S01]  /*afe0*/  QGMMA.64x128x32.F32.E4M3.E4M3 R24, gdesc[UR4], RZ, !UPT, gsb0 ;  /* 0x01e00000041879f3 */ /* 0x000fe2000c0008ff */
[----:B------:R-:W-:Y:S01]  /*aff0*/  IMAD.MOV.U32 R9, RZ, RZ, -0x3ffffff0 ;  /* 0xc0000010ff097424 */ /* 0x000fe200078e00ff */
[----:B------:R-:W-:-:S02]  /*b000*/  R2UR UR4, R10 ;  /* 0x000000000a0472ca */ /* 0x000fc400000e0000 */
[----:B------:R-:W-:Y:S02]  /*b010*/  R2UR UR5, R11 ;  /* 0x000000000b0572ca */ /* 0x000fe400000e0000 */
[----:B------:R-:W-:Y:S02]  /*b020*/  R2UR UR6, R8 ;  /* 0x00000000080672ca */ /* 0x000fe400000e0000 */
[----:B------:R-:W-:Y:S01]  /*b030*/  R2UR UR7, R9 ;  /* 0x00000000090772ca */ /* 0x000fe200000e0000 */
[----:B------:R-:W-:Y:S01]  /*b040*/  VIADD R6, R6, 0x200 ;  /* 0x0000020006067836 */ /* 0x000fe20000000000 */
[----:B------:R-:W-:Y:S01]  /*b050*/  IADD3 R20, R4, 0x300, RZ ;  /* 0x0000030004147810 */ /* 0x000fe20007ffe0ff */
[----:B------:R-:W-:Y:S02]  /*b060*/  IMAD.MOV.U32 R21, RZ, RZ, -0x3ffffff0 ;  /* 0xc0000010ff157424 */ /* 0x000fe400078e00ff */
[----:B------:R-:W-:Y:S01]  /*b070*/  IMAD.MOV.U32 R7, RZ, RZ, -0x3ffffff0 ;  /* 0xc0000010ff077424 */ /* 0x000fe200078e00ff */
[----:B------:R-:W-:-:S02]  /*b080*/  WARPGROUP.DEPBAR.LE gsb0, 0x0 ;  /* 0x00008000000079c5 */ /* 0x000fc40000010000 */
[----:B------:R-:W-:-:S06]  /*b090*/  WARPGROUP.ARRIVE ;  /* 0x00000000000079c5 */ /* 0x000fcc0000000000 */
[----:B------:R-:W-:Y:S01]  /*b0a0*/  QGMMA.64x128x32.F32.E4M3.E4M3 R24, gdesc[UR4], R24, gsb0 ;  /* 0x01e00000041879f3 */ /* 0x000fe20008000818 */
[----:B------:R-:W-:Y:S02]  /*b0b0*/  R2UR UR4, R20 ;  /* 0x00000000140472ca */ /* 0x000fe400000e0000 */
[----:B------:R-:W-:Y:S02]  /*b0c0*/  R2UR UR5, R21 ;  /* 0x00000000150572ca */ /* 0x000fe400000e0000 */
[----:B------:R-:W-:Y:S02]  /*b0d0*/  R2UR UR6, R6 ;  /* 0x00000000060672ca */ /* 0x000fe400000e0000 */
[----:B------:R-:W-:Y:S01]  /*b0e0*/  R2UR UR7, R7 ;  /* 0x00000000070772ca */ /* 0x000fe200000e0000 */
[----:B------:R-:W-:Y:S02]  /*b0f0*/  WARPGROUP.DEPBAR.LE gsb0, 0x0 ;  /* 0x00008000000079c5 */ /* 0x000fe40000010000 */
[----:B------:R-:W-:-:S10]  /*b100*/  WARPGROUP.ARRIVE ;  /* 0x00000000000079c5 */ /* 0x000fd40000000000 */
[----:B------:R-:W-:Y:S01]  /*b110*/  QGMMA.64x128x32.F32.E4M3.E4M3 R24, gdesc[UR4], R24, gsb0 ;  /* 0x01e00000041879f3 */ /* 0x000fe20008000818 */
[----:B------:R-:W-:Y:S02]  /*b120*/  ULDC UR4, c[0x0][0x988] ;  /* 0x0002620000047ab9 */ /* 0x000fe40000000800 */
[----:B------:R-:W-:Y:S02]  /*b130*/  WARPGROUP.DEPBAR.LE gsb0, 0x0 ;  /* 0x00008000000079c5 */ /* 0x000fe40000010000 */
[C---:B------:R-:W-:Y:S01]  /*b140*/  FMUL.FTZ R3, R2.reuse, R24 ;  /* 0x0000001802037220 */ /* 0x040fe20000410000 */
[C---:B------:R-:W-:Y:S01]  /*b150*/  FMUL.FTZ R6, R2.reuse, R25 ;  /* 0x0000001902067220 */ /* 0x040fe20000410000 */
[C---:B------:R-:W-:Y:S01]  /*b160*/  FMUL.FTZ R9, R2.reuse, R28 ;  /* 0x0000001c02097220 */ /* 0x040fe20000410000 */
[C---:B------:R-:W-:Y:S01]  /*b170*/  FMUL.FTZ R12, R2.reuse, R31 ;  /* 0x0000001f020c7220 */ /* 0x040fe20000410000 */
[C---:B------:R-:W-:Y:S01]  /*b180*/  FMUL.FTZ R8, R2.reuse, R27 ;  /* 0x0000001b02087220 */ /* 0x040fe20000410000 */
[C---:B------:R-:W-:Y:S01]  /*b190*/  FMUL.FTZ R27, R2.reuse, R37 ;  /* 0x00000025021b7220 */ /* 0x040fe20000410000 */
[----:B------:R-:W1:Y:S01]  /*b1a0*/  MUFU.TANH R3, R3 ;  /* 0x0000000300037308 */ /* 0x000e620000002400 */
[C---:B0-----:R-:W-:Y:S01]  /*b1b0*/  FMUL.FTZ R10, R2.reuse, R29 ;  /* 0x0000001d020a7220 */ /* 0x041fe20000410000 */
[C---:B------:R-:W-:Y:S01]  /*b1c0*/  FMUL.FTZ R37, R2.reuse, R47 ;  /* 0x0000002f02257220 */ /* 0x040fe20000410000 */
[----:B------:R-:W-:Y:S01]  /*b1d0*/  FMUL.FTZ R47, R2, R57 ;  /* 0x00000039022f7220 */ /* 0x000fe20000410000 */
[----:B--2---:R-:W-:-:S04]  /*b1e0*/  IMAD.IADD R57, R91, 0x1, R88 ;  /* 0x000000015b397824 */ /* 0x004fc800078e0258 */
[----:B------:R-:W0:Y:S01]  /*b1f0*/  MUFU.TANH R6, R6 ;  /* 0x0000000600067308 */ /* 0x000e220000002400 */
[----:B------:R-:W-:Y:S01]  /*b200*/  FMUL.FTZ R13, R2, R32 ;  /* 0x00000020020d7220 */ /* 0x000fe20000410000 */
[----:B---3--:R-:W-:-:S06]  /*b210*/  IMAD R57, R90, -0x80, R57 ;  /* 0xffffff805a397824 */ /* 0x008fcc00078e0239 */
[----:B------:R-:W2:Y:S01]  /*b220*/  MUFU.TANH R9, R9 ;  /* 0x0000000900097308 */ /* 0x000ea20000002400 */
[----:B------:R-:W-:-:S07]  /*b230*/  FMUL.FTZ R7, R2, R26 ;  /* 0x0000001a02077220 */ /* 0x000fce0000410000 */
[----:B------:R-:W3:Y:S01]  /*b240*/  MUFU.TANH R12, R12 ;  /* 0x0000000c000c7308 */ /* 0x000ee20000002400 */
[----:B------:R-:W-:Y:S01]  /*b250*/  FMUL.FTZ R14, R2, R33 ;  /* 0x00000021020e7220 */ /* 0x000fe20000410000 */
[----:B------:R-:W-:-:S06]  /*b260*/  ISETP.GT.AND P1, PT, R57, RZ, PT ;  /* 0x000000ff3900720c */ /* 0x000fcc0003f24270 */
[----:B------:R-:W4:Y:S01]  /*b270*/  MUFU.TANH R10, R10 ;  /* 0x0000000a000a7308 */ /* 0x000f220000002400 */
[C---:B------:R-:W-:Y:S01]  /*b280*/  ISETP.GT.AND P2, PT, R57.reuse, 0x1, PT ;  /* 0x000000013900780c */ /* 0x040fe20003f44270 */
[C---:B------:R-:W-:Y:S01]  /*b290*/  FMUL.FTZ R26, R2.reuse, R36 ;  /* 0x00000024021a7220 */ /* 0x040fe20000410000 */
[----:B------:R-:W-:Y:S01]  /*b2a0*/  ISETP.GT.AND P6, PT, R57, 0x8, PT ;  /* 0x000000083900780c */ /* 0x000fe20003fc4270 */
[----:B------:R-:W-:-:S04]  /*b2b0*/  FMUL.FTZ R31, R2, R41 ;  /* 0x00000029021f7220 */ /* 0x000fc80000410000 */
[----:B------:R-:W5:Y:S01]  /*b2c0*/  MUFU.TANH R13, R13 ;  /* 0x0000000d000d7308 */ /* 0x000f620000002400 */
[----:B------:R-:W-:Y:S01]  /*b2d0*/  ISETP.GT.AND P5, PT, R57, 0x9, PT ;  /* 0x000000093900780c */ /* 0x000fe20003fa4270 */
[C---:B------:R-:W-:Y:S01]  /*b2e0*/  FMUL.FTZ R11, R2.reuse, R30 ;  /* 0x0000001e020b7220 */ /* 0x040fe20000410000 */
[C---:B------:R-:W-:Y:S01]  /*b2f0*/  FMUL.FTZ R41, R2.reuse, R51 ;  /* 0x0000003302297220 */ /* 0x040fe20000410000 */
[----:B-1----:R-:W-:Y:S01]  /*b300*/  FSEL R3, R3, -INF , P1 ;  /* 0xff80000003037808 */ /* 0x002fe20000800000 */
[----:B------:R-:W-:Y:S01]  /*b310*/  FMUL.FTZ R51, R2, R61 ;  /* 0x0000003d02337220 */ /* 0x000fe20000410000 */
[----:B0-----:R-:W-:Y:S02]  /*b320*/  FSEL R6, R6, -INF , P2 ;  /* 0xff80000006067808 */ /* 0x001fe40001000000 */
[----:B------:R-:W0:Y:S01]  /*b330*/  MUFU.TANH R7, R7 ;  /* 0x0000000700077308 */ /* 0x000e220000002400 */
[----:B--2---:R-:W-:Y:S02]  /*b340*/  FSEL R61, R9, -INF , P6 ;  /* 0xff800000093d7808 */ /* 0x004fe40003000000 */
[----:B---3--:R-:W-:-:S05]  /*b350*/  FSEL R9, R12, -INF , P5 ;  /* 0xff8000000c097808 */ /* 0x008fca0002800000 */
[----:B------:R-:W1:Y:S01]  /*b360*/  MUFU.TANH R14, R14 ;  /* 0x0000000e000e7308 */ /* 0x000e620000002400 */
[----:B------:R-:W-:Y:S01]  /*b370*/  FMNMX.FTZ R12, R3, R6, !PT ;  /* 0x00000006030c7209 */ /* 0x000fe20007810000 */
[C---:B------:R-:W-:Y:S01]  /*b380*/  FMUL.FTZ R30, R2.reuse, R40 ;  /* 0x00000028021e7220 */ /* 0x040fe20000410000 */
[C---:B------:R-:W-:Y:S01]  /*b390*/  FMUL.FTZ R33, R2.reuse, R43 ;  /* 0x0000002b02217220 */ /* 0x040fe20000410000 */
[----:B------:R-:W-:-:S04]  /*b3a0*/  FMUL.FTZ R43, R2, R53 ;  /* 0x00000035022b7220 */ /* 0x000fc80000410000 */
[----:B------:R-:W2:Y:S01]  /*b3b0*/  MUFU.TANH R8, R8 ;  /* 0x0000000800087308 */ /* 0x000ea20000002400 */
[C---:B------:R-:W-:Y:S01]  /*b3c0*/  FMUL.FTZ R53, R2.reuse, R63 ;  /* 0x0000003f02357220 */ /* 0x040fe20000410000 */
[----:B------:R-:W-:Y:S01]  /*b3d0*/  FMUL.FTZ R24, R2, R34 ;  /* 0x0000002202187220 */ /* 0x000fe20000410000 */
[----:B------:R-:W-:-:S05]  /*b3e0*/  ISETP.GT.AND P4, PT, R57, 0x10, PT ;  /* 0x000000103900780c */ /* 0x000fca0003f84270 */
[----:B------:R-:W3:Y:S01]  /*b3f0*/  MUFU.TANH R26, R26 ;  /* 0x0000001a001a7308 */ /* 0x000ee20000002400 */
[----:B----4-:R-:W-:Y:S02]  /*b400*/  FSEL R63, R10, -INF , P5 ;  /* 0xff8000000a3f7808 */ /* 0x010fe40002800000 */
[----:B------:R-:W-:-:S05]  /*b410*/  FMNMX.FTZ R12, R61, R12, !PT ;  /* 0x0000000c3d0c7209 */ /* 0x000fca0007810000 */
[----:B------:R-:W4:Y:S01]  /*b420*/  MUFU.TANH R11, R11 ;  /* 0x0000000b000b7308 */ /* 0x000f220000002400 */
[C---:B------:R-:W-:Y:S01]  /*b430*/  FMUL.FTZ R25, R2.reuse, R35 ;  /* 0x0000002302197220 */ /* 0x040fe20000410000 */
[----:B------:R-:W-:Y:S01]  /*b440*/  FMUL.FTZ R28, R2, R38 ;  /* 0x00000026021c7220 */ /* 0x000fe20000410000 */
[----:B------:R-:W-:-:S05]  /*b450*/  ISETP.GT.AND P3, PT, R57, 0x11, PT ;  /* 0x000000113900780c */ /* 0x000fca0003f64270 */
[----:B------:R-:W4:Y:S01]  /*b460*/  MUFU.TANH R27, R27 ;  /* 0x0000001b001b7308 */ /* 0x000f220000002400 */
[----:B-----5:R-:W-:Y:S01]  /*b470*/  FSEL R13, R13, -INF , P4 ;  /* 0xff8000000d0d7808 */ /* 0x020fe20002000000 */
[C---:B------:R-:W-:Y:S01]  /*b480*/  FMUL.FTZ R34, R2.reuse, R44 ;  /* 0x0000002c02227220 */ /* 0x040fe20000410000 */
[----:B------:R-:W-:Y:S01]  /*b490*/  FMNMX.FTZ R12, R63, R12, !PT ;  /* 0x0000000c3f0c7209 */ /* 0x000fe20007810000 */
[C---:B------:R-:W-:Y:S01]  /*b4a0*/  FMUL.FTZ R38, R2.reuse, R48 ;  /* 0x0000003002267220 */ /* 0x040fe20000410000 */
[----:B------:R-:W-:-:S03]  /*b4b0*/  FMUL.FTZ R48, R2, R58 ;  /* 0x0000003a02307220 */ /* 0x000fc60000410000 */
[----:B------:R-:W5:Y:S01]  /*b4c0*/  MUFU.TANH R30, R30 ;  /* 0x0000001e001e7308 */ /* 0x000f620000002400 */
[C---:B------:R-:W-:Y:S01]  /*b4d0*/  FMUL.FTZ R58, R2.reuse, R67 ;  /* 0x00000043023a7220 */ /* 0x040fe20000410000 */
[----:B0-----:R-:W-:Y:S01]  /*b4e0*/  FSEL R7, R7, -INF , P1 ;  /* 0xff80000007077808 */ /* 0x001fe20000800000 */
[----:B------:R-:W-:Y:S01]  /*b4f0*/  FMUL.FTZ R35, R2, R45 ;  /* 0x0000002d02237220 */ /* 0x000fe20000410000 */
[----:B------:R-:W-:Y:S02]  /*b500*/  ISETP.GT.AND P1, PT, R57, 0x18, PT ;  /* 0x000000183900780c */ /* 0x000fe40003f24270 */
[----:B-1----:R-:W-:Y:S02]  /*b510*/  FSEL R67, R14, -INF , P3 ;  /* 0xff8000000e437808 */ /* 0x002fe40001800000 */
[----:B------:R-:W0:Y:S01]  /*b520*/  MUFU.TANH R24, R24 ;  /* 0x0000001800187308 */ /* 0x000e220000002400 */
[----:B------:R-:W-:Y:S01]  /*b530*/  FMNMX.FTZ R12, R13, R12, !PT ;  /* 0x0000000c0d0c7209 */ /* 0x000fe20007810000 */
[----:B------:R-:W-:Y:S01]  /*b540*/  FMUL.FTZ R113, R2, R71 ;  /* 0x0000004702717220 */ /* 0x000fe20000410000 */
[----:B--2---:R-:W-:-:S05]  /*b550*/  FSEL R8, R8, -INF , P2 ;  /* 0xff80000008087808 */ /* 0x004fca0001000000 */
[----:B------:R-:W1:Y:S01]  /*b560*/  MUFU.TANH R31, R31 ;  /* 0x0000001f001f7308 */ /* 0x000e620000002400 */
[----:B------:R-:W-:Y:S01]  /*b570*/  FMUL.FTZ R29, R2, R39 ;  /* 0x00000027021d7220 */ /* 0x000fe20000410000 */
[----:B------:R-:W-:Y:S02]  /*b580*/  ISETP.GT.AND P2, PT, R57, 0x19, PT ;  /* 0x000000193900780c */ /* 0x000fe40003f44270 */
[----:B---3--:R-:W-:Y:S02]  /*b590*/  FSEL R71, R26, -INF , P1 ;  /* 0xff8000001a477808 */ /* 0x008fe40000800000 */
[----:B------:R-:W-:Y:S02]  /*b5a0*/  FMNMX.FTZ R12, R67, R12, !PT ;  /* 0x0000000c430c7209 */ /* 0x000fe40007810000 */
[----:B------:R-:W2:Y:S01]  /*b5b0*/  MUFU.TANH R25, R25 ;  /* 0x0000001900197308 */ /* 0x000ea20000002400 */
[----:B----4-:R-:W-:Y:S01]  /*b5c0*/  FSEL R11, R11, -INF , P6 ;  /* 0xff8000000b0b7808 */ /* 0x010fe20003000000 */
[----:B------:R-:W-:Y:S01]  /*b5d0*/  FMUL.FTZ R32, R2, R42 ;  /* 0x0000002a02207220 */ /* 0x000fe20000410000 */
[----:B------:R-:W-:-:S05]  /*b5e0*/  ISETP.GT.AND P6, PT, R57, 0x20, PT ;  /* 0x000000203900780c */ /* 0x000fca0003fc4270 */
[----:B------:R-:W3:Y:S01]  /*b5f0*/  MUFU.TANH R34, R34 ;  /* 0x0000002200227308 */ /* 0x000ee20000002400 */
[----:B------:R-:W-:Y:S01]  /*b600*/  FSEL R27, R27, -INF , P2 ;  /* 0xff8000001b1b7808 */ /* 0x000fe20001000000 */
[----:B------:R-:W-:Y:S01]  /*b610*/  FMUL.FTZ R39, R2, R49 ;  /* 0x0000003102277220 */ /* 0x000fe20000410000 */
[----:B------:R-:W-:-:S05]  /*b620*/  FMNMX.FTZ R12, R71, R12, !PT ;  /* 0x0000000c470c7209 */ /* 0x000fca0007810000 */
[----:B------:R-:W4:Y:S01]  /*b630*/  MUFU.TANH R28, R28 ;  /* 0x0000001c001c7308 */ /* 0x000f220000002400 */
[----:B------:R-:W-:Y:S01]  /*b640*/  ISETP.GT.AND P5, PT, R57, 0x21, PT ;  /* 0x000000213900780c */ /* 0x000fe20003fa4270 */
[----:B------:R-:W-:Y:S01]  /*b650*/  FMUL.FTZ R42, R2, R52 ;  /* 0x00000034022a7220 */ /* 0x000fe20000410000 */
[----:B-----5:R-:W-:-:S05]  /*b660*/  FSEL R93, R30, -INF , P6 ;  /* 0xff8000001e5d7808 */ /* 0x020fca0003000000 */
[----:B------:R-:W5:Y:S01]  /*b670*/  MUFU.TANH R35, R35 ;  /* 0x0000002300237308 */ /* 0x000f620000002400 */
[----:B------:R-:W-:Y:S01]  /*b680*/  FMNMX.FTZ R12, R27, R12, !PT ;  /* 0x0000000c1b0c7209 */ /* 0x000fe20007810000 */
[C---:B------:R-:W-:Y:S01]  /*b690*/  FMUL.FTZ R45, R2.reuse, R55 ;  /* 0x00000037022d7220 */ /* 0x040fe20000410000 */
[----:B------:R-:W-:-:S05]  /*b6a0*/  FMUL.FTZ R55, R2, R65 ;  /* 0x0000004102377220 */ /* 0x000fca0000410000 */
[----:B------:R-:W5:Y:S01]  /*b6b0*/  MUFU.TANH R29, R29 ;  /* 0x0000001d001d7308 */ /* 0x000f620000002400 */
[----:B0-----:R-:W-:Y:S01]  /*b6c0*/  FSEL R65, R24, -INF , P4 ;  /* 0xff80000018417808 */ /* 0x001fe20002000000 */
[----:B------:R-:W-:Y:S01]  /*b6d0*/  FMUL.FTZ R36, R2, R46 ;  /* 0x0000002e02247220 */ /* 0x000fe20000410000 */
[----:B------:R-:W-:-:S05]  /*b6e0*/  ISETP.GT.AND P4, PT, R57, 0x28, PT ;  /* 0x000000283900780c */ /* 0x000fca0003f84270 */
[----:B------:R-:W0:Y:S01]  /*b6f0*/  MUFU.TANH R38, R38 ;  /* 0x0000002600267308 */ /* 0x000e220000002400 */
[----:B-1----:R-:W-:Y:S02]  /*b700*/  FSEL R31, R31, -INF , P5 ;  /* 0xff8000001f1f7808 */ /* 0x002fe40002800000 */
[----:B------:R-:W-:-:S05]  /*b710*/  FMNMX.FTZ R12, R93, R12, !PT ;  /* 0x0000000c5d0c7209 */ /* 0x000fca0007810000 */
[----:B------:R-:W1:Y:S01]  /*b720*/  MUFU.TANH R32, R32 ;  /* 0x0000002000207308 */ /* 0x000e620000002400 */
[----:B--2---:R-:W-:Y:S01]  /*b730*/  FSEL R25, R25, -INF , P3 ;  /* 0xff80000019197808 */ /* 0x004fe20001800000 */
[----:B------:R-:W-:Y:S01]  /*b740*/  FMUL.FTZ R40, R2, R50 ;  /* 0x0000003202287220 */ /* 0x000fe20000410000 */
[----:B------:R-:W-:-:S05]  /*b750*/  ISETP.GT.AND P3, PT, R57, 0x29, PT ;  /* 0x000000293900780c */ /* 0x000fca0003f64270 */
[----:B------:R-:W2:Y:S01]  /*b760*/  MUFU.TANH R39, R39 ;  /* 0x0000002700277308 */ /* 0x000ea20000002400 */
[----:B---3--:R-:W-:Y:S01]  /*b770*/  FSEL R95, R34, -INF , P4 ;  /* 0xff800000225f7808 */ /* 0x008fe20002000000 */
[C---:B------:R-:W-:Y:S01]  /*b780*/  FMUL.FTZ R46, R2.reuse, R56 ;  /* 0x00000038022e7220 */ /* 0x040fe20000410000 */
[----:B------:R-:W-:Y:S01]  /*b790*/  FMNMX.FTZ R12, R31, R12, !PT ;  /* 0x0000000c1f0c7209 */ /* 0x000fe20007810000 */
[----:B------:R-:W-:-:S04]  /*b7a0*/  FMUL.FTZ R50, R2, R60 ;  /* 0x0000003c02327220 */ /* 0x000fc80000410000 */
[----:B------:R-:W3:Y:S01]  /*b7b0*/  MUFU.TANH R33, R33 ;  /* 0x0000002100217308 */ /* 0x000ee20000002400 */
[----:B------:R-:W-:Y:S01]  /*b7c0*/  FMUL.FTZ R60, R2, R69 ;  /* 0x00000045023c7220 */ /* 0x000fe20000410000 */
[----:B----4-:R-:W-:-:S06]  /*b7d0*/  FSEL R69, R28, -INF , P1 ;  /* 0xff8000001c457808 */ /* 0x010fcc0000800000 */
[----:B------:R-:W4:Y:S01]  /*b7e0*/  MUFU.TANH R42, R42 ;  /* 0x0000002a002a7308 */ /* 0x000f220000002400 */
[----:B------:R-:W-:Y:S02]  /*b7f0*/  ISETP.GT.AND P1, PT, R57, 0x30, PT ;  /* 0x000000303900780c */ /* 0x000fe40003f24270 */
[----:B-----5:R-:W-:Y:S02]  /*b800*/  FSEL R35, R35, -INF , P3 ;  /* 0xff80000023237808 */ /* 0x020fe40001800000 */
[----:B------:R-:W-:-:S03]  /*b810*/  FMNMX.FTZ R14, R95, R12, !PT ;  /* 0x0000000c5f0e7209 */ /* 0x000fc60007810000 */
[----:B------:R-:W5:Y:S01]  /*b820*/  MUFU.TANH R36, R36 ;  /* 0x0000002400247308 */ /* 0x000f620000002400 */
[----:B------:R-:W-:Y:S02]  /*b830*/  FSEL R29, R29, -INF , P2 ;  /* 0xff8000001d1d7808 */ /* 0x000fe40001000000 */
[----:B------:R-:W-:-:S05]  /*b840*/  ISETP.GT.AND P2, PT, R57, 0x31, PT ;  /* 0x000000313900780c */ /* 0x000fca0003f44270 */
[----:B------:R-:W5:Y:S01]  /*b850*/  MUFU.TANH R43, R43 ;  /* 0x0000002b002b7308 */ /* 0x000f620000002400 */
[----:B0-----:R-:W-:Y:S02]  /*b860*/  FSEL R99, R38, -INF , P1 ;  /* 0xff80000026637808 */ /* 0x001fe40000800000 */
[----:B------:R-:W-:-:S05]  /*b870*/  FMNMX.FTZ R14, R35, R14, !PT ;  /* 0x0000000e230e7209 */ /* 0x000fca0007810000 */
[----:B------:R-:W0:Y:S01]  /*b880*/  MUFU.TANH R37, R37 ;  /* 0x0000002500257308 */ /* 0x000e220000002400 */
[----:B-1----:R-:W-:Y:S01]  /*b890*/  FSEL R91, R32, -INF , P6 ;  /* 0xff800000205b7808 */ /* 0x002fe20003000000 */
[----:B------:R-:W-:Y:S01]  /*b8a0*/  FMUL.FTZ R44, R2, R54 ;  /* 0x00000036022c7220 */ /* 0x000fe20000410000 */
[----:B------:R-:W-:-:S05]  /*b8b0*/  ISETP.GT.AND P6, PT, R57, 0x38, PT ;  /* 0x000000383900780c */ /* 0x000fca0003fc4270 */
[----:B------:R-:W1:Y:S01]  /*b8c0*/  MUFU.TANH R46, R46 ;  /* 0x0000002e002e7308 */ /* 0x000e620000002400 */
[----:B--2---:R-:W-:Y:S02]  /*b8d0*/  FSEL R39, R39, -INF , P2 ;  /* 0xff80000027277808 */ /* 0x004fe40001000000 */
[----:B------:R-:W-:-:S05]  /*b8e0*/  FMNMX.FTZ R14, R99, R14, !PT ;  /* 0x0000000e630e7209 */ /* 0x000fca0007810000 */
[----:B------:R-:W2:Y:S01]  /*b8f0*/  MUFU.TANH R40, R40 ;  /* 0x0000002800287308 */ /* 0x000ea20000002400 */
[----:B---3--:R-:W-:Y:S01]  /*b900*/  FSEL R33, R33, -INF , P5 ;  /* 0xff80000021217808 */ /* 0x008fe20002800000 */
[----:B------:R-:W-:Y:S01]  /*b910*/  FMUL.FTZ R54, R2, R64 ;  /* 0x0000004002367220 */ /* 0x000fe20000410000 */
[----:B------:R-:W-:-:S05]  /*b920*/  ISETP.GT.AND P5, PT, R57, 0x39, PT ;  /* 0x000000393900780c */ /* 0x000fca0003fa4270 */
[----:B------:R-:W3:Y:S01]  /*b930*/  MUFU.TANH R47, R47 ;  /* 0x0000002f002f7308 */ /* 0x000ee20000002400 */
[----:B----4-:R-:W-:Y:S02]  /*b940*/  FSEL R101, R42, -INF , P6 ;  /* 0xff8000002a657808 */ /* 0x010fe40003000000 */
[----:B------:R-:W-:Y:S01]  /*b950*/  FMNMX.FTZ R14, R39, R14, !PT ;  /* 0x0000000e270e7209 */ /* 0x000fe20007810000 */
[----:B------:R-:W-:-:S04]  /*b960*/  FMUL.FTZ R123, R2, R73 ;  /* 0x00000049027b7220 */ /* 0x000fc80000410000 */
[----:B------:R-:W4:Y:S01]  /*b970*/  MUFU.TANH R41, R41 ;  /* 0x0000002900297308 */ /* 0x000f220000002400 */
[----:B-----5:R-:W-:Y:S02]  /*b980*/  FSEL R73, R36, -INF , P4 ;  /* 0xff80000024497808 */ /* 0x020fe40002000000 */
[----:B------:R-:W-:-:S05]  /*b990*/  ISETP.GT.AND P4, PT, R57, 0x40, PT ;  /* 0x000000403900780c */ /* 0x000fca0003f84270 */
[----:B------:R-:W5:Y:S01]  /*b9a0*/  MUFU.TANH R50, R50 ;  /* 0x0000003200327308 */ /* 0x000f620000002400 */
[----:B------:R-:W-:Y:S02]  /*b9b0*/  FSEL R43, R43, -INF , P5 ;  /* 0xff8000002b2b7808 */ /* 0x000fe40002800000 */
[----:B------:R-:W-:-:S05]  /*b9c0*/  FMNMX.FTZ R14, R101, R14, !PT ;  /* 0x0000000e650e7209 */ /* 0x000fca0007810000 */
[----:B------:R-:W5:Y:S01]  /*b9d0*/  MUFU.TANH R44, R44 ;  /* 0x0000002c002c7308 */ /* 0x000f620000002400 */
[----:B0-----:R-:W-:Y:S01]  /*b9e0*/  FSEL R37, R37, -INF , P3 ;  /* 0xff80000025257808 */ /* 0x001fe20001800000 */
[----:B------:R-:W-:Y:S01]  /*b9f0*/  FMUL.FTZ R49, R2, R59 ;  /* 0x0000003b02317220 */ /* 0x000fe20000410000 */
[----:B------:R-:W-:-:S05]  /*ba00*/  ISETP.GT.AND P3, PT, R57, 0x41, PT ;  /* 0x000000413900780c */ /* 0x000fca0003f64270 */
[----:B------:R-:W0:Y:S01]  /*ba10*/  MUFU.TANH R51, R51 ;  /* 0x0000003300337308 */ /* 0x000e220000002400 */
[----:B-1----:R-:W-:Y:S01]  /*ba20*/  FSEL R107, R46, -INF , P4 ;  /* 0xff8000002e6b7808 */ /* 0x002fe20002000000 */
[----:B------:R-:W-:Y:S01]  /*ba30*/  FMUL.FTZ R59, R2, R68 ;  /* 0x00000044023b7220 */ /* 0x000fe20000410000 */
[----:B------:R-:W-:-:S05]  /*ba40*/  FMNMX.FTZ R14, R43, R14, !PT ;  /* 0x0000000e2b0e7209 */ /* 0x000fca0007810000 */
[----:B------:R-:W1:Y:S01]  /*ba50*/  MUFU.TANH R45, R45 ;  /* 0x0000002d002d7308 */ /* 0x000e620000002400 */
[----:B--2---:R-:W-:Y:S02]  /*ba60*/  FSEL R97, R40, -INF , P1 ;  /* 0xff80000028617808 */ /* 0x004fe40000800000 */
[----:B------:R-:W-:-:S05]  /*ba70*/  ISETP.GT.AND P1, PT, R57, 0x48, PT ;  /* 0x000000483900780c */ /* 0x000fca0003f24270 */
[----:B------:R-:W2:Y:S01]  /*ba80*/  MUFU.TANH R54, R54 ;  /* 0x0000003600367308 */ /* 0x000ea20000002400 */
[----:B---3--:R-:W-:Y:S02]  /*ba90*/  FSEL R47, R47, -INF , P3 ;  /* 0xff8000002f2f7808 */ /* 0x008fe40001800000 */
[----:B------:R-:W-:-:S05]  /*baa0*/  FMNMX.FTZ R24, R107, R14, !PT ;  /* 0x0000000e6b187209 */ /* 0x000fca0007810000 */
[----:B------:R-:W3:Y:S01]  /*bab0*/  MUFU.TANH R48, R48 ;  /* 0x0000003000307308 */ /* 0x000ee20000002400 */
[----:B----4-:R-:W-:Y:S01]  /*bac0*/  FSEL R41, R41, -INF , P2 ;  /* 0xff80000029297808 */ /* 0x010fe20001000000 */
[----:B------:R-:W-:Y:S01]  /*bad0*/  FMUL.FTZ R52, R2, R62 ;  /* 0x0000003e02347220 */ /* 0x000fe20000410000 */
[----:B------:R-:W-:-:S05]  /*bae0*/  ISETP.GT.AND P2, PT, R57, 0x49, PT ;  /* 0x000000493900780c */ /* 0x000fca0003f44270 */
[----:B------:R-:W4:Y:S01]  /*baf0*/  MUFU.TANH R55, R55 ;  /* 0x0000003700377308 */ /* 0x000f220000002400 */
[----:B-----5:R-:W-:Y:S01]  /*bb00*/  FSEL R109, R50, -INF , P1 ;  /* 0xff800000326d7808 */ /* 0x020fe20000800000 */
[C---:B------:R-:W-:Y:S01]  /*bb10*/  FMUL.FTZ R133, R2.reuse, R72 ;  /* 0x0000004802857220 */ /* 0x040fe20000410000 */
[----:B------:R-:W-:Y:S01]  /*bb20*/  FMNMX.FTZ R24, R47, R24, !PT ;  /* 0x000000182f187209 */ /* 0x000fe20007810000 */
[----:B------:R-:W-:-:S04]  /*bb30*/  FMUL.FTZ R12, R2, R75 ;  /* 0x0000004b020c7220 */ /* 0x000fc80000410000 */
[----:B------:R-:W5:Y:S01]  /*bb40*/  MUFU.TANH R49, R49 ;  /* 0x0000003100317308 */ /* 0x000f620000002400 */
[----:B------:R-:W-:Y:S01]  /*bb50*/  FSEL R75, R44, -INF , P6 ;  /* 0xff8000002c4b7808 */ /* 0x000fe20003000000 */
[----:B------:R-:W-:Y:S01]  /*bb60*/  FMUL.FTZ R56, R2, R66 ;  /* 0x0000004202387220 */ /* 0x000fe20000410000 */
        /* <DEDUP_REMOVED lines=12> */
[----:B------:R-:W-:Y:S01]  /*bc30*/  FMUL.FTZ R10, R2, R70 ;  /* 0x00000046020a7220 */ /* 0x000fe20000410000 */
[----:B---3--:R-:W-:-:S06]  /*bc40*/  FSEL R105, R48, -INF , P4 ;  /* 0xff80000030697808 */ /* 0x008fcc0002000000 */
[----:B------:R-:W3:Y:S01]  /*bc50*/  MUFU.TANH R133, R133 ;  /* 0x0000008500857308 */ /* 0x000ee20000002400 */
[----:B------:R-:W-:Y:S01]  /*bc60*/  ISETP.GT.AND P4, PT, R57, 0x58, PT ;  /* 0x000000583900780c */ /* 0x000fe20003f84270 */
[----:B------:R-:W-:Y:S01]  /*bc70*/  FMUL.FTZ R14, R2, R77 ;  /* 0x0000004d020e7220 */ /* 0x000fe20000410000 */
[----:B----4-:R-:W-:Y:S02]  /*bc80*/  FSEL R117, R55, -INF , P5 ;  /* 0xff80000037757808 */ /* 0x010fe40002800000 */
[----:B------:R-:W-:-:S03]  /*bc90*/  FMNMX.FTZ R24, R115, R24, !PT ;  /* 0x0000001873187209 */ /* 0x000fc60007810000 */
[----:B------:R-:W4:Y:S01]  /*bca0*/  MUFU.TANH R56, R56 ;  /* 0x0000003800387308 */ /* 0x000f220000002400 */
[----:B-----5:R-:W-:Y:S01]  /*bcb0*/  FSEL R49, R49, -INF , P3 ;  /* 0xff80000031317808 */ /* 0x020fe20001800000 */
[----:B------:R-:W-:Y:S01]  /*bcc0*/  FMUL.FTZ R80, R2, R80 ;  /* 0x0000005002507220 */ /* 0x000fe20000410000 */
        /* <DEDUP_REMOVED lines=17> */
[----:B------:R-:W-:Y:S01]  /*bde0*/  FMUL.FTZ R84, R2, R84 ;  /* 0x0000005402547220 */ /* 0x000fe20000410000 */
[----:B------:R-:W-:-:S05]  /*bdf0*/  FMNMX.FTZ R24, R121, R24, !PT ;  /* 0x0000001879187209 */ /* 0x000fca0007810000 */
[----:B------:R-:W3:Y:S01]  /*be00*/  MUFU.TANH R113, R113 ;  /* 0x0000007100717308 */ /* 0x000ee20000002400 */
[----:B----4-:R-:W-:Y:S02]  /*be10*/  FSEL R55, R56, -INF , P6 ;  /* 0xff80000038377808 */ /* 0x010fe40003000000 */
[----:B------:R-:W-:-:S05]  /*be20*/  ISETP.GT.AND P6, PT, R57, 0x68, PT ;  /* 0x000000683900780c */ /* 0x000fca0003fc4270 */
[----:B------:R-:W4:Y:S01]  /*be30*/  MUFU.TANH R80, R80 ;  /* 0x0000005000507308 */ /* 0x000f220000002400 */
[----:B-----5:R-:W-:Y:S02]  /*be40*/  FSEL R123, R123, -INF , P1 ;  /* 0xff8000007b7b7808 */ /* 0x020fe40000800000 */
[----:B------:R-:W-:-:S05]  /*be50*/  FMNMX.FTZ R24, R133, R24, !PT ;  /* 0x0000001885187209 */ /* 0x000fca0007810000 */
[----:B------:R-:W5:Y:S01]  /*be60*/  MUFU.TANH R111, R111 ;  /* 0x0000006f006f7308 */ /* 0x000f620000002400 */
[----:B------:R-:W-:Y:S01]  /*be70*/  FSEL R59, R58, -INF , P5 ;  /* 0xff8000003a3b7808 */ /* 0x000fe20002800000 */
[----:B------:R-:W-:Y:S01]  /*be80*/  FMUL.FTZ R85, R2, R85 ;  /* 0x0000005502557220 */ /* 0x000fe20000410000 */
[----:B------:R-:W-:-:S05]  /*be90*/  ISETP.GT.AND P5, PT, R57, 0x69, PT ;  /* 0x000000693900780c */ /* 0x000fca0003fa4270 */
[----:B------:R1:W5:Y:S01]  /*bea0*/  MUFU.TANH R127, R81 ;  /* 0x00000051007f7308 */ /* 0x0003620000002400 */
[----:B0-----:R-:W-:Y:S02]  /*beb0*/  FSEL R135, R76, -INF , P6 ;  /* 0xff8000004c877808 */ /* 0x001fe40003000000 */
[----:B------:R-:W-:-:S05]  /*bec0*/  FMNMX.FTZ R24, R123, R24, !PT ;  /* 0x000000187b187209 */ /* 0x000fca0007810000 */
[----:B------:R-:W0:Y:S01]  /*bed0*/  MUFU.TANH R12, R12 ;  /* 0x0000000c000c7308 */ /* 0x000e220000002400 */
[----:B-1----:R-:W-:Y:S02]  /*bee0*/  FSEL R81, R10, -INF , P4 ;  /* 0xff8000000a517808 */ /* 0x002fe40002000000 */
[----:B------:R-:W-:-:S05]  /*bef0*/  ISETP.GT.AND P4, PT, R57, 0x70, PT ;  /* 0x000000703900780c */ /* 0x000fca0003f84270 */
[----:B------:R-:W1:Y:S01]  /*bf00*/  MUFU.TANH R84, R84 ;  /* 0x0000005400547308 */ /* 0x000e620000002400 */
[----:B--2---:R-:W-:Y:S02]  /*bf10*/  FSEL R131, R14, -INF , P5 ;  /* 0xff8000000e837808 */ /* 0x004fe40002800000 */
[----:B------:R-:W-:-:S05]  /*bf20*/  FMNMX.FTZ R24, R135, R24, !PT ;  /* 0x0000001887187209 */ /* 0x000fca0007810000 */
[----:B------:R0:W2:Y:S01]  /*bf30*/  MUFU.TANH R10, R85 ;  /* 0x00000055000a7308 */ /* 0x0000a20000002400 */
[----:B---3--:R-:W-:Y:S02]  /*bf40*/  FSEL R113, R113, -INF , P3 ;  /* 0xff80000071717808 */ /* 0x008fe40001800000 */
[----:B------:R-:W-:Y:S02]  /*bf50*/  ISETP.GT.AND P3, PT, R57, 0x71, PT ;  /* 0x000000713900780c */ /* 0x000fe40003f64270 */
[----:B----4-:R-:W-:Y:S02]  /*bf60*/  FSEL R129, R80, -INF , P4 ;  /* 0xff80000050817808 */ /* 0x010fe40002000000 */
[----:B------:R-:W-:Y:S02]  /*bf70*/  FMNMX.FTZ R24, R131, R24, !PT ;  /* 0x0000001883187209 */ /* 0x000fe40007810000 */
[----:B-----5:R-:W-:Y:S02]  /*bf80*/  FSEL R111, R111, -INF , P2 ;  /* 0xff8000006f6f7808 */ /* 0x020fe40001000000 */
[----:B------:R-:W-:-:S02]  /*bf90*/  ISETP.GT.AND P2, PT, R57, 0x78, PT ;  /* 0x000000783900780c */ /* 0x000fc40003f44270 */
[----:B------:R-:W-:Y:S02]  /*bfa0*/  FSEL R127, R127, -INF , P3 ;  /* 0xff8000007f7f7808 */ /* 0x000fe40001800000 */
[----:B------:R-:W-:Y:S02]  /*bfb0*/  FMNMX.FTZ R24, R129, R24, !PT ;  /* 0x0000001881187209 */ /* 0x000fe40007810000 */
[----:B0-----:R-:W-:Y:S02]  /*bfc0*/  FSEL R85, R12, -INF , P1 ;  /* 0xff8000000c557808 */ /* 0x001fe40000800000 */
[----:B------:R-:W-:Y:S02]  /*bfd0*/  ISETP.GT.AND P1, PT, R57, 0x79, PT ;  /* 0x000000793900780c */ /* 0x000fe40003f24270 */
[----:B-1----:R-:W-:Y:S02]  /*bfe0*/  FSEL R125, R84, -INF , P2 ;  /* 0xff800000547d7808 */ /* 0x002fe40001000000 */
[----:B------:R-:W-:-:S02]  /*bff0*/  FMNMX.FTZ R24, R127, R24, !PT ;  /* 0x000000187f187209 */ /* 0x000fc40007810000 */
[----:B--2---:R-:W-:Y:S02]  /*c000*/  FSEL R57, R10, -INF , P1 ;  /* 0xff8000000a397808 */ /* 0x004fe40000800000 */
[----:B------:R-:W-:-:S04]  /*c010*/  FMNMX.FTZ R24, R125, R24, !PT ;  /* 0x000000187d187209 */ /* 0x000fc80007810000 */
[----:B------:R-:W-:-:S05]  /*c020*/  FMNMX.FTZ R24, R57, R24, !PT ;  /* 0x0000001839187209 */ /* 0x000fca0007810000 */
[----:B------:R-:W0:Y:S01]  /*c030*/  SHFL.BFLY PT, R45, R24, 0x2, 0x1f ;  /* 0x0c401f00182d7f89 */ /* 0x000e2200000e0000 */
[----:B------:R-:W-:-:S04]  /*c040*/  FMNMX.FTZ R14, R7, R8, !PT ;  /* 0x00000008070e7209 */ /* 0x000fc80007810000 */
[----:B------:R-:W-:-:S04]  /*c050*/  FMNMX.FTZ R14, R11, R14, !PT ;  /* 0x0000000e0b0e7209 */ /* 0x000fc80007810000 */
[----:B------:R-:W-:-:S04]  /*c060*/  FMNMX.FTZ R14, R9, R14, !PT ;  /* 0x0000000e090e7209 */ /* 0x000fc80007810000 */
[----:B------:R-:W-:Y:S02]  /*c070*/  FMNMX.FTZ R14, R65, R14, !PT ;  /* 0x0000000e410e7209 */ /* 0x000fe40007810000 */
[----:B0-----:R-:W-:Y:S02]  /*c080*/  FMNMX.FTZ R12, R24, R45, !PT ;  /* 0x0000002d180c7209 */ /* 0x001fe40007810000 */
[----:B------:R-:W-:-:S04]  /*c090*/  FMNMX.FTZ R24, R25, R14, !PT ;  /* 0x0000000e19187209 */ /* 0x000fc80007810000 */
[----:B------:R-:W-:-:S04]  /*c0a0*/  FMNMX.FTZ R24, R69, R24, !PT ;  /* 0x0000001845187209 */ /* 0x000fc80007810000 */
[----:B------:R-:W-:-:S04]  /*c0b0*/  FMNMX.FTZ R26, R29, R24, !PT ;  /* 0x000000181d1a7209 */ /* 0x000fc80007810000 */
[----:B------:R-:W-:-:S04]  /*c0c0*/  FMNMX.FTZ R26, R91, R26, !PT ;  /* 0x0000001a5b1a7209 */ /* 0x000fc80007810000 */
[----:B------:R-:W-:-:S04]  /*c0d0*/  FMNMX.FTZ R26, R33, R26, !PT ;  /* 0x0000001a211a7209 */ /* 0x000fc80007810000 */
[----:B------:R-:W-:-:S04]  /*c0e0*/  FMNMX.FTZ R26, R73, R26, !PT ;  /* 0x0000001a491a7209 */ /* 0x000fc80007810000 */
[----:B------:R-:W-:-:S04]  /*c0f0*/  FMNMX.FTZ R28, R37, R26, !PT ;  /* 0x0000001a251c7209 */ /* 0x000fc80007810000 */
[----:B------:R-:W-:-:S04]  /*c100*/  FMNMX.FTZ R28, R97, R28, !PT ;  /* 0x0000001c611c7209 */ /* 0x000fc80007810000 */
[----:B------:R-:W-:Y:S01]  /*c110*/  FMNMX.FTZ R28, R41, R28, !PT ;  /* 0x0000001c291c7209 */ /* 0x000fe20007810000 */
[----:B------:R-:W0:Y:S03]  /*c120*/  SHFL.BFLY PT, R45, R12, 0x1, 0x1f ;  /* 0x0c201f000c2d7f89 */ /* 0x000e2600000e0000 */
[----:B------:R-:W-:-:S04]  /*c130*/  FMNMX.FTZ R28, R75, R28, !PT ;  /* 0x0000001c4b1c7209 */ /* 0x000fc80007810000 */
[----:B------:R-:W-:-:S04]  /*c140*/  FMNMX.FTZ R30, R103, R28, !PT ;  /* 0x0000001c671e7209 */ /* 0x000fc80007810000 */
[----:B------:R-:W-:-:S04]  /*c150*/  FMNMX.FTZ R30, R105, R30, !PT ;  /* 0x0000001e691e7209 */ /* 0x000fc80007810000 */
[----:B------:R-:W-:-:S04]  /*c160*/  FMNMX.FTZ R30, R49, R30, !PT ;  /* 0x0000001e311e7209 */ /* 0x000fc80007810000 */
[----:B------:R-:W-:Y:S01]  /*c170*/  FMNMX.FTZ R30, R77, R30, !PT ;  /* 0x0000001e4d1e7209 */ /* 0x000fe20007810000 */
[----:B------:R-:W-:-:S03]  /*c180*/  FMUL.FTZ R34, R2, R78 ;  /* 0x0000004e02227220 */ /* 0x000fc60000410000 */
[----:B------:R-:W-:Y:S01]  /*c190*/  FMNMX.FTZ R32, R53, R30, !PT ;  /* 0x0000001e35207209 */ /* 0x000fe20007810000 */
[----:B------:R-:W-:-:S03]  /*c1a0*/  FMUL.FTZ R38, R2, R79 ;  /* 0x0000004f02267220 */ /* 0x000fc60000410000 */
[----:B------:R-:W-:Y:S01]  /*c1b0*/  FMNMX.FTZ R32, R55, R32, !PT ;  /* 0x0000002037207209 */ /* 0x000fe20007810000 */
[----:B------:R-:W1:Y:S01]  /*c1c0*/  MUFU.TANH R34, R34 ;  /* 0x0000002200227308 */ /* 0x000e620000002400 */
[----:B0-----:R-:W-:Y:S01]  /*c1d0*/  FMNMX.FTZ R45, R12, R45, !PT ;  /* 0x0000002d0c2d7209 */ /* 0x001fe20007810000 */
[----:B------:R-:W-:Y:S01]  /*c1e0*/  IMAD.U32 R44, RZ, RZ, UR4 ;  /* 0x00000004ff2c7e24 */ /* 0x000fe2000f8e00ff */
[----:B------:R-:W-:Y:S01]  /*c1f0*/  FMNMX.FTZ R32, R59, R32, !PT ;  /* 0x000000203b207209 */ /* 0x000fe20007810000 */
[----:B------:R-:W-:Y:S01]  /*c200*/  FMUL.FTZ R36, R2, R82 ;  /* 0x0000005202247220 */ /* 0x000fe20000410000 */
[C---:B------:R-:W-:Y:S01]  /*c210*/  FSETP.NEU.FTZ.AND P0, PT, R45.reuse, -INF , PT ;  /* 0xff8000002d00780b */ /* 0x040fe20003f1d000 */
[----:B------:R-:W-:-:S01]  /*c220*/  FFMA.FTZ R10, R45, R44, -8 ;  /* 0xc10000002d0a7423 */ /* 0x000fc2000001002c */
[----:B------:R-:W-:Y:S01]  /*c230*/  FMNMX.FTZ R32, R81, R32, !PT ;  /* 0x0000002051207209 */ /* 0x000fe20007810000 */
[----:B------:R-:W0:Y:S01]  /*c240*/  MUFU.TANH R38, R38 ;  /* 0x0000002600267308 */ /* 0x000e220000002400 */
[C---:B------:R-:W-:Y:S01]  /*c250*/  FMUL.FTZ R79, R2.reuse, R83 ;  /* 0x00000053024f7220 */ /* 0x040fe20000410000 */
[----:B------:R-:W-:Y:S01]  /*c260*/  FMUL.FTZ R83, R2, R86 ;  /* 0x0000005602537220 */ /* 0x000fe20000410000 */
[----:B------:R-:W-:-:S02]  /*c270*/  FMNMX.FTZ R40, R113, R32, !PT ;  /* 0x0000002071287209 */ /* 0x000fc40007810000 */
[----:B------:R-:W-:-:S03]  /*c280*/  FSEL R10, R10, RZ, P0 ;  /* 0x000000ff0a0a7208 */ /* 0x000fc60000000000 */
[----:B------:R-:W-:Y:S01]  /*c290*/  MUFU.TANH R36, R36 ;  /* 0x0000002400247308 */ /* 0x000fe20000002400 */
[----:B------:R-:W-:Y:S01]  /*c2a0*/  FMNMX.FTZ R40, R111, R40, !PT ;  /* 0x000000286f287209 */ /* 0x000fe20007810000 */
[----:B------:R-:W-:Y:S01]  /*c2b0*/  FMUL.FTZ R87, R2, R87 ;  /* 0x0000005702577220 */ /* 0x000fe20000410000 */
[----:B------:R-:W-:-:S01]  /*c2c0*/  FFMA.FTZ R12, R61, R44, -R10 ;  /* 0x0000002c3d0c7223 */ /* 0x000fc2000001080a */
[----:B------:R-:W-:-:S04]  /*c2d0*/  FFMA.FTZ R67, R67, R44, -R10 ;  /* 0x0000002c43437223 */ /* 0x000fc8000001080a */
[----:B------:R-:W2:Y:S01]  /*c2e0*/  MUFU.TANH R79, R79 ;  /* 0x0000004f004f7308 */ /* 0x000ea20000002400 */
[----:B------:R-:W-:-:S01]  /*c2f0*/  FFMA.FTZ R61, R63, R44, -R10 ;  /* 0x0000002c3f3d7223 */ /* 0x000fc2000001080a */
[----:B-1----:R-:W-:Y:S02]  /*c300*/  FSEL R63, R34, -INF , P6 ;  /* 0xff800000223f7808 */ /* 0x002fe40003000000 */
[----:B------:R-:W-:-:S04]  /*c310*/  FMNMX.FTZ R40, R85, R40, !PT ;  /* 0x0000002855287209 */ /* 0x000fc80007810000 */
[----:B------:R-:W1:Y:S01]  /*c320*/  MUFU.TANH R83, R83 ;  /* 0x0000005300537308 */ /* 0x000e620000002400 */
[----:B------:R-:W-:-:S01]  /*c330*/  FFMA.FTZ R71, R71, R44, -R10 ;  /* 0x0000002c47477223 */ /* 0x000fc2000001080a */
[----:B------:R-:W-:-:S06]  /*c340*/  FMNMX.FTZ R40, R63, R40, !PT ;  /* 0x000000283f287209 */ /* 0x000fcc0007810000 */
[----:B------:R3:W-:Y:S08]  /*c350*/  MUFU.EX2 R14, R67 ;  /* 0x00000043000e7308 */ /* 0x0007f00000000800 */
[----:B------:R-:W4:Y:S01]  /*c360*/  MUFU.TANH R87, R87 ;  /* 0x0000005700577308 */ /* 0x000f220000002400 */
[----:B---3--:R-:W-:-:S01]  /*c370*/  FFMA.FTZ R67, R43, R44, -R10 ;  /* 0x0000002c2b437223 */ /* 0x008fc2000001080a */
[----:B0-----:R-:W-:-:S04]  /*c380*/  FSEL R43, R38, -INF , P5 ;  /* 0xff800000262b7808 */ /* 0x001fc80002800000 */
[----:B------:R-:W-:Y:S02]  /*c390*/  FMNMX.FTZ R40, R43, R40, !PT ;  /* 0x000000282b287209 */ /* 0x000fe40007810000 */
[----:B------:R0:W-:Y:S01]  /*c3a0*/  MUFU.EX2 R24, R71 ;  /* 0x0000004700187308 */ /* 0x0001e20000000800 */
[----:B--2---:R-:W-:Y:S02]  /*c3b0*/  FSEL R79, R79, -INF , P3 ;  /* 0xff8000004f4f7808 */ /* 0x004fe40001800000 */
[----:B0-----:R-:W-:-:S04]  /*c3c0*/  FSEL R71, R36, -INF , P4 ;  /* 0xff80000024477808 */ /* 0x001fc80002000000 */
[----:B------:R-:W-:Y:S02]  /*c3d0*/  FMNMX.FTZ R40, R71, R40, !PT ;  /* 0x0000002847287209 */ /* 0x000fe40007810000 */
[----:B-1----:R-:W-:Y:S02]  /*c3e0*/  FSEL R83, R83, -INF , P2 ;  /* 0xff80000053537808 */ /* 0x002fe40001000000 */
[----:B------:R-:W-:Y:S02]  /*c3f0*/  FMNMX.FTZ R40, R79, R40, !PT ;  /* 0x000000284f287209 */ /* 0x000fe40007810000 */
[----:B----4-:R-:W-:Y:S02]  /*c400*/  FSEL R87, R87, -INF , P1 ;  /* 0xff80000057577808 */ /* 0x010fe40000800000 */
[----:B------:R-:W-:Y:S01]  /*c410*/  FMNMX.FTZ R40, R83, R40, !PT ;  /* 0x0000002853287209 */ /* 0x000fe20007810000 */
[----:B------:R-:W-:-:S03]  /*c420*/  FFMA.FTZ R95, R95, R44, -R10 ;  /* 0x0000002c5f5f7223 */ /* 0x000fc6000001080a */
[----:B------:R-:W-:Y:S01]  /*c430*/  FMNMX.FTZ R42, R87, R40, !PT ;  /* 0x00000028572a7209 */ /* 0x000fe20007810000 */
[----:B------:R0:W-:Y:S04]  /*c440*/  MUFU.EX2 R28, R95 ;  /* 0x0000005f001c7308 */ /* 0x0001e80000000800 */
[----:B0-----:R-:W0:Y:S01]  /*c450*/  SHFL.BFLY PT, R95, R42, 0x2, 0x1f ;  /* 0x0c401f002a5f7f89 */ /* 0x001e2200000e0000 */
[----:B------:R-:W-:-:S04]  /*c460*/  FFMA.FTZ R101, R101, R44, -R10 ;  /* 0x0000002c65657223 */ /* 0x000fc8000001080a */
[----:B------:R1:W-:Y:S01]  /*c470*/  MUFU.EX2 R32, R101 ;  /* 0x0000006500207308 */ /* 0x0003e20000000800 */
[----:B0-----:R-:W-:-:S05]  /*c480*/  FMNMX.FTZ R50, R42, R95, !PT ;  /* 0x0000005f2a327209 */ /* 0x001fca0007810000 */
[----:B-1----:R-:W0:Y:S01]  /*c490*/  SHFL.BFLY PT, R101, R50, 0x1, 0x1f ;  /* 0x0c201f0032657f89 */ /* 0x002e2200000e0000 */
[----:B------:R-:W-:-:S01]  /*c4a0*/  FFMA.FTZ R93, R93, R44, -R10 ;  /* 0x0000002c5d5d7223 */ /* 0x000fc2000001080a */
[-CC-:B------:R-:W-:Y:S01]  /*c4b0*/  FFMA.FTZ R99, R99, R44.reuse, -R10.reuse ;  /* 0x0000002c63637223 */ /* 0x180fe2000001080a */
[----:B------:R-:W-:Y:S01]  /*c4c0*/  ISETP.NE.AND P0, PT, R89, RZ, PT ;  /* 0x000000ff5900720c */ /* 0x000fe20003f05270 */
[-CC-:B------:R-:W-:Y:S01]  /*c4d0*/  FFMA.FTZ R3, R3, R44.reuse, -R10.reuse ;  /* 0x0000002c03037223 */ /* 0x180fe2000001080a */
[----:B------:R1:W-:Y:S01]  /*c4e0*/  MUFU.EX2 R26, R93 ;  /* 0x0000005d001a7308 */ /* 0x0003e20000000800 */
[----:B------:R-:W-:-:S01]  /*c4f0*/  FFMA.FTZ R6, R6, R44, -R10 ;  /* 0x0000002c06067223 */ /* 0x000fc2000001080a */
[-CC-:B------:R-:W-:Y:S01]  /*c500*/  FFMA.FTZ R13, R13, R44.reuse, -R10.reuse ;  /* 0x0000002c0d0d7223 */ /* 0x180fe2000001080a */
[----:B------:R-:W-:-:S01]  /*c510*/  FFMA.FTZ R27, R27, R44, -R10 ;  /* 0x0000002c1b1b7223 */ /* 0x000fc2000001080a */
[-CC-:B------:R-:W-:Y:S01]  /*c520*/  FFMA.FTZ R31, R31, R44.reuse, -R10.reuse ;  /* 0x0000002c1f1f7223 */ /* 0x180fe2000001080a */
[----:B------:R-:W-:-:S01]  /*c530*/  FFMA.FTZ R35, R35, R44, -R10 ;  /* 0x0000002c23237223 */ /* 0x000fc2000001080a */
[-CC-:B------:R-:W-:Y:S01]  /*c540*/  FFMA.FTZ R39, R39, R44.reuse, -R10.reuse ;  /* 0x0000002c27277223 */ /* 0x180fe2000001080a */
[----:B------:R-:W-:-:S01]  /*c550*/  FFMA.FTZ R34, R107, R44, -R10 ;  /* 0x0000002c6b227223 */ /* 0x000fc2000001080a */
[----:B------:R2:W-:Y:S01]  /*c560*/  MUFU.EX2 R30, R99 ;  /* 0x00000063001e7308 */ /* 0x0005e20000000800 */
[----:B------:R-:W-:-:S01]  /*c570*/  FFMA.FTZ R47, R47, R44, -R10 ;  /* 0x0000002c2f2f7223 */ /* 0x000fc2000001080a */
[-CC-:B------:R-:W-:Y:S01]  /*c580*/  FFMA.FTZ R36, R109, R44.reuse, -R10.reuse ;  /* 0x0000002c6d247223 */ /* 0x180fe2000001080a */
[----:B0-----:R-:W-:Y:S01]  /*c590*/  FMNMX.FTZ R76, R50, R101, !PT ;  /* 0x00000065324c7209 */ /* 0x001fe20007810000 */
[----:B------:R-:W-:-:S03]  /*c5a0*/  FFMA.FTZ R51, R51, R44, -R10 ;  /* 0x0000002c33337223 */ /* 0x000fc6000001080a */
[C---:B------:R-:W-:Y:S01]  /*c5b0*/  FSETP.NEU.FTZ.AND P1, PT, R76.reuse, -INF , PT ;  /* 0xff8000004c00780b */ /* 0x040fe20003f3d000 */
[----:B------:R-:W-:-:S01]  /*c5c0*/  FFMA.FTZ R52, R76, R44, -8 ;  /* 0xc10000004c347423 */ /* 0x000fc2000001002c */
[-CC-:B------:R-:W-:Y:S01]  /*c5d0*/  FFMA.FTZ R38, R115, R44.reuse, -R10.reuse ;  /* 0x0000002c73267223 */ /* 0x180fe2000001080a */
[----:B------:R-:W-:-:S01]  /*c5e0*/  FFMA.FTZ R89, R117, R44, -R10 ;  /* 0x0000002c75597223 */ /* 0x000fc2000001080a */
[-CC-:B------:R-:W-:Y:S01]  /*c5f0*/  FFMA.FTZ R40, R119, R44.reuse, -R10.reuse ;  /* 0x0000002c77287223 */ /* 0x180fe2000001080a */
[----:B-1----:R-:W-:-:S01]  /*c600*/  FFMA.FTZ R93, R121, R44, -R10 ;  /* 0x0000002c795d7223 */ /* 0x002fc2000001080a */
[-CC-:B------:R-:W-:Y:S01]  /*c610*/  FFMA.FTZ R42, R133, R44.reuse, -R10.reuse ;  /* 0x0000002c852a7223 */ /* 0x180fe2000001080a */
[----:B------:R-:W-:-:S01]  /*c620*/  FFMA.FTZ R95, R123, R44, -R10 ;  /* 0x0000002c7b5f7223 */ /* 0x000fc2000001080a */
[-CC-:B------:R-:W-:Y:S01]  /*c630*/  FFMA.FTZ R46, R135, R44.reuse, -R10.reuse ;  /* 0x0000002c872e7223 */ /* 0x180fe2000001080a */
[----:B--2---:R-:W-:-:S01]  /*c640*/  FFMA.FTZ R99, R131, R44, -R10 ;  /* 0x0000002c83637223 */ /* 0x004fc2000001080a */
[-CC-:B------:R-:W-:Y:S01]  /*c650*/  FFMA.FTZ R48, R129, R44.reuse, -R10.reuse ;  /* 0x0000002c81307223 */ /* 0x180fe2000001080a */
[----:B------:R-:W-:-:S01]  /*c660*/  FFMA.FTZ R127, R127, R44, -R10 ;  /* 0x0000002c7f7f7223 */ /* 0x000fc2000001080a */
[-CC-:B------:R-:W-:Y:S01]  /*c670*/  FFMA.FTZ R50, R125, R44.reuse, -R10.reuse ;  /* 0x0000002c7d327223 */ /* 0x180fe2000001080a */
[----:B------:R-:W-:-:S01]  /*c680*/  FFMA.FTZ R57, R57, R44, -R10 ;  /* 0x0000002c39397223 */ /* 0x000fc2000001080a */
[----:B------:R-:W-:Y:S01]  /*c690*/  FSEL R10, R52, RZ, P1 ;  /* 0x000000ff340a7208 */ /* 0x000fe20000800000 */
[----:B------:R-:W-:Y:S04]  /*c6a0*/  MUFU.EX2 R3, R3 ;  /* 0x0000000300037308 */ /* 0x000fe80000000800 */
[----:B------:R-:W-:-:S01]  /*c6b0*/  FFMA.FTZ R7, R7, R44, -R10 ;  /* 0x0000002c07077223 */ /* 0x000fc2000001080a */
[-CC-:B------:R-:W-:Y:S01]  /*c6c0*/  FFMA.FTZ R8, R8, R44.reuse, -R10.reuse ;  /* 0x0000002c08087223 */ /* 0x180fe2000001080a */
[----:B------:R-:W-:-:S02]  /*c6d0*/  FFMA.FTZ R11, R11, R44, -R10 ;  /* 0x0000002c0b0b7223 */ /* 0x000fc4000001080a */
[----:B------:R-:W0:Y:S01]  /*c6e0*/  MUFU.EX2 R6, R6 ;  /* 0x0000000600067308 */ /* 0x000e220000000800 */
[----:B------:R-:W-:-:S01]  /*c6f0*/  FFMA.FTZ R54, R9, R44, -R10 ;  /* 0x0000002c09367223 */ /* 0x000fc2000001080a */
[----:B------:R-:W-:-:S06]  /*c700*/  FFMA.FTZ R9, R65, R44, -R10 ;  /* 0x0000002c41097223 */ /* 0x000fcc000001080a */
[----:B------:R-:W-:Y:S08]  /*c710*/  MUFU.EX2 R7, R7 ;  /* 0x0000000700077308 */ /* 0x000ff00000000800 */
[----:B------:R-:W1:Y:S08]  /*c720*/  MUFU.EX2 R8, R8 ;  /* 0x0000000800087308 */ /* 0x000e700000000800 */
[----:B------:R-:W2:Y:S01]  /*c730*/  MUFU.EX2 R12, R12 ;  /* 0x0000000c000c7308 */ /* 0x000ea20000000800 */
[----:B------:R-:W-:-:S07]  /*c740*/  FFMA.FTZ R52, R25, R44, -R10 ;  /* 0x0000002c19347223 */ /* 0x000fce000001080a */
[----:B------:R-:W3:Y:S01]  /*c750*/  MUFU.EX2 R11, R11 ;  /* 0x0000000b000b7308 */ /* 0x000ee20000000800 */
[----:B------:R-:W-:-:S07]  /*c760*/  FFMA.FTZ R58, R69, R44, -R10 ;  /* 0x0000002c453a7223 */ /* 0x000fce000001080a */
[----:B------:R-:W4:Y:S01]  /*c770*/  MUFU.EX2 R61, R61 ;  /* 0x0000003d003d7308 */ /* 0x000f220000000800 */
[----:B------:R-:W-:-:S07]  /*c780*/  FFMA.FTZ R62, R49, R44, -R10 ;  /* 0x0000002c313e7223 */ /* 0x000fce000001080a */
[----:B------:R-:W5:Y:S01]  /*c790*/  MUFU.EX2 R54, R54 ;  /* 0x0000003600367308 */ /* 0x000f620000000800 */
[----:B0-----:R-:W-:-:S01]  /*c7a0*/  FADD.FTZ R49, R3, R6 ;  /* 0x0000000603317221 */ /* 0x001fc20000010000 */
[----:B-1----:R-:W-:-:S06]  /*c7b0*/  FADD.FTZ R70, R7, R8 ;  /* 0x0000000807467221 */ /* 0x002fcc0000010000 */
[----:B------:R-:W0:Y:S01]  /*c7c0*/  MUFU.EX2 R13, R13 ;  /* 0x0000000d000d7308 */ /* 0x000e220000000800 */
[----:B------:R-:W-:-:S07]  /*c7d0*/  FFMA.FTZ R65, R29, R44, -R10 ;  /* 0x0000002c1d417223 */ /* 0x000fce000001080a */
[----:B------:R-:W1:Y:S01]  /*c7e0*/  MUFU.EX2 R9, R9 ;  /* 0x0000000900097308 */ /* 0x000e620000000800 */
[----:B------:R-:W1:Y:S01]  /*c7f0*/  S2R R90, SR_TID.X ;  /* 0x00000000005a7919 */ /* 0x000e620000002100 */
[----:B--2---:R-:W-:-:S01]  /*c800*/  FADD.FTZ R72, R12, R49 ;  /* 0x000000310c487221 */ /* 0x004fc20000010000 */
[----:B------:R-:W-:-:S05]  /*c810*/  FFMA.FTZ R49, R55, R44, -R10 ;  /* 0x0000002c37317223 */ /* 0x000fca000001080a */
[----:B------:R-:W2:Y:S01]  /*c820*/  MUFU.EX2 R52, R52 ;  /* 0x0000003400347308 */ /* 0x000ea20000000800 */
[----:B---3--:R-:W-:-:S01]  /*c830*/  FADD.FTZ R55, R11, R70 ;  /* 0x000000460b377221 */ /* 0x008fc20000010000 */
[----:B------:R-:W-:Y:S01]  /*c840*/  FFMA.FTZ R25, R91, R44, -R10 ;  /* 0x0000002c5b197223 */ /* 0x000fe2000001080a */
[----:B----4-:R-:W-:-:S05]  /*c850*/  FADD.FTZ R72, R61, R72 ;  /* 0x000000483d487221 */ /* 0x010fca0000010000 */
[----:B------:R-:W3:Y:S01]  /*c860*/  MUFU.EX2 R58, R58 ;  /* 0x0000003a003a7308 */ /* 0x000ee20000000800 */
[----:B-----5:R-:W-:-:S01]  /*c870*/  FADD.FTZ R70, R54, R55 ;  /* 0x0000003736467221 */ /* 0x020fc20000010000 */
[-CC-:B------:R-:W-:Y:S01]  /*c880*/  FFMA.FTZ R56, R33, R44.reuse, -R10.reuse ;  /* 0x0000002c21387223 */ /* 0x180fe2000001080a */
[----:B------:R-:W-:-:S05]  /*c890*/  FFMA.FTZ R33, R73, R44, -R10 ;  /* 0x0000002c49217223 */ /* 0x000fca000001080a */
[----:B------:R-:W4:Y:S01]  /*c8a0*/  MUFU.EX2 R27, R27 ;  /* 0x0000001b001b7308 */ /* 0x000f220000000800 */
[----:B0-----:R-:W-:-:S01]  /*c8b0*/  FADD.FTZ R69, R13, R72 ;  /* 0x000000480d457221 */ /* 0x001fc20000010000 */
[----:B-1----:R-:W-:-:S06]  /*c8c0*/  FADD.FTZ R73, R9, R70 ;  /* 0x0000004609497221 */ /* 0x002fcc0000010000 */
[----:B------:R-:W0:Y:S01]  /*c8d0*/  MUFU.EX2 R65, R65 ;  /* 0x0000004100417308 */ /* 0x000e220000000800 */
[----:B------:R-:W-:-:S01]  /*c8e0*/  FADD.FTZ R69, R14, R69 ;  /* 0x000000450e457221 */ /* 0x000fc20000010000 */
[----:B--2---:R-:W-:-:S06]  /*c8f0*/  FADD.FTZ R73, R52, R73 ;  /* 0x0000004934497221 */ /* 0x004fcc0000010000 */
[----:B------:R-:W1:Y:S01]  /*c900*/  MUFU.EX2 R25, R25 ;  /* 0x0000001900197308 */ /* 0x000e620000000800 */
[----:B------:R-:W-:-:S01]  /*c910*/  FFMA.FTZ R64, R37, R44, -R10 ;  /* 0x0000002c25407223 */ /* 0x000fc2000001080a */
[----:B------:R-:W-:-:S06]  /*c920*/  FADD.FTZ R72, R24, R69 ;  /* 0x0000004518487221 */ /* 0x000fcc0000010000 */
[----:B------:R-:W2:Y:S01]  /*c930*/  MUFU.EX2 R31, R31 ;  /* 0x0000001f001f7308 */ /* 0x000ea20000000800 */
[----:B---3--:R-:W-:-:S01]  /*c940*/  FADD.FTZ R74, R58, R73 ;  /* 0x000000493a4a7221 */ /* 0x008fc20000010000 */
[----:B------:R-:W-:-:S06]  /*c950*/  FFMA.FTZ R29, R97, R44, -R10 ;  /* 0x0000002c611d7223 */ /* 0x000fcc000001080a */
[----:B------:R-:W3:Y:S01]  /*c960*/  MUFU.EX2 R56, R56 ;  /* 0x0000003800387308 */ /* 0x000ee20000000800 */
[----:B----4-:R-:W-:-:S01]  /*c970*/  FADD.FTZ R69, R27, R72 ;  /* 0x000000481b457221 */ /* 0x010fc20000010000 */
[----:B0-----:R-:W-:-:S06]  /*c980*/  FADD.FTZ R74, R65, R74 ;  /* 0x0000004a414a7221 */ /* 0x001fcc0000010000 */
[----:B------:R-:W0:Y:S01]  /*c990*/  MUFU.EX2 R33, R33 ;  /* 0x0000002100217308 */ /* 0x000e220000000800 */
[----:B------:R-:W-:-:S01]  /*c9a0*/  FFMA.FTZ R60, R41, R44, -R10 ;  /* 0x0000002c293c7223 */ /* 0x000fc2000001080a */
[----:B------:R-:W-:-:S06]  /*c9b0*/  FADD.FTZ R72, R26, R69 ;  /* 0x000000451a487221 */ /* 0x000fcc0000010000 */
[----:B------:R-:W4:Y:S01]  /*c9c0*/  MUFU.EX2 R35, R35 ;  /* 0x0000002300237308 */ /* 0x000f220000000800 */
[----:B-1----:R-:W-:-:S01]  /*c9d0*/  FADD.FTZ R69, R25, R74 ;  /* 0x0000004a19457221 */ /* 0x002fc20000010000 */
[----:B------:R-:W-:-:S06]  /*c9e0*/  FFMA.FTZ R41, R75, R44, -R10 ;  /* 0x0000002c4b297223 */ /* 0x000fcc000001080a */
[----:B------:R-:W1:Y:S01]  /*c9f0*/  MUFU.EX2 R64, R64 ;  /* 0x0000004000407308 */ /* 0x000e620000000800 */
[----:B--2---:R-:W-:-:S01]  /*ca00*/  FADD.FTZ R73, R31, R72 ;  /* 0x000000481f497221 */ /* 0x004fc20000010000 */
[----:B---3--:R-:W-:-:S06]  /*ca10*/  FADD.FTZ R72, R56, R69 ;  /* 0x0000004538487221 */ /* 0x008fcc0000010000 */
[----:B------:R-:W2:Y:S01]  /*ca20*/  MUFU.EX2 R29, R29 ;  /* 0x0000001d001d7308 */ /* 0x000ea20000000800 */
[----:B------:R-:W-:-:S01]  /*ca30*/  FFMA.FTZ R66, R103, R44, -R10 ;  /* 0x0000002c67427223 */ /* 0x000fc2000001080a */
[----:B------:R-:W-:Y:S01]  /*ca40*/  LOP3.LUT R90, R90, 0x7f, RZ, 0xc0, !PT ;  /* 0x0000007f5a5a7812 */ /* 0x000fe200078ec0ff */
[----:B------:R-:W-:-:S05]  /*ca50*/  FADD.FTZ R74, R28, R73 ;  /* 0x000000491c4a7221 */ /* 0x000fca0000010000 */
[----:B------:R-:W3:Y:S01]  /*ca60*/  MUFU.EX2 R39, R39 ;  /* 0x0000002700277308 */ /* 0x000ee20000000800 */
[----:B0-----:R-:W-:-:S01]  /*ca70*/  FADD.FTZ R69, R33, R72 ;  /* 0x0000004821457221 */ /* 0x001fc20000010000 */
[----:B------:R-:W-:-:S06]  /*ca80*/  FFMA.FTZ R37, R105, R44, -R10 ;  /* 0x0000002c69257223 */ /* 0x000fcc000001080a */
[----:B------:R-:W0:Y:S01]  /*ca90*/  MUFU.EX2 R60, R60 ;  /* 0x0000003c003c7308 */ /* 0x000e220000000800 */
[----:B------:R-:W-:Y:S01]  /*caa0*/  ISETP.NE.AND P2, PT, R90, RZ, PT ;  /* 0x000000ff5a00720c */ /* 0x000fe20003f45270 */
[----:B----4-:R-:W-:Y:S01]  /*cab0*/  FADD.FTZ R73, R35, R74 ;  /* 0x0000004a23497221 */ /* 0x010fe20000010000 */
[----:B-1----:R-:W-:-:S05]  /*cac0*/  FADD.FTZ R72, R64, R69 ;  /* 0x0000004540487221 */ /* 0x002fca0000010000 */
[----:B------:R-:W1:Y:S01]  /*cad0*/  MUFU.EX2 R41, R41 ;  /* 0x0000002900297308 */ /* 0x000e620000000800 */
[----:B------:R-:W-:-:S01]  /*cae0*/  FADD.FTZ R74, R30, R73 ;  /* 0x000000491e4a7221 */ /* 0x000fc20000010000 */
[----:B------:R-:W-:-:S06]  /*caf0*/  F2FP.SATFINITE.E4M3.F32.PACK_AB_MERGE_C R148, R61, R12, RZ ;  /* 0x0000000c3d94723e */ /* 0x000fcc00048070ff */
[----:B------:R-:W4:Y:S01]  /*cb00*/  MUFU.EX2 R67, R67 ;  /* 0x0000004300437308 */ /* 0x000f220000000800 */
[----:B--2---:R-:W-:-:S01]  /*cb10*/  FADD.FTZ R61, R29, R72 ;  /* 0x000000481d3d7221 */ /* 0x004fc20000010000 */
[----:B------:R-:W-:-:S06]  /*cb20*/  FFMA.FTZ R68, R77, R44, -R10 ;  /* 0x0000002c4d447223 */ /* 0x000fcc000001080a */
[----:B------:R-:W2:Y:S01]  /*cb30*/  MUFU.EX2 R66, R66 ;  /* 0x0000004200427308 */ /* 0x000ea20000000800 */
[----:B---3--:R-:W-:-:S01]  /*cb40*/  FADD.FTZ R69, R39, R74 ;  /* 0x0000004a27457221 */ /* 0x008fc20000010000 */
[----:B------:R-:W-:-:S06]  /*cb50*/  F2FP.SATFINITE.E4M3.F32.PACK_AB_MERGE_C R150, R27, R24, RZ ;  /* 0x000000181b96723e */ /* 0x000fcc00048070ff */
[----:B------:R-:W3:Y:S01]  /*cb60*/  MUFU.EX2 R34, R34 ;  /* 0x0000002200227308 */ /* 0x000ee20000000800 */
[----:B0-----:R-:W-:-:S01]  /*cb70*/  FADD.FTZ R24, R60, R61 ;  /* 0x0000003d3c187221 */ /* 0x001fc20000010000 */
[----:B------:R-:W-:-:S06]  /*cb80*/  FFMA.FTZ R53, R53, R44, -R10 ;  /* 0x0000002c35357223 */ /* 0x000fcc000001080a */
[----:B------:R-:W0:Y:S01]  /*cb90*/  MUFU.EX2 R37, R37 ;  /* 0x0000002500257308 */ /* 0x000e220000000800 */
[----:B------:R-:W-:Y:S02]  /*cba0*/  @!P2 VIADD R0, R0, 0x19c40 ;  /* 0x00019c400000a836 */ /* 0x000fe40000000000 */
[----:B------:R-:W-:-:S05]  /*cbb0*/  FADD.FTZ R72, R32, R69 ;  /* 0x0000004520487221 */ /* 0x000fca0000010000 */
[----:B------:R-:W5:Y:S01]  /*cbc0*/  MUFU.EX2 R47, R47 ;  /* 0x0000002f002f7308 */ /* 0x000f620000000800 */
[----:B-1----:R-:W-:-:S07]  /*cbd0*/  FADD.FTZ R27, R41, R24 ;  /* 0x00000018291b7221 */ /* 0x002fce0000010000 */
[----:B------:R-:W1:Y:S01]  /*cbe0*/  MUFU.EX2 R62, R62 ;  /* 0x0000003e003e7308 */ /* 0x000e620000000800 */
[C---:B----4-:R-:W-:Y:S01]  /*cbf0*/  F2FP.SATFINITE.E4M3.F32.PACK_AB_MERGE_C R138, R67.reuse, R32, RZ ;  /* 0x00000020438a723e */ /* 0x050fe200048070ff */
[----:B------:R-:W-:Y:S01]  /*cc00*/  FADD.FTZ R67, R67, R72 ;  /* 0x0000004843437221 */ /* 0x000fe20000010000 */
[----:B------:R-:W-:-:S05]  /*cc10*/  F2FP.SATFINITE.E4M3.F32.PACK_AB_MERGE_C R136, R35, R28, RZ ;  /* 0x0000001c2388723e */ /* 0x000fca00048070ff */
[----:B------:R-:W4:Y:S01]  /*cc20*/  MUFU.EX2 R36, R36 ;  /* 0x0000002400247308 */ /* 0x000f220000000800 */
[----:B------:R-:W-:Y:S01]  /*cc30*/  @!P2 PRMT R55, RZ, 0x654, R0 ;  /* 0x00000654ff37a816 */ /* 0x000fe20000000000 */
[----:B--2---:R-:W-:-:S06]  /*cc40*/  FADD.FTZ R28, R66, R27 ;  /* 0x0000001b421c7221 */ /* 0x004fcc0000010000 */
[----:B------:R-:W2:Y:S01]  /*cc50*/  MUFU.EX2 R68, R68 ;  /* 0x0000004400447308 */ /* 0x000ea20000000800 */
[----:B------:R-:W-:-:S01]  /*cc60*/  FFMA.FTZ R59, R59, R44, -R10 ;  /* 0x0000002c3b3b7223 */ /* 0x000fc2000001080a */
[----:B------:R-:W-:-:S06]  /*cc70*/  F2FP.SATFINITE.E4M3.F32.PACK_AB_MERGE_C R149, R54, R11, RZ ;  /* 0x0000000b3695723e */ /* 0x000fcc00048070ff */
[----:B------:R-:W2:Y:S01]  /*cc80*/  MUFU.EX2 R51, R51 ;  /* 0x0000003300337308 */ /* 0x000ea20000000800 */
[----:B---3--:R-:W-:-:S01]  /*cc90*/  FADD.FTZ R32, R34, R67 ;  /* 0x0000004322207221 */ /* 0x008fc20000010000 */
[----:B------:R3:W-:Y:S01]  /*cca0*/  @!P2 SYNCS.ARRIVE.TRANS64.RED.A1T0 RZ, [R55+URZ], RZ ;  /* 0x000000ff37ffa9a7 */ /* 0x0007e2000810043f */
[----:B0-----:R-:W-:-:S05]  /*ccb0*/  FADD.FTZ R11, R37, R28 ;  /* 0x0000001c250b7221 */ /* 0x001fca0000010000 */
[----:B------:R-:W0:Y:S01]  /*ccc0*/  MUFU.EX2 R53, R53 ;  /* 0x0000003500357308 */ /* 0x000e220000000800 */
[----:B---3--:R-:W-:-:S01]  /*ccd0*/  FFMA.FTZ R55, R81, R44, -R10 ;  /* 0x0000002c51377223 */ /* 0x008fc2000001080a */
[----:B-----5:R-:W-:-:S06]  /*cce0*/  FADD.FTZ R27, R47, R32 ;  /* 0x000000202f1b7221 */ /* 0x020fcc0000010000 */
[----:B------:R-:W3:Y:S01]  /*ccf0*/  MUFU.EX2 R38, R38 ;  /* 0x0000002600267308 */ /* 0x000ee20000000800 */
[----:B------:R-:W-:-:S01]  /*cd00*/  FFMA.FTZ R70, R113, R44, -R10 ;  /* 0x0000002c71467223 */ /* 0x000fc2000001080a */
[----:B-1----:R-:W-:-:S06]  /*cd10*/  FADD.FTZ R11, R62, R11 ;  /* 0x0000000b3e0b7221 */ /* 0x002fcc0000010000 */
[----:B------:R-:W1:Y:S01]  /*cd20*/  MUFU.EX2 R49, R49 ;  /* 0x0000003100317308 */ /* 0x000e620000000800 */
[----:B----4-:R-:W-:-:S01]  /*cd30*/  FADD.FTZ R28, R36, R27 ;  /* 0x0000001b241c7221 */ /* 0x010fc20000010000 */
[----:B------:R-:W-:-:S06]  /*cd40*/  F2FP.SATFINITE.E4M3.F32.PACK_AB_MERGE_C R148, R6, R3, R148 ;  /* 0x000000030694723e */ /* 0x000fcc0004807094 */
[----:B------:R-:W4:Y:S01]  /*cd50*/  MUFU.EX2 R89, R89 ;  /* 0x0000005900597308 */ /* 0x000f220000000800 */
[----:B--2---:R-:W-:-:S07]  /*cd60*/  FADD.FTZ R6, R68, R11 ;  /* 0x0000000b44067221 */ /* 0x004fce0000010000 */
[----:B------:R2:W5:Y:S01]  /*cd70*/  MUFU.EX2 R0, R59 ;  /* 0x0000003b00007308 */ /* 0x0005620000000800 */
[----:B------:R-:W-:Y:S01]  /*cd80*/  F2FP.SATFINITE.E4M3.F32.PACK_AB_MERGE_C R140, R51, R36, RZ ;  /* 0x00000024338c723e */ /* 0x000fe200048070ff */
[----:B------:R-:W-:Y:S01]  /*cd90*/  FFMA.FTZ R111, R111, R44, -R10 ;  /* 0x0000002c6f6f7223 */ /* 0x000fe2000001080a */
[----:B------:R-:W-:-:S05]  /*cda0*/  FADD.FTZ R51, R51, R28 ;  /* 0x0000001c33337221 */ /* 0x000fca0000010000 */
[----:B------:R-:W-:Y:S01]  /*cdb0*/  MUFU.EX2 R40, R40 ;  /* 0x0000002800287308 */ /* 0x000fe20000000800 */
[----:B0-----:R-:W-:-:S07]  /*cdc0*/  FADD.FTZ R6, R53, R6 ;  /* 0x0000000635067221 */ /* 0x001fce0000010000 */
[----:B------:R-:W0:Y:S01]  /*cdd0*/  MUFU.EX2 R93, R93 ;  /* 0x0000005d005d7308 */ /* 0x000e220000000800 */
[----:B--2---:R-:W-:-:S07]  /*cde0*/  FFMA.FTZ R59, R43, R44, -R10 ;  /* 0x0000002c2b3b7223 */ /* 0x004fce000001080a */
[----:B------:R-:W2:Y:S01]  /*cdf0*/  MUFU.EX2 R55, R55 ;  /* 0x0000003700377308 */ /* 0x000ea20000000800 */
[----:B------:R-:W-:Y:S01]  /*ce00*/  F2FP.SATFINITE.E4M3.F32.PACK_AB_MERGE_C R150, R14, R13, R150 ;  /* 0x0000000d0e96723e */ /* 0x000fe20004807096 */
[----:B------:R-:W-:Y:S01]  /*ce10*/  FFMA.FTZ R85, R85, R44, -R10 ;  /* 0x0000002c55557223 */ /* 0x000fe2000001080a */
[----:B---3--:R-:W-:-:S05]  /*ce20*/  FADD.FTZ R14, R38, R51 ;  /* 0x00000033260e7221 */ /* 0x008fca0000010000 */
[----:B------:R-:W3:Y:S01]  /*ce30*/  MUFU.EX2 R70, R70 ;  /* 0x0000004600467308 */ /* 0x000ee20000000800 */
[----:B-1----:R-:W-:-:S01]  /*ce40*/  FADD.FTZ R3, R49, R6 ;  /* 0x0000000631037221 */ /* 0x002fc20000010000 */
[----:B------:R-:W-:Y:S01]  /*ce50*/  FFMA.FTZ R63, R63, R44, -R10 ;  /* 0x0000002c3f3f7223 */ /* 0x000fe2000001080a */
[----:B----4-:R-:W-:-:S05]  /*ce60*/  FADD.FTZ R11, R89, R14 ;  /* 0x0000000e590b7221 */ /* 0x010fca0000010000 */
[----:B------:R-:W-:Y:S01]  /*ce70*/  MUFU.EX2 R46, R46 ;  /* 0x0000002e002e7308 */ /* 0x000fe20000000800 */
[----:B-----5:R-:W-:-:S07]  /*ce80*/  FADD.FTZ R14, R0, R3 ;  /* 0x00000003000e7221 */ /* 0x020fce0000010000 */
[----:B------:R-:W1:Y:S08]  /*ce90*/  MUFU.EX2 R99, R99 ;  /* 0x0000006300637308 */ /* 0x000e700000000800 */
[----:B------:R-:W4:Y:S08]  /*cea0*/  MUFU.EX2 R42, R42 ;  /* 0x0000002a002a7308 */ /* 0x000f300000000800 */
[----:B------:R-:W5:Y:S01]  /*ceb0*/  MUFU.EX2 R43, R111 ;  /* 0x0000006f002b7308 */ /* 0x000f620000000800 */
[----:B0-----:R-:W-:Y:S01]  /*cec0*/  F2FP.SATFINITE.E4M3.F32.PACK_AB_MERGE_C R142, R93, R40, RZ ;  /* 0x000000285d8e723e */ /* 0x001fe200048070ff */
[----:B------:R-:W-:-:S06]  /*ced0*/  FADD.FTZ R40, R40, R11 ;  /* 0x0000000b28287221 */ /* 0x000fcc0000010000 */
[----:B------:R-:W0:Y:S01]  /*cee0*/  MUFU.EX2 R95, R95 ;  /* 0x0000005f005f7308 */ /* 0x000e220000000800 */
[----:B--2---:R-:W-:-:S01]  /*cef0*/  FADD.FTZ R3, R55, R14 ;  /* 0x0000000e37037221 */ /* 0x004fc20000010000 */
[----:B------:R-:W-:-:S06]  /*cf00*/  FFMA.FTZ R71, R71, R44, -R10 ;  /* 0x0000002c47477223 */ /* 0x000fcc000001080a */
[----:B------:R-:W2:Y:S01]  /*cf10*/  MUFU.EX2 R12, R85 ;  /* 0x00000055000c7308 */ /* 0x000ea20000000800 */
[C---:B---3--:R-:W-:Y:S01]  /*cf20*/  F2FP.SATFINITE.E4M3.F32.PACK_AB_MERGE_C R55, R70.reuse, R55, RZ ;  /* 0x000000374637723e */ /* 0x048fe200048070ff */
[----:B------:R-:W-:Y:S01]  /*cf30*/  FADD.FTZ R93, R93, R40 ;  /* 0x000000285d5d7221 */ /* 0x000fe20000010000 */
[----:B------:R-:W-:-:S05]  /*cf40*/  FADD.FTZ R70, R70, R3 ;  /* 0x0000000346467221 */ /* 0x000fca0000010000 */
[----:B------:R-:W3:Y:S01]  /*cf50*/  MUFU.EX2 R24, R63 ;  /* 0x0000003f00187308 */ /* 0x000ee20000000800 */
[----:B------:R-:W-:-:S01]  /*cf60*/  FFMA.FTZ R79, R79, R44, -R10 ;  /* 0x0000002c4f4f7223 */ /* 0x000fc2000001080a */
[----:B-1----:R-:W-:Y:S01]  /*cf70*/  F2FP.SATFINITE.E4M3.F32.PACK_AB_MERGE_C R144, R99, R46, RZ ;  /* 0x0000002e6390723e */ /* 0x002fe200048070ff */
[----:B------:R-:W-:-:S05]  /*cf80*/  FFMA.FTZ R83, R83, R44, -R10 ;  /* 0x0000002c53537223 */ /* 0x000fca000001080a */
[----:B------:R-:W1:Y:S01]  /*cf90*/  MUFU.EX2 R59, R59 ;  /* 0x0000003b003b7308 */ /* 0x000e620000000800 */
[----:B----4-:R-:W-:-:S01]  /*cfa0*/  FADD.FTZ R14, R42, R93 ;  /* 0x0000005d2a0e7221 */ /* 0x010fc20000010000 */
[----:B-----5:R-:W-:Y:S01]  /*cfb0*/  FADD.FTZ R3, R43, R70 ;  /* 0x000000462b037221 */ /* 0x020fe20000010000 */
[----:B------:R-:W-:-:S05]  /*cfc0*/  FFMA.FTZ R10, R87, R44, -R10 ;  /* 0x0000002c570a7223 */ /* 0x000fca000001080a */
[----:B------:R-:W-:Y:S01]  /*cfd0*/  MUFU.EX2 R50, R50 ;  /* 0x0000003200327308 */ /* 0x000fe20000000800 */
[C---:B0-----:R-:W-:Y:S01]  /*cfe0*/  F2FP.SATFINITE.E4M3.F32.PACK_AB_MERGE_C R144, R95.reuse, R42, R144 ;  /* 0x0000002a5f90723e */ /* 0x041fe20004807090 */
[----:B------:R-:W-:-:S06]  /*cff0*/  FADD.FTZ R95, R95, R14 ;  /* 0x0000000e5f5f7221 */ /* 0x000fcc0000010000 */
[----:B------:R-:W0:Y:S01]  /*d000*/  MUFU.EX2 R57, R57 ;  /* 0x0000003900397308 */ /* 0x000e220000000800 */
[----:B--2---:R-:W-:-:S07]  /*d010*/  FADD.FTZ R3, R12, R3 ;  /* 0x000000030c037221 */ /* 0x004fce0000010000 */
[----:B------:R-:W2:Y:S08]  /*d020*/  MUFU.EX2 R48, R48 ;  /* 0x0000003000307308 */ /* 0x000eb00000000800 */
[----:B------:R-:W4:Y:S01]  /*d030*/  MUFU.EX2 R71, R71 ;  /* 0x0000004700477308 */ /* 0x000f220000000800 */
[----:B------:R-:W-:Y:S01]  /*d040*/  F2FP.SATFINITE.E4M3.F32.PACK_AB_MERGE_C R149, R8, R7, R149 ;  /* 0x000000070895723e */ /* 0x000fe20004807095 */
[----:B------:R-:W-:-:S06]  /*d050*/  FADD.FTZ R46, R46, R95 ;  /* 0x0000005f2e2e7221 */ /* 0x000fcc0000010000 */
[----:B------:R-:W5:Y:S01]  /*d060*/  MUFU.EX2 R101, R127 ;  /* 0x0000007f00657308 */ /* 0x000f620000000800 */
[----:B---3--:R-:W-:-:S07]  /*d070*/  FADD.FTZ R8, R24, R3 ;  /* 0x0000000318087221 */ /* 0x008fce0000010000 */
[----:B------:R-:W3:Y:S01]  /*d080*/  MUFU.EX2 R6, R79 ;  /* 0x0000004f00067308 */ /* 0x000ee20000000800 */
[----:B------:R-:W-:-:S01]  /*d090*/  FADD.FTZ R99, R99, R46 ;  /* 0x0000002e63637221 */ /* 0x000fc20000010000 */
[----:B-1----:R-:W-:-:S06]  /*d0a0*/  FADD.FTZ R8, R59, R8 ;  /* 0x000000083b087221 */ /* 0x002fcc0000010000 */
[----:B------:R-:W1:Y:S01]  /*d0b0*/  MUFU.EX2 R83, R83 ;  /* 0x0000005300537308 */ /* 0x000e620000000800 */
[----:B------:R-:W-:-:S07]  /*d0c0*/  ISETP.GE.AND P1, PT, R88, 0x81, PT ;  /* 0x000000815800780c */ /* 0x000fce0003f26270 */
[----:B------:R-:W1:Y:S01]  /*d0d0*/  MUFU.EX2 R10, R10 ;  /* 0x0000000a000a7308 */ /* 0x000e620000000800 */
[----:B0-----:R-:W-:Y:S01]  /*d0e0*/  F2FP.SATFINITE.E4M3.F32.PACK_AB_MERGE_C R7, R57, R50, RZ ;  /* 0x000000323907723e */ /* 0x001fe200048070ff */
[----:B--2---:R-:W-:Y:S01]  /*d0f0*/  FADD.FTZ R14, R48, R99 ;  /* 0x00000063300e7221 */ /* 0x004fe20000010000 */
[----:B----4-:R-:W-:-:S01]  /*d100*/  FADD.FTZ R3, R71, R8 ;  /* 0x0000000847037221 */ /* 0x010fc20000010000 */
[----:B------:R-:W-:Y:S02]  /*d110*/  F2FP.SATFINITE.E4M3.F32.PACK_AB_MERGE_C R143, R0, R49, R55 ;  /* 0x00000031008f723e */ /* 0x000fe40004807037 */
[C---:B-----5:R-:W-:Y:S01]  /*d120*/  F2FP.SATFINITE.E4M3.F32.PACK_AB_MERGE_C R146, R101.reuse, R48, R7 ;  /* 0x000000306592723e */ /* 0x060fe20004807007 */
[----:B------:R-:W-:Y:S01]  /*d130*/  FADD.FTZ R101, R101, R14 ;  /* 0x0000000e65657221 */ /* 0x000fe20000010000 */
[----:B---3--:R-:W-:-:S01]  /*d140*/  FADD.FTZ R0, R6, R3 ;  /* 0x0000000306007221 */ /* 0x008fc20000010000 */
[----:B------:R-:W-:Y:S01]  /*d150*/  IMAD.MOV.U32 R135, RZ, RZ, RZ ;  /* 0x000000ffff877224 */ /* 0x000fe200078e00ff */
[----:B------:R-:W-:Y:S01]  /*d160*/  F2FP.SATFINITE.E4M3.F32.PACK_AB_MERGE_C R151, R65, R58, RZ ;  /* 0x0000003a4197723e */ /* 0x000fe200048070ff */
[----:B------:R-:W-:Y:S01]  /*d170*/  FADD.FTZ R50, R50, R101 ;  /* 0x0000006532327221 */ /* 0x000fe20000010000 */
[----:B------:R-:W-:Y:S01]  /*d180*/  F2FP.SATFINITE.E4M3.F32.PACK_AB_MERGE_C R137, R64, R33, RZ ;  /* 0x000000214089723e */ /* 0x000fe200048070ff */
[----:B-1----:R-:W-:Y:S01]  /*d190*/  FADD.FTZ R3, R83, R0 ;  /* 0x0000000053037221 */ /* 0x002fe20000010000 */
[----:B------:R-:W-:Y:S01]  /*d1a0*/  F2FP.SATFINITE.E4M3.F32.PACK_AB_MERGE_C R139, R66, R41, RZ ;  /* 0x00000029428b723e */ /* 0x000fe200048070ff */
[----:B------:R-:W-:Y:S01]  /*d1b0*/  BSSY B0, `(.L_x_375) ;  /* 0x00002ad000007945 */ /* 0x000fe20003800000 */
[----:B------:R-:W-:-:S02]  /*d1c0*/  F2FP.SATFINITE.E4M3.F32.PACK_AB_MERGE_C R68, R53, R68, RZ ;  /* 0x000000443544723e */ /* 0x000fc400048070ff */
[----:B------:R-:W-:Y:S02]  /*d1d0*/  F2FP.SATFINITE.E4M3.F32.PACK_AB_MERGE_C R24, R59, R24, RZ ;  /* 0x000000183b18723e */ /* 0x000fe400048070ff */
[C---:B------:R-:W-:Y:S01]  /*d1e0*/  F2FP.SATFINITE.E4M3.F32.PACK_AB_MERGE_C R7, R10.reuse, R83, RZ ;  /* 0x000000530a07723e */ /* 0x040fe200048070ff */
[----:B------:R-:W-:Y:S01]  /*d1f0*/  FADD.FTZ R0, R57, R50 ;  /* 0x0000003239007221 */ /* 0x000fe20000010000 */
[----:B------:R-:W-:Y:S01]  /*d200*/  F2FP.SATFINITE.E4M3.F32.PACK_AB_MERGE_C R142, R89, R38, R142 ;  /* 0x00000026598e723e */ /* 0x000fe2000480708e */
[----:B------:R-:W-:Y:S01]  /*d210*/  FADD.FTZ R3, R10, R3 ;  /* 0x000000030a037221 */ /* 0x000fe20000010000 */
[----:B------:R-:W-:Y:S01]  /*d220*/  F2FP.SATFINITE.E4M3.F32.PACK_AB_MERGE_C R136, R31, R26, R136 ;  /* 0x0000001a1f88723e */ /* 0x000fe20004807088 */
[--C-:B------:R-:W-:Y:S01]  /*d230*/  IMAD.MOV.U32 R134, RZ, RZ, R135.reuse ;  /* 0x000000ffff867224 */ /* 0x100fe200078e0087 */
[----:B------:R-:W-:Y:S01]  /*d240*/  F2FP.SATFINITE.E4M3.F32.PACK_AB_MERGE_C R138, R39, R30, R138 ;  /* 0x0000001e278a723e */ /* 0x000fe2000480708a */
[--C-:B------:R-:W-:Y:S01]  /*d250*/  IMAD.MOV.U32 R133, RZ, RZ, R135.reuse ;  /* 0x000000ffff857224 */ /* 0x100fe200078e0087 */
[----:B------:R-:W-:Y:S01]  /*d260*/  F2FP.SATFINITE.E4M3.F32.PACK_AB_MERGE_C R140, R47, R34, R140 ;  /* 0x000000222f8c723e */ /* 0x000fe2000480708c */
[----:B------:R-:W-:Y:S01]  /*d270*/  IMAD.MOV.U32 R132, RZ, RZ, R135 ;  /* 0x000000ffff847224 */ /* 0x000fe200078e0087 */
[----:B------:R-:W-:Y:S01]  /*d280*/  F2FP.SATFINITE.E4M3.F32.PACK_AB_MERGE_C R151, R52, R9, R151 ;  /* 0x000000093497723e */ /* 0x000fe20004807097 */
[----:B------:R-:W-:Y:S01]  /*d290*/  IMAD.MOV.U32 R131, RZ, RZ, R135 ;  /* 0x000000ffff837224 */ /* 0x000fe200078e0087 */
[----:B------:R-:W-:Y:S01]  /*d2a0*/  F2FP.SATFINITE.E4M3.F32.PACK_AB_MERGE_C R137, R56, R25, R137 ;  /* 0x000000193889723e */ /* 0x000fe20004807089 */
[----:B------:R-:W-:Y:S01]  /*d2b0*/  IMAD.MOV.U32 R130, RZ, RZ, R135 ;  /* 0x000000ffff827224 */ /* 0x000fe200078e0087 */
[----:B------:R-:W-:Y:S01]  /*d2c0*/  F2FP.SATFINITE.E4M3.F32.PACK_AB_MERGE_C R139, R60, R29, R139 ;  /* 0x0000001d3c8b723e */ /* 0x000fe2000480708b */
[--C-:B------:R-:W-:Y:S01]  /*d2d0*/  IMAD.MOV.U32 R129, RZ, RZ, R135.reuse ;  /* 0x000000ffff817224 */ /* 0x100fe200078e0087 */
[----:B------:R-:W-:Y:S01]  /*d2e0*/  F2FP.SATFINITE.E4M3.F32.PACK_AB_MERGE_C R141, R62, R37, R68 ;  /* 0x000000253e8d723e */ /* 0x000fe20004807044 */
[--C-:B------:R-:W-:Y:S01]  /*d2f0*/  IMAD.MOV.U32 R128, RZ, RZ, R135.reuse ;  /* 0x000000ffff807224 */ /* 0x100fe200078e0087 */
[----:B------:R-:W-:Y:S01]  /*d300*/  F2FP.SATFINITE.E4M3.F32.PACK_AB_MERGE_C R145, R12, R43, R24 ;  /* 0x0000002b0c91723e */ /* 0x000fe20004807018 */
[----:B------:R-:W-:Y:S01]  /*d310*/  IMAD.MOV.U32 R127, RZ, RZ, R135 ;  /* 0x000000ffff7f7224 */ /* 0x000fe200078e0087 */
[----:B------:R-:W-:Y:S01]  /*d320*/  F2FP.SATFINITE.E4M3.F32.PACK_AB_MERGE_C R147, R6, R71, R7 ;  /* 0x000000470693723e */ /* 0x000fe20004807007 */
[--C-:B------:R-:W-:Y:S01]  /*d330*/  IMAD.MOV.U32 R125, RZ, RZ, R135.reuse ;  /* 0x000000ffff7d7224 */ /* 0x100fe200078e0087 */
[-C--:B------:R-:W-:Y:S01]  /*d340*/  MOV R126, R135.reuse ;  /* 0x00000087007e7202 */ /* 0x080fe20000000f00 */
        /* <DEDUP_REMOVED lines=36> */
[----:B------:R-:W-:Y:S01]  /*d590*/  IMAD.MOV.U32 R88, RZ, RZ, R135 ;  /* 0x000000ffff587224 */ /* 0x000fe200078e0087 */
[----:B------:R-:W-:Y:S06]  /*d5a0*/  @!P1 BRA `(.L_x_376) ;  /* 0x0000002400b49947 */ /* 0x000fec0003800000 */
[----:B------:R-:W2:Y:S01]  /*d5b0*/  LDL.LU R80, [R1+0x44] ;  /* 0x0000440001507983 */ /* 0x000ea20000300800 */
[----:B------:R-:W-:Y:S01]  /*d5c0*/  IMAD.MOV.U32 R11, RZ, RZ, R76 ;  /* 0x000000ffff0b7224 */ /* 0x000fe200078e004c */
[----:B------:R-:W-:Y:S01]  /*d5d0*/  CS2R R134, SRZ ;  /* 0x0000000000867805 */ /* 0x000fe2000001ff00 */
[----:B------:R-:W-:Y:S01]  /*d5e0*/  IMAD.MOV.U32 R12, RZ, RZ, R45 ;  /* 0x000000ffff0c7224 */ /* 0x000fe200078e002d */
[----:B------:R-:W-:Y:S01]  /*d5f0*/  CS2R R132, SRZ ;  /* 0x0000000000847805 */ /* 0x000fe2000001ff00 */
[----:B------:R-:W-:Y:S01]  /*d600*/  IMAD.MOV.U32 R7, RZ, RZ, R157 ;  /* 0x000000ffff077224 */ /* 0x000fe200078e009d */
[----:B------:R-:W-:Y:S01]  /*d610*/  CS2R R130, SRZ ;  /* 0x0000000000827805 */ /* 0x000fe2000001ff00 */
[----:B------:R-:W-:Y:S01]  /*d620*/  IMAD.MOV.U32 R6, RZ, RZ, R154 ;  /* 0x000000ffff067224 */ /* 0x000fe200078e009a */
        /* <DEDUP_REMOVED lines=21> */
[----:B--2---:R-:W-:-:S07]  /*d780*/  VIADD R10, R80, 0xfffffffe ;  /* 0xfffffffe500a7836 */ /* 0x004fce0000000000 */
.L_x_388:
[----:B------:R-:W-:-:S04]  /*d790*/  ISETP.NE.AND P1, PT, R6, 0x1, PT ;  /* 0x000000010600780c */ /* 0x000fc80003f25270 */
[----:B------:R-:W-:-:S04]  /*d7a0*/  SEL R8, RZ, 0x1, P1 ;  /* 0x00000001ff087807 */ /* 0x000fc80000800000 */
[----:B------:R-:W-:Y:S01]  /*d7b0*/  LOP3.LUT R157, R7, R8, RZ, 0x3c, !PT ;  /* 0x00000008079d7212 */ /* 0x000fe200078e3cff */
[----:B0-----:R-:W-:Y:S06]  /*d7c0*/  @!P0 BRA `(.L_x_377) ;  /* 0x0000000000048947 */ /* 0x001fec0003800000 */
[----:B------:R-:W-:Y:S01]  /*d7d0*/  BPT.TRAP 0x1 ;  /* 0x000000040000795c */ /* 0x000fe20000300000 */
.L_x_377:
[----:B------:R-:W-:Y:S01]  /*d7e0*/  VIADD R154, R6, 0x1 ;  /* 0x00000001069a7836 */ /* 0x000fe20000000000 */
[----:B------:R-:W-:-:S04]  /*d7f0*/  SHF.L.U32 R8, R157, 0x1f, RZ ;  /* 0x0000001f9d087819 */ /* 0x000fc800000006ff */
[----:B------:R-:W-:-:S04]  /*d800*/  ISETP.NE.AND P1, PT, R154, 0x2, PT ;  /* 0x000000029a00780c */ /* 0x000fc80003f25270 */
[----:B------:R-:W-:-:S05]  /*d810*/  SEL R154, R154, RZ, P1 ;  /* 0x000000ff9a9a7207 */ /* 0x000fca0000800000 */
[----:B------:R-:W-:-:S04]  /*d820*/  IMAD R13, R154, 0x8, R18 ;  /* 0x000000089a0d7824 */ /* 0x000fc800078e0212 */
[----:B------:R0:W1:Y:S01]  /*d830*/  SYNCS.PHASECHK.TRANS64.TRYWAIT P1, [R13+URZ+0x19c30], R8 ;  /* 0x019c30080d0075a7 */ /* 0x000062000802017f */
[----:B------:R-:W-:Y:S05]  /*d840*/  @!P0 BRA `(.L_x_378) ;  /* 0x0000000000048947 */ /* 0x000fea0003800000 */
[----:B------:R-:W-:Y:S01]  /*d850*/  BPT.TRAP 0x1 ;  /* 0x000000040000795c */ /* 0x000fe20000300000 */
.L_x_378:
[----:B------:R-:W-:Y:S01]  /*d860*/  BSSY B1, `(.L_x_379) ;  /* 0x0000006000017945 */ /* 0x000fe20003800000 */
[----:B------:R-:W-:Y:S02]  /*d870*/  IMAD R24, R154, 0x300, R15 ;  /* 0x000003009a187824 */ /* 0x000fe400078e020f */
[----:B------:R-:W-:Y:S01]  /*d880*/  IMAD.MOV.U32 R25, RZ, RZ, -0x3ffffff0 ;  /* 0xc0000010ff197424 */ /* 0x000fe200078e00ff */
[----:B-1----:R-:W-:Y:S06]  /*d890*/  @P1 BRA `(.L_x_380) ;  /* 0x0000000000081947 */ /* 0x002fec0003800000 */
[----:B------:R-:W1:Y:S02]  /*d8a0*/  SYNCS.PHASECHK.TRANS64.TRYWAIT P1, [R13+URZ+0x19c30], R8 ;  /* 0x019c30080d0075a7 */ /* 0x000e64000802017f */
[----:B-1----:R-:W-:Y:S05]  /*d8b0*/  @!P1 BRA `(.L_x_381) ;  /* 0x000000b000ec9947 */ /* 0x002fea0003800000 */
.L_x_380:
[----:B------:R-:W-:Y:S05]  /*d8c0*/  BSYNC B1 ;  /* 0x0000000000017941 */ /* 0x000fea0003800000 */
.L_x_379:
[C---:B01----:R-:W-:Y:S01]  /*d8d0*/  VIADD R8, R24.reuse, 0x100 ;  /* 0x0000010018087836 */ /* 0x043fe20000000000 */
[----:B------:R-:W-:Y:S01]  /*d8e0*/  R2UR UR6, R24 ;  /* 0x00000000180672ca */ /* 0x000fe200000e0000 */
[----:B------:R-:W-:Y:S01]  /*d8f0*/  IMAD.MOV.U32 R9, RZ, RZ, -0x3ffffff0 ;  /* 0xc0000010ff097424 */ /* 0x000fe200078e00ff */
[----:B------:R-:W-:Y:S02]  /*d900*/  R2UR UR7, R25 ;  /* 0x00000000190772ca */ /* 0x000fe400000e0000 */
[----:B------:R-:W-:Y:S02]  /*d910*/  R2UR UR10, R8 ;  /* 0x00000000080a72ca */ /* 0x000fe400000e0000 */
[----:B------:R-:W-:Y:S02]  /*d920*/  R2UR UR11, R9 ;  /* 0x00000000090b72ca */ /* 0x000fe400000e0000 */
[----:B------:R-:W2:Y:S01]  /*d930*/  LDL.64 R8, [R1+0x8] ;  /* 0x0000080001087983 */ /* 0x000ea20000100a00 */
[----:B------:R-:W-:Y:S01]  /*d940*/  R2UR UR4, R4 ;  /* 0x00000000040472ca */ /* 0x000fe200000e0000 */
[----:B------:R-:W-:Y:S01]  /*d950*/  IMAD.MOV.U32 R25, RZ, RZ, -0x3ffffff0 ;  /* 0xc0000010ff197424 */ /* 0x000fe200078e00ff */
[----:B------:R-:W-:-:S02]  /*d960*/  R2UR UR5, R5 ;  /* 0x00000000050572ca */ /* 0x000fc400000e0000 */
[----:B------:R-:W-:Y:S02]  /*d970*/  IADD3 R24, R24, 0x200, RZ ;  /* 0x0000020018187810 */ /* 0x000fe40007ffe0ff */
[----:B------:R-:W-:Y:S02]  /*d980*/  R2UR UR15, R25 ;  /* 0x00000000190f72ca */ /* 0x000fe400000e0000 */
[----:B------:R-:W-:Y:S02]  /*d990*/  R2UR UR14, R24 ;  /* 0x00000000180e72ca */ /* 0x000fe400000e0000 */
[----:B------:R-:W-:-:S06]  /*d9a0*/  WARPGROUP.ARRIVE ;  /* 0x00000000000079c5 */ /* 0x000fcc0000000000 */
[----:B------:R-:W-:Y:S01]  /*d9b0*/  QGMMA.64x128x32.F32.E4M3.E4M3 R24, gdesc[UR4], RZ, !UPT, gsb0 ;  /* 0x01e00000041879f3 */ /* 0x000fe2000c0008ff */
[----:B------:R-:W-:Y:S02]  /*d9c0*/  R2UR UR12, R20 ;  /* 0x00000000140c72ca */ /* 0x000fe400000e0000 */
[----:B------:R-:W-:Y:S01]  /*d9d0*/  R2UR UR13, R21 ;  /* 0x00000000150d72ca */ /* 0x000fe200000e0000 */
[----:B------:R-:W-:Y:S02]  /*d9e0*/  WARPGROUP.DEPBAR.LE gsb0, 0x0 ;  /* 0x00008000000079c5 */ /* 0x000fe40000010000 */
[----:B------:R-:W-:Y:S01]  /*d9f0*/  WARPGROUP.ARRIVE ;  /* 0x00000000000079c5 */ /* 0x000fe20000000000 */
[----:B--2---:R-:W-:Y:S02]  /*da00*/  R2UR UR8, R8 ;  /* 0x00000000080872ca */ /* 0x004fe400000e0000 */
[----:B------:R-:W-:-:S13]  /*da10*/  R2UR UR9, R9 ;  /* 0x00000000090972ca */ /* 0x000fda00000e0000 */
[----:B------:R-:W-:Y:S03]  /*da20*/  QGMMA.64x128x32.F32.E4M3.E4M3 R24, gdesc[UR8], R24, gsb0 ;  /* 0x01e00000081879f3 */ /* 0x000fe60008000818 */
[----:B------:R-:W-:Y:S02]  /*da30*/  WARPGROUP.DEPBAR.LE gsb0, 0x0 ;  /* 0x00008000000079c5 */ /* 0x000fe40000010000 */
[----:B------:R-:W-:-:S07]  /*da40*/  WARPGROUP.ARRIVE ;  /* 0x00000000000079c5 */ /* 0x000fce0000000000 */
[----:B------:R-:W-:Y:S03]  /*da50*/  QGMMA.64x128x32.F32.E4M3.E4M3 R24, gdesc[UR12], R24, gsb0 ;  /* 0x01e000000c1879f3 */ /* 0x000fe60008000818 */
[----:B------:R-:W-:Y:S02]  /*da60*/  WARPGROUP.DEPBAR.LE gsb0, 0x0 ;  /* 0x00008000000079c5 */ /* 0x000fe40000010000 */
[----:B------:R-:W-:Y:S05]  /*da70*/  @!P0 BRA `(.L_x_382) ;  /* 0x0000000000048947 */ /* 0x000fea0003800000 */
[----:B------:R-:W-:Y:S01]  /*da80*/  BPT.TRAP 0x1 ;  /* 0x000000040000795c */ /* 0x000fe20000300000 */
.L_x_382:
[----:B------:R-:W-:Y:S01]  /*da90*/  SHF.L.U32 R7, R7, 0x1f, RZ ;  /* 0x0000001f07077819 */ /* 0x000fe200000006ff */
[----:B------:R-:W-:-:S04]  /*daa0*/  IMAD R14, R6, 0x8, R18 ;  /* 0x00000008060e7824 */ /* 0x000fc800078e0212 */
[----:B------:R0:W1:Y:S01]  /*dab0*/  SYNCS.PHASECHK.TRANS64.TRYWAIT P1, [R14+URZ+0x19c50], R7 ;  /* 0x019c50070e0075a7 */ /* 0x000062000802017f */
[----:B------:R-:W-:Y:S05]  /*dac0*/  @!P0 BRA `(.L_x_383) ;  /* 0x0000000000048947 */ /* 0x000fea0003800000 */
[----:B------:R-:W-:Y:S01]  /*dad0*/  BPT.TRAP 0x1 ;  /* 0x000000040000795c */ /* 0x000fe20000300000 */
.L_x_383:
[----:B------:R-:W-:Y:S04]  /*dae0*/  BSSY B1, `(.L_x_384) ;  /* 0x0000004000017945 */ /* 0x000fe80003800000 */
[----:B-1----:R-:W-:Y:S05]  /*daf0*/  @P1 BRA `(.L_x_385) ;  /* 0x0000000000081947 */ /* 0x002fea0003800000 */
[----:B------:R-:W1:Y:S02]  /*db00*/  SYNCS.PHASECHK.TRANS64.TRYWAIT P1, [R14+URZ+0x19c50], R7 ;  /* 0x019c50070e0075a7 */ /* 0x000e64000802017f */
[----:B-1----:R-:W-:Y:S05]  /*db10*/  @!P1 BRA `(.L_x_386) ;  /* 0x000000b000689947 */ /* 0x002fea0003800000 */
.L_x_385:
[----:B------:R-:W-:Y:S05]  /*db20*/  BSYNC B1 ;  /* 0x0000000000017941 */ /* 0x000fea0003800000 */
.L_x_384:
[----:B01----:R-:W-:Y:S01]  /*db30*/  VIADD R7, R18, 0x3000 ;  /* 0x0000300012077836 */ /* 0x003fe20000000000 */
[----:B------:R-:W-:Y:S01]  /*db40*/  WARPGROUP.ARRIVE ;  /* 0x00000000000079c5 */ /* 0x000fe20000000000 */
[----:B------:R-:W-:Y:S02]  /*db50*/  IMAD.MOV.U32 R9, RZ, RZ, 0x40000040 ;  /* 0x40000040ff097424 */ /* 0x000fe400078e00ff */
[C---:B------:R-:W-:Y:S01]  /*db60*/  FMUL.FTZ R77, R2.reuse, R77 ;  /* 0x0000004d024d7220 */ /* 0x040fe20000410000 */
[C---:B------:R-:W-:Y:S01]  /*db70*/  FMUL.FTZ R78, R2.reuse, R78 ;  /* 0x0000004e024e7220 */ /* 0x040fe20000410000 */
[----:B------:R-:W-:Y:S01]  /*db80*/  SHF.R.U32.HI R7, RZ, 0x4, R7 ;  /* 0x00000004ff077819 */ /* 0x000fe20000011607 */
[C---:B------:R-:W-:Y:S01]  /*db90*/  FMUL.FTZ R79, R2.reuse, R79 ;  /* 0x0000004f024f7220 */ /* 0x040fe20000410000 */
[C---:B------:R-:W-:Y:S01]  /*dba0*/  FMUL.FTZ R80, R2.reuse, R80 ;  /* 0x0000005002507220 */ /* 0x040fe20000410000 */
[C---:B------:R-:W-:Y:S01]  /*dbb0*/  FMUL.FTZ R81, R2.reuse, R81 ;  /* 0x0000005102517220 */ /* 0x040fe20000410000 */
[----:B------:R-:W-:Y:S01]  /*dbc0*/  LOP3.LUT R7, R7, 0x3fff, RZ, 0xc0, !PT ;  /* 0x00003fff07077812 */ /* 0x000fe200078ec0ff */
[----:B------:R-:W-:Y:S01]  /*dbd0*/  MUFU.TANH R77, R77 ;  /* 0x0000004d004d7308 */ /* 0x000fe20000002400 */
[C---:B------:R-:W-:Y:S01]  /*dbe0*/  FMUL.FTZ R82, R2.reuse, R82 ;  /* 0x0000005202527220 */ /* 0x040fe20000410000 */
[C---:B------:R-:W-:Y:S01]  /*dbf0*/  FMUL.FTZ R83, R2.reuse, R83 ;  /* 0x0000005302537220 */ /* 0x040fe20000410000 */
[----:B------:R-:W-:Y:S01]  /*dc00*/  LOP3.LUT R7, R7, 0x10000, RZ, 0xfc, !PT ;  /* 0x0001000007077812 */ /* 0x000fe200078efcff */
[C---:B------:R-:W-:Y:S01]  /*dc10*/  FMUL.FTZ R84, R2.reuse, R84 ;  /* 0x0000005402547220 */ /* 0x040fe20000410000 */
[C---:B------:R-:W-:Y:S01]  /*dc20*/  FMUL.FTZ R85, R2.reuse, R85 ;  /* 0x0000005502557220 */ /* 0x040fe20000410000 */
[C---:B------:R-:W-:Y:S01]  /*dc30*/  FMUL.FTZ R86, R2.reuse, R86 ;  /* 0x0000005602567220 */ /* 0x040fe20000410000 */
[----:B------:R-:W-:Y:S01]  /*dc40*/  FMUL.FTZ R87, R2, R87 ;  /* 0x0000005702577220 */ /* 0x000fe20000410000 */
[----:B------:R-:W-:Y:S01]  /*dc50*/  IMAD R6, R6, 0x300, R7 ;  /* 0x0000030006067824 */ /* 0x000fe200078e0207 */
[----:B------:R-:W-:Y:S01]  /*dc60*/  MUFU.TANH R78, R78 ;  /* 0x0000004e004e7308 */ /* 0x000fe20000002400 */
[----:B------:R-:W-:Y:S01]  /*dc70*/  IMAD.MOV.U32 R7, RZ, RZ, 0x40000040 ;  /* 0x40000040ff077424 */ /* 0x000fe200078e00ff */
[----:B------:R-:W-:Y:S01]  /*dc80*/  ULDC UR4, c[0x0][0x988] ;  /* 0x0002620000047ab9 */ /* 0x000fe20000000800 */
[C---:B------:R-:W-:Y:S01]  /*dc90*/  VIADD R8, R6.reuse, 0x2 ;  /* 0x0000000206087836 */ /* 0x040fe20000000000 */
[----:B------:R-:W-:-:S02]  /*dca0*/  R2UR UR6, R6 ;  /* 0x00000000060672ca */ /* 0x000fc400000e0000 */
[----:B------:R-:W-:Y:S01]  /*dcb0*/  R2UR UR7, R7 ;  /* 0x00000000070772ca */ /* 0x000fe200000e0000 */
[C---:B------:R-:W-:Y:S01]  /*dcc0*/  FMUL.FTZ R7, R2.reuse, R24 ;  /* 0x0000001802077220 */ /* 0x040fe20000410000 */
[C---:B------:R-:W-:Y:S01]  /*dcd0*/  FMUL.FTZ R24, R2.reuse, R27 ;  /* 0x0000001b02187220 */ /* 0x040fe20000410000 */
[C---:B------:R-:W-:Y:S01]  /*dce0*/  FMUL.FTZ R27, R2.reuse, R30 ;  /* 0x0000001e021b7220 */ /* 0x040fe20000410000 */
[C---:B------:R-:W-:Y:S01]  /*dcf0*/  FMUL.FTZ R30, R2.reuse, R33 ;  /* 0x00000021021e7220 */ /* 0x040fe20000410000 */
[C---:B------:R-:W-:Y:S01]  /*dd00*/  FMUL.FTZ R33, R2.reuse, R36 ;  /* 0x0000002402217220 */ /* 0x040fe20000410000 */
[C---:B------:R-:W-:Y:S01]  /*dd10*/  FMUL.FTZ R36, R2.reuse, R39 ;  /* 0x0000002702247220 */ /* 0x040fe20000410000 */
[----:B------:R-:W0:Y:S01]  /*dd20*/  MUFU.TANH R7, R7 ;  /* 0x0000000700077308 */ /* 0x000e220000002400 */
[C---:B------:R-:W-:Y:S01]  /*dd30*/  FMUL.FTZ R39, R2.reuse, R42 ;  /* 0x0000002a02277220 */ /* 0x040fe20000410000 */
[----:B------:R-:W-:-:S04]  /*dd40*/  FMUL.FTZ R42, R2, R45 ;  /* 0x0000002d022a7220 */ /* 0x000fc80000410000 */
[----:B------:R-:W-:Y:S01]  /*dd50*/  QGMMA.64x96x32.F32.E4M3.E4M3 R88, R148, gdesc[UR4], R88, gsb0 ;  /* 0x0160000494587df3 */ /* 0x000fe20008000858 */
[----:B------:R-:W-:Y:S01]  /*dd60*/  R2UR UR6, R8 ;  /* 0x00000000080672ca */ /* 0x000fe200000e0000 */
[----:B------:R-:W-:Y:S01]  /*dd70*/  VIADD R8, R6, 0x4 ;  /* 0x0000000406087836 */ /* 0x000fe20000000000 */
[----:B------:R-:W-:Y:S01]  /*dd80*/  R2UR UR7, R9 ;  /* 0x00000000090772ca */ /* 0x000fe200000e0000 */
[----:B------:R-:W-:Y:S01]  /*dd90*/  IMAD.MOV.U32 R9, RZ, RZ, 0x40000040 ;  /* 0x40000040ff097424 */ /* 0x000fe200078e00ff */
[----:B------:R-:W-:Y:S01]  /*dda0*/  MUFU.TANH R24, R24 ;  /* 0x0000001800187308 */ /* 0x000fe20000002400 */
[----:B0-----:R-:W-:-:S07]  /*ddb0*/  FMNMX.FTZ R45, R7, R12, !PT ;  /* 0x0000000c072d7209 */ /* 0x001fce0007810000 */
[----:B------:R-:W-:Y:S08]  /*ddc0*/  MUFU.TANH R27, R27 ;  /* 0x0000001b001b7308 */ /* 0x000ff00000002400 */
        /* <DEDUP_REMOVED lines=11> */
[----:B------:R-:W-:Y:S01]  /*de80*/  MUFU.TANH R85, R85 ;  /* 0x0000005500557308 */ /* 0x000fe20000002400 */
[----:B------:R-:W-:-:S02]  /*de90*/  WARPGROUP.DEPBAR.LE gsb0, 0x0 ;  /* 0x00008000000079c5 */ /* 0x000fc40000010000 */
[----:B------:R-:W-:-:S06]  /*dea0*/  WARPGROUP.ARRIVE ;  /* 0x00000000000079c5 */ /* 0x000fcc0000000000 */
[----:B------:R-:W0:Y:S01]  /*deb0*/  S2R R151, SR_TID.X ;  /* 0x0000000000977919 */ /* 0x000e220000002100 */
[----:B------:R-:W-:Y:S01]  /*dec0*/  MUFU.TANH R86, R86 ;  /* 0x0000005600567308 */ /* 0x000fe20000002400 */
[----:B------:R-:W-:Y:S01]  /*ded0*/  QGMMA.64x96x32.F32.E4M3.E4M3 R88, R136, gdesc[UR4], R88, gsb0 ;  /* 0x0160000488587df3 */ /* 0x000fe20008000858 */
[----:B------:R-:W-:Y:S01]  /*dee0*/  R2UR UR6, R8 ;  /* 0x00000000080672ca */ /* 0x000fe200000e0000 */
[C---:B------:R-:W-:Y:S01]  /*def0*/  FMUL.FTZ R8, R2.reuse, R25 ;  /* 0x0000001902087220 */ /* 0x040fe20000410000 */
[----:B------:R-:W-:Y:S01]  /*df00*/  R2UR UR7, R9 ;  /* 0x00000000090772ca */ /* 0x000fe200000e0000 */
[C---:B------:R-:W-:Y:S01]  /*df10*/  FMUL.FTZ R9, R2.reuse, R26 ;  /* 0x0000001a02097220 */ /* 0x040fe20000410000 */
[C---:B------:R-:W-:Y:S01]  /*df20*/  FMUL.FTZ R25, R2.reuse, R28 ;  /* 0x0000001c02197220 */ /* 0x040fe20000410000 */
[C---:B------:R-:W-:Y:S01]  /*df30*/  FMUL.FTZ R26, R2.reuse, R29 ;  /* 0x0000001d021a7220 */ /* 0x040fe20000410000 */
[C---:B------:R-:W-:Y:S01]  /*df40*/  FMUL.FTZ R28, R2.reuse, R31 ;  /* 0x0000001f021c7220 */ /* 0x040fe20000410000 */
[----:B------:R-:W1:Y:S01]  /*df50*/  MUFU.TANH R8, R8 ;  /* 0x0000000800087308 */ /* 0x000e620000002400 */
        /* <DEDUP_REMOVED lines=8> */
[C---:B------:R-:W-:Y:S01]  /*dfe0*/  FMUL.FTZ R37, R2.reuse, R40 ;  /* 0x0000002802257220 */ /* 0x040fe20000410000 */
[C---:B------:R-:W-:Y:S01]  /*dff0*/  FMUL.FTZ R40, R2.reuse, R43 ;  /* 0x0000002b02287220 */ /* 0x040fe20000410000 */
[C---:B------:R-:W-:Y:S01]  /*e000*/  FMUL.FTZ R43, R2.reuse, R46 ;  /* 0x0000002e022b7220 */ /* 0x040fe20000410000 */
[C---:B------:R-:W-:Y:S01]  /*e010*/  FMUL.FTZ R46, R2.reuse, R47 ;  /* 0x0000002f022e7220 */ /* 0x040fe20000410000 */
[C---:B------:R-:W-:Y:S01]  /*e020*/  FMUL.FTZ R47, R2.reuse, R48 ;  /* 0x00000030022f7220 */ /* 0x040fe20000410000 */
[C---:B------:R-:W-:Y:S01]  /*e030*/  FMUL.FTZ R48, R2.reuse, R49 ;  /* 0x0000003102307220 */ /* 0x040fe20000410000 */
[----:B------:R-:W-:Y:S01]  /*e040*/  FMUL.FTZ R49, R2, R50 ;  /* 0x0000003202317220 */ /* 0x000fe20000410000 */
[----:B------:R-:W3:Y:S01]  /*e050*/  MUFU.TANH R25, R25 ;  /* 0x0000001900197308 */ /* 0x000ee20000002400 */
[----:B-1----:R-:W-:Y:S01]  /*e060*/  FMNMX.FTZ R45, R8, R45, !PT ;  /* 0x0000002d082d7209 */ /* 0x002fe20007810000 */
[C---:B------:R-:W-:Y:S01]  /*e070*/  FMUL.FTZ R50, R2.reuse, R51 ;  /* 0x0000003302327220 */ /* 0x040fe20000410000 */
[C---:B------:R-:W-:Y:S01]  /*e080*/  FMUL.FTZ R51, R2.reuse, R52 ;  /* 0x0000003402337220 */ /* 0x040fe20000410000 */
[C---:B------:R-:W-:Y:S01]  /*e090*/  FMUL.FTZ R52, R2.reuse, R53 ;  /* 0x0000003502347220 */ /* 0x040fe20000410000 */
[C---:B------:R-:W-:Y:S01]  /*e0a0*/  FMUL.FTZ R53, R2.reuse, R54 ;  /* 0x0000003602357220 */ /* 0x040fe20000410000 */
[C---:B------:R-:W-:Y:S01]  /*e0b0*/  FMUL.FTZ R54, R2.reuse, R55 ;  /* 0x0000003702367220 */ /* 0x040fe20000410000 */
[C---:B------:R-:W-:Y:S01]  /*e0c0*/  FMUL.FTZ R55, R2.reuse, R56 ;  /* 0x0000003802377220 */ /* 0x040fe20000410000 */
[----:B------:R-:W1:Y:S01]  /*e0d0*/  MUFU.TANH R26, R26 ;  /* 0x0000001a001a7308 */ /* 0x000e620000002400 */
[----:B--2---:R-:W-:Y:S01]  /*e0e0*/  FMNMX.FTZ R44, R9, R11, !PT ;  /* 0x0000000b092c7209 */ /* 0x004fe20007810000 */
[C---:B------:R-:W-:Y:S01]  /*e0f0*/  FMUL.FTZ R56, R2.reuse, R57 ;  /* 0x0000003902387220 */ /* 0x040fe20000410000 */
[C---:B------:R-:W-:Y:S01]  /*e100*/  FMUL.FTZ R57, R2.reuse, R58 ;  /* 0x0000003a02397220 */ /* 0x040fe20000410000 */
[----:B------:R-:W-:Y:S01]  /*e110*/  FMUL.FTZ R58, R2, R59 ;  /* 0x0000003b023a7220 */ /* 0x000fe20000410000 */
[----:B------:R-:W-:Y:S01]  /*e120*/  FMNMX.FTZ R44, R24, R44, !PT ;  /* 0x0000002c182c7209 */ /* 0x000fe20007810000 */
[C---:B------:R-:W-:Y:S01]  /*e130*/  FMUL.FTZ R59, R2.reuse, R60 ;  /* 0x0000003c023b7220 */ /* 0x040fe20000410000 */
[C---:B------:R-:W-:Y:S01]  /*e140*/  FMUL.FTZ R60, R2.reuse, R61 ;  /* 0x0000003d023c7220 */ /* 0x040fe20000410000 */
[----:B------:R-:W2:Y:S01]  /*e150*/  MUFU.TANH R28, R28 ;  /* 0x0000001c001c7308 */ /* 0x000ea20000002400 */
[----:B---3--:R-:W-:Y:S01]  /*e160*/  FMNMX.FTZ R45, R25, R45, !PT ;  /* 0x0000002d192d7209 */ /* 0x008fe20007810000 */
[C---:B------:R-:W-:Y:S01]  /*e170*/  FMUL.FTZ R61, R2.reuse, R62 ;  /* 0x0000003e023d7220 */ /* 0x040fe20000410000 */
[----:B------:R-:W-:Y:S01]  /*e180*/  FMNMX.FTZ R44, R27, R44, !PT ;  /* 0x0000002c1b2c7209 */ /* 0x000fe20007810000 */
        /* <DEDUP_REMOVED lines=11> */
[----:B------:R-:W-:Y:S01]  /*e240*/  FMUL.FTZ R71, R2, R72 ;  /* 0x0000004802477220 */ /* 0x000fe20000410000 */
[----:B------:R-:W1:Y:S01]  /*e250*/  MUFU.TANH R31, R31 ;  /* 0x0000001f001f7308 */ /* 0x000e620000002400 */
[----:B--2---:R-:W-:Y:S01]  /*e260*/  FMNMX.FTZ R44, R28, R44, !PT ;  /* 0x0000002c1c2c7209 */ /* 0x004fe20007810000 */
[C---:B------:R-:W-:Y:S01]  /*e270*/  FMUL.FTZ R72, R2.reuse, R73 ;  /* 0x0000004902487220 */ /* 0x040fe20000410000 */
[C---:B------:R-:W-:Y:S01]  /*e280*/  FMUL.FTZ R73, R2.reuse, R74 ;  /* 0x0000004a02497220 */ /* 0x040fe20000410000 */
[C---:B------:R-:W-:Y:S01]  /*e290*/  FMUL.FTZ R74, R2.reuse, R75 ;  /* 0x0000004b024a7220 */ /* 0x040fe20000410000 */
[----:B------:R-:W-:Y:S01]  /*e2a0*/  FMUL.FTZ R75, R2, R76 ;  /* 0x0000004c024b7220 */ /* 0x000fe20000410000 */
[----:B0-----:R-:W-:-:S02]  /*e2b0*/  LOP3.LUT R151, R151, 0x7f, RZ, 0xc0, !PT ;  /* 0x0000007f97977812 */ /* 0x001fc400078ec0ff */
[----:B------:R-:W0:Y:S01]  /*e2c0*/  MUFU.TANH R32, R32 ;  /* 0x0000002000207308 */ /* 0x000e220000002400 */
[----:B---3--:R-:W-:Y:S02]  /*e2d0*/  FMNMX.FTZ R45, R29, R45, !PT ;  /* 0x0000002d1d2d7209 */ /* 0x008fe40007810000 */
[----:B------:R-:W-:Y:S02]  /*e2e0*/  ISETP.NE.AND P1, PT, R151, RZ, PT ;  /* 0x000000ff9700720c */ /* 0x000fe40003f25270 */
[----:B------:R-:W-:-:S03]  /*e2f0*/  FMNMX.FTZ R45, R30, R45, !PT ;  /* 0x0000002d1e2d7209 */ /* 0x000fc60007810000 */
[----:B------:R-:W2:Y:S01]  /*e300*/  MUFU.TANH R34, R34 ;  /* 0x0000002200227308 */ /* 0x000ea20000002400 */
[----:B-1----:R-:W-:Y:S02]  /*e310*/  FMNMX.FTZ R44, R31, R44, !PT ;  /* 0x0000002c1f2c7209 */ /* 0x002fe40007810000 */
[----:B------:R-:W-:-:S05]  /*e320*/  FMNMX.FTZ R45, R33, R45, !PT ;  /* 0x0000002d212d7209 */ /* 0x000fca0007810000 */
[----:B------:R-:W1:Y:S01]  /*e330*/  MUFU.TANH R35, R35 ;  /* 0x0000002300237308 */ /* 0x000e620000002400 */
[----:B0-----:R-:W-:Y:S01]  /*e340*/  FMNMX.FTZ R44, R32, R44, !PT ;  /* 0x0000002c202c7209 */ /* 0x001fe20007810000 */
[----:B------:R-:W-:-:S05]  /*e350*/  @!P1 VIADD R13, R13, 0x19c40 ;  /* 0x00019c400d0d9836 */ /* 0x000fca0000000000 */
[----:B------:R-:W-:Y:S01]  /*e360*/  @!P1 PRMT R13, RZ, 0x654, R13 ;  /* 0x00000654ff0d9816 */ /* 0x000fe2000000000d */
[----:B------:R-:W0:Y:S01]  /*e370*/  MUFU.TANH R37, R37 ;  /* 0x0000002500257308 */ /* 0x000e220000002400 */
[----:B--2---:R-:W-:-:S07]  /*e380*/  FMNMX.FTZ R45, R34, R45, !PT ;  /* 0x0000002d222d7209 */ /* 0x004fce0007810000 */
[----:B------:R-:W2:Y:S01]  /*e390*/  MUFU.TANH R38, R38 ;  /* 0x0000002600267308 */ /* 0x000ea20000002400 */
[----:B-1----:R-:W-:-:S04]  /*e3a0*/  FMNMX.FTZ R44, R35, R44, !PT ;  /* 0x0000002c232c7209 */ /* 0x002fc80007810000 */
[----:B------:R-:W-:-:S03]  /*e3b0*/  FMNMX.FTZ R44, R36, R44, !PT ;  /* 0x0000002c242c7209 */ /* 0x000fc60007810000 */
[----:B------:R-:W1:Y:S01]  /*e3c0*/  MUFU.TANH R40, R40 ;  /* 0x0000002800287308 */ /* 0x000e620000002400 */
[----:B0-----:R-:W-:Y:S02]  /*e3d0*/  FMNMX.FTZ R45, R37, R45, !PT ;  /* 0x0000002d252d7209 */ /* 0x001fe40007810000 */
[----:B------:R-:W-:Y:S01]  /*e3e0*/  FMNMX.FTZ R44, R39, R44, !PT ;  /* 0x0000002c272c7209 */ /* 0x000fe20007810000 */
[----:B------:R-:W-:-:S04]  /*e3f0*/  WARPGROUP.DEPBAR.LE gsb0, 0x0 ;  /* 0x00008000000079c5 */ /* 0x000fc80000010000 */
[----:B------:R-:W0:Y:S01]  /*e400*/  MUFU.TANH R41, R41 ;  /* 0x0000002900297308 */ /* 0x000e220000002400 */
[----:B--2---:R-:W-:Y:S01]  /*e410*/  FMNMX.FTZ R45, R38, R45, !PT ;  /* 0x0000002d262d7209 */ /* 0x004fe20007810000 */
[----:B------:R-:W-:-:S06]  /*e420*/  WARPGROUP.ARRIVE ;  /* 0x00000000000079c5 */ /* 0x000fcc0000000000 */
[----:B------:R-:W2:Y:S01]  /*e430*/  MUFU.TANH R43, R43 ;  /* 0x0000002b002b7308 */ /* 0x000ea20000002400 */
[----:B-1----:R-:W-:Y:S01]  /*e440*/  FMNMX.FTZ R44, R40, R44, !PT ;  /* 0x0000002c282c7209 */ /* 0x002fe20007810000 */
[----:B------:R-:W-:Y:S06]  /*e450*/  QGMMA.64x96x32.F32.E4M3.E4M3 R88, R140, gdesc[UR4], R88, gsb0 ;  /* 0x016000048c587df3 */ /* 0x000fec0008000858 */
[----:B------:R-:W1:Y:S01]  /*e460*/  MUFU.TANH R46, R46 ;  /* 0x0000002e002e7308 */ /* 0x000e620000002400 */
[----:B0-----:R-:W-:-:S04]  /*e470*/  FMNMX.FTZ R45, R41, R45, !PT ;  /* 0x0000002d292d7209 */ /* 0x001fc80007810000 */
[----:B------:R-:W-:-:S03]  /*e480*/  FMNMX.FTZ R45, R42, R45, !PT ;  /* 0x0000002d2a2d7209 */ /* 0x000fc60007810000 */
[----:B------:R-:W0:Y:S01]  /*e490*/  MUFU.TANH R47, R47 ;  /* 0x0000002f002f7308 */ /* 0x000e220000002400 */
[----:B--2---:R-:W-:-:S07]  /*e4a0*/  FMNMX.FTZ R44, R43, R44, !PT ;  /* 0x0000002c2b2c7209 */ /* 0x004fce0007810000 */
[----:B------:R-:W2:Y:S01]  /*e4b0*/  MUFU.TANH R48, R48 ;  /* 0x0000003000307308 */ /* 0x000ea20000002400 */
[----:B-1----:R-:W-:-:S07]  /*e4c0*/  FMNMX.FTZ R44, R46, R44, !PT ;  /* 0x0000002c2e2c7209 */ /* 0x002fce0007810000 */
[----:B------:R-:W1:Y:S01]  /*e4d0*/  MUFU.TANH R49, R49 ;  /* 0x0000003100317308 */ /* 0x000e620000002400 */
[----:B0-----:R-:W-:-:S07]  /*e4e0*/  FMNMX.FTZ R45, R47, R45, !PT ;  /* 0x0000002d2f2d7209 */ /* 0x001fce0007810000 */
        /* <DEDUP_REMOVED lines=19> */
[----:B--2---:R-:W-:Y:S01]  /*e620*/  FMNMX.FTZ R44, R57, R44, !PT ;  /* 0x0000002c392c7209 */ /* 0x004fe20007810000 */
[----:B------:R-:W-:Y:S02]  /*e630*/  WARPGROUP.DEPBAR.LE gsb0, 0x0 ;  /* 0x00008000000079c5 */ /* 0x000fe40000010000 */
[----:B------:R-:W-:-:S04]  /*e640*/  WARPGROUP.ARRIVE ;  /* 0x00000000000079c5 */ /* 0x000fc80000000000 */
        /* <DEDUP_REMOVED lines=33> */
[----:B0-----:R-:W-:-:S04]  /*e860*/  FMNMX.FTZ R44, R74, R44, !PT ;  /* 0x0000002c4a2c7209 */ /* 0x001fc80007810000 */
[----:B------:R-:W-:Y:S02]  /*e870*/  FMNMX.FTZ R44, R78, R44, !PT ;  /* 0x0000002c4e2c7209 */ /* 0x000fe40007810000 */
[----:B--2---:R-:W-:Y:S02]  /*e880*/  FMNMX.FTZ R45, R75, R45, !PT ;  /* 0x0000002d4b2d7209 */ /* 0x004fe40007810000 */
[----:B------:R-:W-:Y:S02]  /*e890*/  FMNMX.FTZ R44, R79, R44, !PT ;  /* 0x0000002c4f2c7209 */ /* 0x000fe40007810000 */
[----:B------:R-:W-:Y:S02]  /*e8a0*/  FMNMX.FTZ R45, R77, R45, !PT ;  /* 0x0000002d4d2d7209 */ /* 0x000fe40007810000 */
[----:B------:R-:W-:Y:S02]  /*e8b0*/  FMNMX.FTZ R44, R82, R44, !PT ;  /* 0x0000002c522c7209 */ /* 0x000fe40007810000 */
[----:B------:R-:W-:-:S02]  /*e8c0*/  FMNMX.FTZ R45, R80, R45, !PT ;  /* 0x0000002d502d7209 */ /* 0x000fc40007810000 */
[----:B------:R-:W-:Y:S02]  /*e8d0*/  FMNMX.FTZ R44, R83, R44, !PT ;  /* 0x0000002c532c7209 */ /* 0x000fe40007810000 */
[----:B------:R-:W-:Y:S02]  /*e8e0*/  FMNMX.FTZ R45, R81, R45, !PT ;  /* 0x0000002d512d7209 */ /* 0x000fe40007810000 */
[----:B------:R-:W-:Y:S02]  /*e8f0*/  FMNMX.FTZ R44, R86, R44, !PT ;  /* 0x0000002c562c7209 */ /* 0x000fe40007810000 */
[----:B------:R-:W-:Y:S02]  /*e900*/  FMNMX.FTZ R45, R84, R45, !PT ;  /* 0x0000002d542d7209 */ /* 0x000fe40007810000 */
[----:B-1----:R-:W-:Y:S02]  /*e910*/  FMNMX.FTZ R76, R87, R44, !PT ;  /* 0x0000002c574c7209 */ /* 0x002fe40007810000 */
[----:B------:R-:W-:-:S03]  /*e920*/  FMNMX.FTZ R136, R85, R45, !PT ;  /* 0x0000002d55887209 */ /* 0x000fc60007810000 */
[----:B------:R-:W0:Y:S04]  /*e930*/  SHFL.BFLY PT, R44, R76, 0x2, 0x1f ;  /* 0x0c401f004c2c7f89 */ /* 0x000e2800000e0000 */
[----:B------:R-:W1:Y:S01]  /*e940*/  SHFL.BFLY PT, R45, R136, 0x2, 0x1f ;  /* 0x0c401f00882d7f89 */ /* 0x000e6200000e0000 */
[----:B0-----:R-:W-:Y:S01]  /*e950*/  FMNMX.FTZ R76, R76, R44, !PT ;  /* 0x0000002c4c4c7209 */ /* 0x001fe20007810000 */
[----:B------:R-:W-:Y:S01]  /*e960*/  VIADD R44, R6, 0x6 ;  /* 0x00000006062c7836 */ /* 0x000fe20000000000 */
[----:B-1----:R-:W-:-:S03]  /*e970*/  FMNMX.FTZ R136, R136, R45, !PT ;  /* 0x0000002d88887209 */ /* 0x002fc60007810000 */
[----:B------:R-:W0:Y:S01]  /*e980*/  SHFL.BFLY PT, R6, R76, 0x1, 0x1f ;  /* 0x0c201f004c067f89 */ /* 0x000e2200000e0000 */
[----:B------:R-:W-:Y:S01]  /*e990*/  IMAD.MOV.U32 R45, RZ, RZ, 0x40000040 ;  /* 0x40000040ff2d7424 */ /* 0x000fe200078e00ff */
[----:B------:R-:W-:Y:S01]  /*e9a0*/  R2UR UR6, R44 ;  /* 0x000000002c0672ca */ /* 0x000fe200000e0000 */
[----:B------:R-:W-:Y:S01]  /*e9b0*/  IMAD.U32 R44, RZ, RZ, UR4 ;  /* 0x00000004ff2c7e24 */ /* 0x000fe2000f8e00ff */
[----:B------:R-:W1:Y:S02]  /*e9c0*/  SHFL.BFLY PT, R137, R136, 0x1, 0x1f ;  /* 0x0c201f0088897f89 */ /* 0x000e6400000e0000 */
[----:B------:R-:W-:-:S13]  /*e9d0*/  R2UR UR7, R45 ;  /* 0x000000002d0772ca */ /* 0x000fda00000e0000 */
[----:B------:R-:W-:Y:S01]  /*e9e0*/  QGMMA.64x96x32.F32.E4M3.E4M3 R88, R144, gdesc[UR4], R88, gsb0 ;  /* 0x0160000490587df3 */ /* 0x000fe20008000858 */
[----:B0-----:R-:W-:Y:S02]  /*e9f0*/  FMNMX.FTZ R76, R76, R6, !PT ;  /* 0x000000064c4c7209 */ /* 0x001fe40007810000 */
[----:B-1----:R-:W-:-:S05]  /*ea00*/  FMNMX.FTZ R45, R136, R137, !PT ;  /* 0x00000089882d7209 */ /* 0x002fca0007810000 */
[----:B------:R-:W-:Y:S01]  /*ea10*/  FADD.FTZ R6, -R45, R12 ;  /* 0x0000000c2d067221 */ /* 0x000fe20000010100 */
[----:B------:R-:W-:-:S01]  /*ea20*/  FADD.FTZ R12, -R76, R11 ;  /* 0x0000000b4c0c7221 */ /* 0x000fc20000010100 */
[-C--:B------:R-:W-:Y:S02]  /*ea30*/  FFMA.FTZ R137, R45, R44.reuse, -8 ;  /* 0xc10000002d897423 */ /* 0x080fe4000001002c */
[-C--:B------:R-:W-:Y:S02]  /*ea40*/  FMUL.FTZ R6, R6, R44.reuse ;  /* 0x0000002c06067220 */ /* 0x080fe40000410000 */
[-CC-:B------:R-:W-:Y:S01]  /*ea50*/  FFMA.FTZ R7, R7, R44.reuse, -R137.reuse ;  /* 0x0000002c07077223 */ /* 0x180fe20000010889 */
[----:B------:R-:W-:-:S01]  /*ea60*/  FFMA.FTZ R8, R8, R44, -R137 ;  /* 0x0000002c08087223 */ /* 0x000fc20000010889 */
[----:B------:R0:W-:Y:S08]  /*ea70*/  MUFU.EX2 R11, R6 ;  /* 0x00000006000b7308 */ /* 0x0001f00000000800 */
[----:B------:R-:W1:Y:S01]  /*ea80*/  MUFU.EX2 R7, R7 ;  /* 0x0000000700077308 */ /* 0x000e620000000800 */
[-C--:B0-----:R-:W-:Y:S01]  /*ea90*/  FMUL.FTZ R6, R12, R44.reuse ;  /* 0x0000002c0c067220 */ /* 0x081fe20000410000 */
[-CC-:B------:R-:W-:Y:S01]  /*eaa0*/  FFMA.FTZ R12, R25, R44.reuse, -R137.reuse ;  /* 0x0000002c190c7223 */ /* 0x180fe20000010889 */
[----:B------:R-:W-:-:S01]  /*eab0*/  FFMA.FTZ R25, R26, R44, -R137 ;  /* 0x0000002c1a197223 */ /* 0x000fc20000010889 */
        /* <DEDUP_REMOVED lines=28> */
[----:B------:R-:W-:Y:S01]  /*ec80*/  FFMA.FTZ R85, R76, R44, -8 ;  /* 0xc10000004c557423 */ /* 0x000fe2000001002c */
[----:B------:R-:W-:Y:S01]  /*ec90*/  MUFU.EX2 R6, R6 ;  /* 0x0000000600067308 */ /* 0x000fe20000000800 */
[----:B-1----:R-:W-:-:S02]  /*eca0*/  FFMA.FTZ R0, R11, R0, R7 ;  /* 0x000000000b007223 */ /* 0x002fc40000010007 */
[-CC-:B------:R-:W-:Y:S01]  /*ecb0*/  FFMA.FTZ R9, R9, R44.reuse, -R85.reuse ;  /* 0x0000002c09097223 */ /* 0x180fe20000010855 */
[----:B------:R-:W-:-:S01]  /*ecc0*/  FFMA.FTZ R24, R24, R44, -R85 ;  /* 0x0000002c18187223 */ /* 0x000fc20000010855 */
[-CC-:B------:R-:W-:Y:S01]  /*ecd0*/  FFMA.FTZ R27, R27, R44.reuse, -R85.reuse ;  /* 0x0000002c1b1b7223 */ /* 0x180fe20000010855 */
[----:B------:R-:W-:-:S01]  /*ece0*/  FFMA.FTZ R28, R28, R44, -R85 ;  /* 0x0000002c1c1c7223 */ /* 0x000fc20000010855 */
[-CC-:B------:R-:W-:Y:S01]  /*ecf0*/  FFMA.FTZ R31, R31, R44.reuse, -R85.reuse ;  /* 0x0000002c1f1f7223 */ /* 0x180fe20000010855 */
[----:B------:R-:W0:Y:S01]  /*ed00*/  MUFU.EX2 R8, R8 ;  /* 0x0000000800087308 */ /* 0x000e220000000800 */
[----:B------:R-:W-:-:S01]  /*ed10*/  FFMA.FTZ R32, R32, R44, -R85 ;  /* 0x0000002c20207223 */ /* 0x000fc20000010855 */
[-CC-:B------:R-:W-:Y:S01]  /*ed20*/  FFMA.FTZ R35, R35, R44.reuse, -R85.reuse ;  /* 0x0000002c23237223 */ /* 0x180fe20000010855 */
[----:B------:R-:W-:-:S01]  /*ed30*/  FFMA.FTZ R36, R36, R44, -R85 ;  /* 0x0000002c24247223 */ /* 0x000fc20000010855 */
[-CC-:B------:R-:W-:Y:S01]  /*ed40*/  FFMA.FTZ R39, R39, R44.reuse, -R85.reuse ;  /* 0x0000002c27277223 */ /* 0x180fe20000010855 */
[----:B------:R-:W-:-:S01]  /*ed50*/  FFMA.FTZ R40, R40, R44, -R85 ;  /* 0x0000002c28287223 */ /* 0x000fc20000010855 */
[-CC-:B------:R-:W-:Y:S01]  /*ed60*/  FFMA.FTZ R43, R43, R44.reuse, -R85.reuse ;  /* 0x0000002c2b2b7223 */ /* 0x180fe20000010855 */
[----:B------:R-:W-:-:S01]  /*ed70*/  FFMA.FTZ R46, R46, R44, -R85 ;  /* 0x0000002c2e2e7223 */ /* 0x000fc20000010855 */
[----:B------:R-:W1:Y:S01]  /*ed80*/  MUFU.EX2 R9, R9 ;  /* 0x0000000900097308 */ /* 0x000e620000000800 */
[----:B------:R-:W-:-:S01]  /*ed90*/  FFMA.FTZ R49, R49, R44, -R85 ;  /* 0x0000002c31317223 */ /* 0x000fc20000010855 */
[-CC-:B------:R-:W-:Y:S01]  /*eda0*/  FFMA.FTZ R50, R50, R44.reuse, -R85.reuse ;  /* 0x0000002c32327223 */ /* 0x180fe20000010855 */
[----:B------:R-:W-:-:S01]  /*edb0*/  FFMA.FTZ R53, R53, R44, -R85 ;  /* 0x0000002c35357223 */ /* 0x000fc20000010855 */
[-CC-:B------:R-:W-:Y:S01]  /*edc0*/  FFMA.FTZ R54, R54, R44.reuse, -R85.reuse ;  /* 0x0000002c36367223 */ /* 0x180fe20000010855 */
[----:B------:R-:W-:-:S01]  /*edd0*/  FFMA.FTZ R57, R57, R44, -R85 ;  /* 0x0000002c39397223 */ /* 0x000fc20000010855 */
[-CC-:B------:R-:W-:Y:S01]  /*ede0*/  FFMA.FTZ R58, R58, R44.reuse, -R85.reuse ;  /* 0x0000002c3a3a7223 */ /* 0x180fe20000010855 */
[----:B------:R-:W-:-:S01]  /*edf0*/  FFMA.FTZ R61, R61, R44, -R85 ;  /* 0x0000002c3d3d7223 */ /* 0x000fc20000010855 */
[----:B------:R-:W2:Y:S01]  /*ee00*/  MUFU.EX2 R24, R24 ;  /* 0x0000001800187308 */ /* 0x000ea20000000800 */
[----:B0-----:R-:W-:-:S01]  /*ee10*/  FADD.FTZ R0, R8, R0 ;  /* 0x0000000008007221 */ /* 0x001fc20000010000 */
[-CC-:B------:R-:W-:Y:S01]  /*ee20*/  FFMA.FTZ R62, R62, R44.reuse, -R85.reuse ;  /* 0x0000002c3e3e7223 */ /* 0x180fe20000010855 */
[----:B------:R-:W-:-:S01]  /*ee30*/  FFMA.FTZ R65, R65, R44, -R85 ;  /* 0x0000002c41417223 */ /* 0x000fc20000010855 */
[-CC-:B------:R-:W-:Y:S01]  /*ee40*/  FFMA.FTZ R66, R66, R44.reuse, -R85.reuse ;  /* 0x0000002c42427223 */ /* 0x180fe20000010855 */
[----:B------:R-:W-:-:S01]  /*ee50*/  FFMA.FTZ R69, R69, R44, -R85 ;  /* 0x0000002c45457223 */ /* 0x000fc20000010855 */
[-CC-:B------:R-:W-:Y:S01]  /*ee60*/  FFMA.FTZ R70, R70, R44.reuse, -R85.reuse ;  /* 0x0000002c46467223 */ /* 0x180fe20000010855 */
[----:B------:R-:W-:-:S01]  /*ee70*/  FFMA.FTZ R73, R73, R44, -R85 ;  /* 0x0000002c49497223 */ /* 0x000fc20000010855 */
[----:B------:R-:W0:Y:S01]  /*ee80*/  MUFU.EX2 R12, R12 ;  /* 0x0000000c000c7308 */ /* 0x000e220000000800 */
[----:B-1----:R-:W-:-:S01]  /*ee90*/  FFMA.FTZ R3, R6, R3, R9 ;  /* 0x0000000306037223 */ /* 0x002fc20000010009 */
[-CC-:B------:R-:W-:Y:S01]  /*eea0*/  FFMA.FTZ R74, R74, R44.reuse, -R85.reuse ;  /* 0x0000002c4a4a7223 */ /* 0x180fe20000010855 */
[----:B------:R-:W-:-:S01]  /*eeb0*/  FFMA.FTZ R78, R78, R44, -R85 ;  /* 0x0000002c4e4e7223 */ /* 0x000fc20000010855 */
[-CC-:B------:R-:W-:Y:S01]  /*eec0*/  FFMA.FTZ R79, R79, R44.reuse, -R85.reuse ;  /* 0x0000002c4f4f7223 */ /* 0x180fe20000010855 */
[----:B------:R-:W-:-:S01]  /*eed0*/  FFMA.FTZ R82, R82, R44, -R85 ;  /* 0x0000002c52527223 */ /* 0x000fc20000010855 */
[-CC-:B------:R-:W-:Y:S01]  /*eee0*/  FFMA.FTZ R83, R83, R44.reuse, -R85.reuse ;  /* 0x0000002c53537223 */ /* 0x180fe20000010855 */
[----:B------:R-:W-:-:S01]  /*eef0*/  FFMA.FTZ R86, R86, R44, -R85 ;  /* 0x0000002c56567223 */ /* 0x000fc20000010855 */
[----:B------:R-:W1:Y:S01]  /*ef00*/  MUFU.EX2 R27, R27 ;  /* 0x0000001b001b7308 */ /* 0x000e620000000800 */
[----:B--2---:R-:W-:-:S01]  /*ef10*/  FADD.FTZ R3, R24, R3 ;  /* 0x0000000318037221 */ /* 0x004fc20000010000 */
[----:B------:R-:W-:Y:S01]  /*ef20*/  FFMA.FTZ R85, R87, R44, -R85 ;  /* 0x0000002c57557223 */ /* 0x000fe20000010855 */
[----:B------:R-:W-:-:S05]  /*ef30*/  WARPGROUP.DEPBAR.LE gsb0, 0x0 ;  /* 0x00008000000079c5 */ /* 0x000fca0000010000 */
[----:B------:R-:W2:Y:S01]  /*ef40*/  MUFU.EX2 R25, R25 ;  /* 0x0000001900197308 */ /* 0x000ea20000000800 */
[----:B0-----:R-:W-:-:S01]  /*ef50*/  FADD.FTZ R0, R12, R0 ;  /* 0x000000000c007221 */ /* 0x001fc20000010000 */
[----:B------:R0:W-:Y:S06]  /*ef60*/  @!P1 SYNCS.ARRIVE.TRANS64.RED.A1T0 RZ, [R13+URZ], RZ ;  /* 0x000000ff0dff99a7 */ /* 0x0001ec000810043f */
        /* <DEDUP_REMOVED lines=114> */
[----:B-1----:R-:W-:-:S03]  /*f690*/  FADD.FTZ R0, R84, R0 ;  /* 0x0000000054007221 */ /* 0x002fc60000010000 */
[----:B--2---:R-:W-:Y:S01]  /*f6a0*/  FADD.FTZ R3, R85, R3 ;  /* 0x0000000355037221 */ /* 0x004fe20000010000 */
[----:B0-----:R-:W-:Y:S06]  /*f6b0*/  @!P0 BRA `(.L_x_387) ;  /* 0x0000000000048947 */ /* 0x001fec0003800000 */
[----:B------:R-:W-:Y:S01]  /*f6c0*/  BPT.TRAP 0x1 ;  /* 0x000000040000795c */ /* 0x000fe20000300000 */
.L_x_387:
[----:B------:R-:W2:Y:S01]  /*f6d0*/  LDL R13, [R1+0x14] ;  /* 0x00001400010d7983 */ /* 0x000ea20000100800 */
[----:B------:R-:W-:Y:S01]  /*f6e0*/  ISETP.GT.AND P1, PT, R10, RZ, PT ;  /* 0x000000ff0a00720c */ /* 0x000fe20003f24270 */
[----:B------:R-:W-:Y:S01]  /*f6f0*/  VIADD R14, R14, 0x19c60 ;  /* 0x00019c600e0e7836 */ /* 0x000fe20000000000 */
        /* <DEDUP_REMOVED lines=32> */
[----:B------:R-:W-:Y:S01]  /*f900*/  F2FP.SATFINITE.E4M3.F32.PACK_AB_MERGE_C R148, R8, R7, R12 ;  /* 0x000000070894723e */ /* 0x000fe2000480700c */
        /* <DEDUP_REMOVED lines=33> */
[----:B------:R-:W-:Y:S01]  /*fb20*/  VIADD R10, R10, 0xffffffff ;  /* 0xffffffff0a0a7836 */ /* 0x000fe20000000000 */
[----:B------:R-:W-:Y:S01]  /*fb30*/  F2FP.SATFINITE.E4M3.F32.PACK_AB_MERGE_C R150, R29, R26, R30 ;  /* 0x0000001a1d96723e */ /* 0x000fe2000480701e */
[----:B------:R-:W-:Y:S01]  /*fb40*/  IMAD.MOV.U32 R12, RZ, RZ, R45 ;  /* 0x000000ffff0c7224 */ /* 0x000fe200078e002d */
        /* <DEDUP_REMOVED lines=15> */
[----:B------:R-:W-:Y:S02]  /*fc40*/  MOV R11, R76 ;  /* 0x0000004c000b7202 */ /* 0x000fe40000000f00 */
[----:B--2---:R-:W-:-:S04]  /*fc50*/  PRMT R14, R13, 0x654, R14 ;  /* 0x000006540d0e7816 */ /* 0x004fc8000000000e */
[----:B------:R0:W-:Y:S01]  /*fc60*/  SYNCS.ARRIVE.TRANS64.RED.A1T0 RZ, [R14+URZ], RZ ;  /* 0x000000ff0eff79a7 */ /* 0x0001e2000810043f */
[----:B------:R-:W-:Y:S05]  /*fc70*/  @P1 BRA `(.L_x_388) ;  /* 0xffffffd800c41947 */ /* 0x000fea000383ffff */
.L_x_376:
[----:B------:R-:W-:Y:S05]  /*fc80*/  BSYNC B0 ;  /* 0x0000000000007941 */ /* 0x000fea0003800000 */
.L_x_375:
[----:B------:R-:W-:Y:S06]  /*fc90*/  BAR.ARV 0x8, 0x1a0 ;  /* 0x0206800000007b1d */ /* 0x000fec0000002000 */
[----:B------:R-:W-:Y:S05]  /*fca0*/  @!P0 BRA `(.L_x_389) ;  /* 0x0000000000048947 */ /* 0x000fea0003800000 */
[----:B------:R-:W-:Y:S01]  /*fcb0*/  BPT.TRAP 0x1 ;  /* 0x000000040000795c */ /* 0x000fe20000300000 */
.L_x_389:
[----:B------:R-:W-:Y:S01]  /*fcc0*/  IMAD R10, R154, 0x8, R18 ;  /* 0x000000089a0a7824 */ /* 0x000fe200078e0212 */
[----:B------:R-:W-:-:S04]  /*fcd0*/  SHF.L.U32 R5, R157, 0x1f, RZ ;  /* 0x0000001f9d057819 */ /* 0x000fc800000006ff */
[----:B------:R1:W2:Y:S01]  /*fce0*/  SYNCS.PHASECHK.TRANS64.TRYWAIT P1, [R10+URZ+0x19c50], R5 ;  /* 0x019c50050a0075a7 */ /* 0x0002a2000802017f */
[----:B------:R-:W-:Y:S05]  /*fcf0*/  @!P0 BRA `(.L_x_390) ;  /* 0x0000000000048947 */ /* 0x000fea0003800000 */
[----:B------:R-:W-:Y:S01]  /*fd00*/  BPT.TRAP 0x1 ;  /* 0x000000040000795c */ /* 0x000fe20000300000 */
.L_x_390:
[----:B------:R-:W-:Y:S04]  /*fd10*/  BSSY B0, `(.L_x_391) ;  /* 0x0000004000007945 */ /* 0x000fe80003800000 */
[----:B--2---:R-:W-:Y:S05]  /*fd20*/  @P1 BRA `(.L_x_392) ;  /* 0x0000000000081947 */ /* 0x004fea0003800000 */
[----:B------:R-:W2:Y:S02]  /*fd30*/  SYNCS.PHASECHK.TRANS64.TRYWAIT P1, [R10+URZ+0x19c50], R5 ;  /* 0x019c50050a0075a7 */ /* 0x000ea4000802017f */
[----:B--2---:R-:W-:Y:S05]  /*fd40*/  @!P1 BRA `(.L_x_393) ;  /* 0x0000008c00f09947 */ /* 0x004fea0003800000 */
.L_x_392:
[----:B------:R-:W-:Y:S05]  /*fd50*/  BSYNC B0 ;  /* 0x0000000000007941 */ /* 0x000fea0003800000 */
.L_x_391:
[----:B------:R-:W3:Y:S04]  /*fd60*/  LDL R2, [R1+0x3c] ;  /* 0x00003c0001027983 */ /* 0x000ee80000100800 */
[----:B------:R-:W4:Y:S01]  /*fd70*/  LDL R13, [R1+0x1c] ;  /* 0x00001c00010d7983 */ /* 0x000f220000100800 */
[----:B------:R-:W-:-:S03]  /*fd80*/  ULDC.64 UR4, c[0x0][0x9a0] ;  /* 0x0002680000047ab9 */ /* 0x000fc60000000a00 */
[----:B------:R-:W5:Y:S01]  /*fd90*/  LDL.LU R12, [R1+0x28] ;  /* 0x00002800010c7983 */ /* 0x000f620000300800 */
[----:B------:R-:W-:Y:S01]  /*fda0*/  VIADD R18, R18, 0x3000 ;  /* 0x0000300012127836 */ /* 0x000fe20000000000 */
[----:B------:R-:W-:Y:S01]  /*fdb0*/  ISETP.NE.U32.AND P1, PT, RZ, UR4, PT ;  /* 0x00000004ff007c0c */ /* 0x000fe2000bf25070 */
[----:B------:R-:W-:-:S03]  /*fdc0*/  WARPGROUP.ARRIVE ;  /* 0x00000000000079c5 */ /* 0x000fc60000000000 */
[----:B------:R-:W-:Y:S02]  /*fdd0*/  SHF.R.U32.HI R18, RZ, 0x4, R18 ;  /* 0x00000004ff127819 */ /* 0x000fe40000011612 */
[----:B------:R-:W-:Y:S02]  /*fde0*/  ISETP.NE.AND.EX P1, PT, RZ, UR5, PT, P1 ;  /* 0x00000005ff007c0c */ /* 0x000fe4000bf25310 */
[----:B------:R-:W-:-:S04]  /*fdf0*/  LOP3.LUT R18, R18, 0x3fff, RZ, 0xc0, !PT ;  /* 0x00003fff12127812 */ /* 0x000fc800078ec0ff */
[----:B-12---:R-:W-:-:S05]  /*fe00*/  LOP3.LUT R5, R18, 0x10000, RZ, 0xfc, !PT ;  /* 0x0001000012057812 */ /* 0x006fca00078efcff */
[----:B------:R-:W-:Y:S02]  /*fe10*/  IMAD R4, R154, 0x300, R5 ;  /* 0x000003009a047824 */ /* 0x000fe400078e0205 */
[----:B------:R-:W-:Y:S01]  /*fe20*/  IMAD.MOV.U32 R5, RZ, RZ, 0x40000040 ;  /* 0x40000040ff057424 */ /* 0x000fe200078e00ff */
[----:B------:R-:W3:Y:S02]  /*fe30*/  @P1 LDC.64 R8, c[0x0][0x9c8] ;  /* 0x00027200ff081b82 */ /* 0x000ee40000000a00 */
[----:B------:R-:W-:Y:S02]  /*fe40*/  R2UR UR6, R4 ;  /* 0x00000000040672ca */ /* 0x000fe400000e0000 */
[----:B------:R-:W-:-:S04]  /*fe50*/  R2UR UR7, R5 ;  /* 0x00000000050772ca */ /* 0x000fc800000e0000 */
[----:B------:R-:W1:Y:S09]  /*fe60*/  @P1 LDC.64 R6, c[0x0][0x9d0] ;  /* 0x00027400ff061b82 */ /* 0x000e720000000a00 */
[----:B------:R-:W-:Y:S03]  /*fe70*/  QGMMA.64x96x32.F32.E4M3.E4M3 R88, R148, gdesc[UR4], R88, gsb0 ;  /* 0x0160000494587df3 */ /* 0x000fe60008000858 */
[----:B------:R-:W-:-:S02]  /*fe80*/  WARPGROUP.DEPBAR.LE gsb0, 0x0 ;  /* 0x00008000000079c5 */ /* 0x000fc40000010000 */
[----:B------:R-:W-:Y:S01]  /*fe90*/  WARPGROUP.ARRIVE ;  /* 0x00000000000079c5 */ /* 0x000fe20000000000 */
[----:B---3--:R-:W-:-:S04]  /*fea0*/  @P1 IMAD R2, R2, R8, RZ ;  /* 0x0000000802021224 */ /* 0x008fc800078e02ff */
[C---:B----4-:R-:W-:Y:S02]  /*feb0*/  @P1 IMAD R5, R13.reuse, R9, R2 ;  /* 0x000000090d051224 */ /* 0x050fe400078e0202 */
[----:B------:R-:W-:Y:S01]  /*fec0*/  @P1 IMAD.WIDE.U32 R8, R13, R8, RZ ;  /* 0x000000080d081225 */ /* 0x000fe200078e00ff */
[----:B-----5:R-:W-:-:S03]  /*fed0*/  @P1 SHF.R.S32.HI R11, RZ, 0x1f, R12 ;  /* 0x0000001fff0b1819 */ /* 0x020fc6000001140c */
[----:B------:R-:W-:Y:S02]  /*fee0*/  @P1 IMAD.IADD R9, R9, 0x1, R5 ;  /* 0x0000000109091824 */ /* 0x000fe400078e0205 */
[-C--:B-1----:R-:W-:Y:S02]  /*fef0*/  @P1 IMAD R2, R11, R6.reuse, RZ ;  /* 0x000000060b021224 */ /* 0x082fe400078e02ff */
[----:B------:R-:W-:Y:S02]  /*ff00*/  IMAD.MOV.U32 R11, RZ, RZ, 0x3f800000 ;  /* 0x3f800000ff0b7424 */ /* 0x000fe400078e00ff */
[C---:B------:R-:W-:Y:S02]  /*ff10*/  @P1 IMAD R5, R12.reuse, R7, R2 ;  /* 0x000000070c051224 */ /* 0x040fe400078e0202 */
[----:B------:R-:W-:-:S04]  /*ff20*/  @P1 IMAD.WIDE.U32 R6, R12, R6, R8 ;  /* 0x000000060c061225 */ /* 0x000fc800078e0008 */
[----:B------:R-:W-:Y:S01]  /*ff30*/  @P1 IMAD.IADD R5, R7, 0x1, R5 ;  /* 0x0000000107051824 */ /* 0x000fe200078e0205 */
[----:B------:R-:W-:-:S04]  /*ff40*/  @P1 LEA R8, P2, R6, UR4, 0x2 ;  /* 0x0000000406081c11 */ /* 0x000fc8000f8410ff */
[----:B------:R-:W-:-:S05]  /*ff50*/  @P1 LEA.HI.X R9, R6, UR5, R5, 0x2, P2 ;  /* 0x0000000506091c11 */ /* 0x000fca00090f1405 */
[----:B------:R1:W2:Y:S01]  /*ff60*/  @P1 LDG.E R11, desc[UR40][R8.64] ;  /* 0x00000028080b1981 */ /* 0x0002a2000c1e1900 */
[----:B------:R-:W-:Y:S02]  /*ff70*/  VIADD R6, R4, 0x2 ;  /* 0x0000000204067836 */ /* 0x000fe40000000000 */
[----:B------:R-:W-:Y:S02]  /*ff80*/  IMAD.MOV.U32 R7, RZ, RZ, 0x40000040 ;  /* 0x40000040ff077424 */ /* 0x000fe400078e00ff */
[----:B------:R-:W-:Y:S01]  /*ff90*/  IMAD.MOV.U32 R5, RZ, RZ, 0x40000040 ;  /* 0x40000040ff057424 */ /* 0x000fe200078e00ff */
[----:B------:R-:W-:Y:S01]  /*ffa0*/  R2UR UR6, R6 ;  /* 0x00000000060672ca */ /* 0x000fe200000e0000 */
[C---:B------:R-:W-:Y:S01]  /*ffb0*/  VIADD R6, R4.reuse, 0x4 ;  /* 0x0000000404067836 */ /* 0x040fe20000000000 */
[----:B------:R-:W-:Y:S01]  /*ffc0*/  R2UR UR7, R7 ;  /* 0x00000000070772ca */ /* 0x000fe200000e0000 */
[----:B------:R-:W-:Y:S02]  /*ffd0*/  IMAD.MOV.U32 R7, RZ, RZ, 0x40000040 ;  /* 0x40000040ff077424 */ /* 0x000fe400078e00ff */
[----:B------:R-:W-:-:S02]  /*ffe0*/  VIADD R4, R4, 0x6 ;  /* 0x0000000604047836 */ /* 0x000fc40000000000 */
[----:B-1----:R-:W-:-:S08]  /*fff0*/  IMAD.MOV.U32 R8, RZ, RZ, RZ ;  /* 0x000000ffff087224 */ /* 0x002fd000078e00ff */
[----:B------:R-:W-:Y:S01]  /*10000*/  QGMMA.64x96x32.F32.E4M3.E4M3 R88, R136, gdesc[UR4], R88, gsb0 ;  /* 0x0160000488587df3 */ /* 0x000fe20008000858 */
[----:B------:R-:W-:Y:S02]  /*10010*/  R2UR UR6, R6 ;  /* 0x00000000060672ca */ /* 0x000fe400000e0000 */
[----:B------:R-:W-:Y:S01]  /*10020*/  R2UR UR7, R7 ;  /* 0x00000000070772ca */ /* 0x000fe200000e0000 */
[----:B------:R-:W1:Y:S04]  /*10030*/  SHFL.BFLY PT, R6, R3, 0x2, 0x1f ;  /* 0x0c401f0003067f89 */ /* 0x000e6800000e0000 */
[----:B------:R-:W3:Y:S01]  /*10040*/  SHFL.BFLY PT, R7, R0, 0x2, 0x1f ;  /* 0x0c401f0000077f89 */ /* 0x000ee200000e0000 */
[----:B-1----:R-:W-:-:S01]  /*10050*/  FADD.FTZ R6, R6, R3 ;  /* 0x0000000306067221 */ /* 0x002fc20000010000 */
[----:B---3--:R-:W-:Y:S01]  /*10060*/  FADD.FTZ R7, R7, R0 ;  /* 0x0000000007077221 */ /* 0x008fe20000010000 */
[----:B------:R-:W-:-:S04]  /*10070*/  IMAD.MOV.U32 R0, RZ, RZ, -0x800000 ;  /* 0xff800000ff007424 */ /* 0x000fc800078e00ff */
[----:B------:R-:W1:Y:S02]  /*10080*/  SHFL.BFLY PT, R2, R7, 0x1, 0x1f ;  /* 0x0c201f0007027f89 */ /* 0x000e6400000e0000 */
[----:B-1----:R-:W-:-:S01]  /*10090*/  FADD.FTZ R9, R7, R2 ;  /* 0x0000000207097221 */ /* 0x002fc20000010000 */
[----:B------:R-:W-:-:S03]  /*100a0*/  IMAD.MOV.U32 R2, RZ, RZ, -0x800000 ;  /* 0xff800000ff027424 */ /* 0x000fc600078e00ff */
[C---:B------:R-:W-:Y:S01]  /*100b0*/  FMUL.FTZ R13, R9.reuse, 0.00390625 ;  /* 0x3b800000090d7820 */ /* 0x040fe20000410000 */
[----:B------:R-:W-:-:S04]  /*100c0*/  FSETP.NE.FTZ.AND P1, PT, R9, RZ, PT ;  /* 0x000000ff0900720b */ /* 0x000fc80003f35000 */
[----:B------:R-:W-:-:S13]  /*100d0*/  FSETP.NE.FTZ.AND P2, PT, R13, RZ, PT ;  /* 0x000000ff0d00720b */ /* 0x000fda0003f55000 */
[----:B------:R-:W1:Y:S02]  /*100e0*/  @P2 MUFU.LG2 R3, R13 ;  /* 0x0000000d00032308 */ /* 0x000e640000000c00 */
[----:B-1----:R-:W-:Y:S01]  /*100f0*/  @P2 FMUL.FTZ R3, R3, 0.69314718246459960938 ;  /* 0x3f31721803032820 */ /* 0x002fe20000410000 */
[----:B------:R-:W-:Y:S02]  /*10100*/  WARPGROUP.DEPBAR.LE gsb0, 0x0 ;  /* 0x00008000000079c5 */ /* 0x000fe40000010000 */
[----:B------:R-:W-:-:S06]  /*10110*/  WARPGROUP.ARRIVE ;  /* 0x00000000000079c5 */ /* 0x000fcc0000000000 */
[----:B------:R-:W-:Y:S01]  /*10120*/  QGMMA.64x96x32.F32.E4M3.E4M3 R88, R140, gdesc[UR4], R88, gsb0 ;  /* 0x016000048c587df3 */ /* 0x000fe20008000858 */
[----:B------:R-:W-:Y:S02]  /*10130*/  R2UR UR6, R4 ;  /* 0x00000000040672ca */ /* 0x000fe400000e0000 */
[----:B------:R-:W-:Y:S02]  /*10140*/  R2UR UR7, R5 ;  /* 0x00000000050772ca */ /* 0x000fe400000e0000 */
[----:B------:R-:W1:Y:S01]  /*10150*/  SHFL.BFLY PT, R5, R6, 0x1, 0x1f ;  /* 0x0c201f0006057f89 */ /* 0x000e6200000e0000 */
[----:B------:R-:W-:-:S06]  /*10160*/  MOV R4, RZ ;  /* 0x000000ff00047202 */ /* 0x000fcc0000000f00 */
[----:B------:R-:W-:Y:S01]  /*10170*/  @P1 MUFU.RCP R4, R9 ;  /* 0x0000000900041308 */ /* 0x000fe20000001000 */
[----:B-1----:R-:W-:-:S01]  /*10180*/  FADD.FTZ R12, R6, R5 ;  /* 0x00000005060c7221 */ /* 0x002fc20000010000 */
[----:B------:R-:W-:-:S03]  /*10190*/  @P2 FMUL.FTZ R6, R44, 0.69314718246459960938 ;  /* 0x3f3172182c062820 */ /* 0x000fc60000410000 */
[C---:B0-----:R-:W-:Y:S01]  /*101a0*/  FMUL.FTZ R14, R12.reuse, 0.00390625 ;  /* 0x3b8000000c0e7820 */ /* 0x041fe20000410000 */
[----:B------:R-:W-:Y:S01]  /*101b0*/  FSETP.NE.FTZ.AND P1, PT, R12, RZ, PT ;  /* 0x000000ff0c00720b */ /* 0x000fe20003f35000 */
[----:B------:R-:W-:-:S03]  /*101c0*/  @P2 FFMA.FTZ R0, R6, R45, R3 ;  /* 0x0000002d06002223 */ /* 0x000fc60000010003 */
[----:B------:R-:W-:-:S09]  /*101d0*/  FSETP.NE.FTZ.AND P3, PT, R14, RZ, PT ;  /* 0x000000ff0e00720b */ /* 0x000fd20003f75000 */
[----:B------:R-:W-:Y:S04]  /*101e0*/  @P1 MUFU.RCP R8, R12 ;  /* 0x0000000c00081308 */ /* 0x000fe80000001000 */
[----:B------:R-:W-:-:S04]  /*101f0*/  @P3 FMUL.FTZ R44, R44, 0.69314718246459960938 ;  /* 0x3f3172182c2c3820 */ /* 0x000fc80000410000 */
[----:B------:R-:W0:Y:S02]  /*10200*/  @P3 MUFU.LG2 R5, R14 ;  /* 0x0000000e00053308 */ /* 0x000e240000000c00 */
[----:B0-----:R-:W-:-:S04]  /*10210*/  @P3 FMUL.FTZ R5, R5, 0.69314718246459960938 ;  /* 0x3f31721805053820 */ /* 0x001fc80000410000 */
[----:B------:R-:W-:Y:S01]  /*10220*/  @P3 FFMA.FTZ R2, R44, R76, R5 ;  /* 0x0000004c2c023223 */ /* 0x000fe20000010005 */
[----:B------:R-:W-:Y:S02]  /*10230*/  WARPGROUP.DEPBAR.LE gsb0, 0x0 ;  /* 0x00008000000079c5 */ /* 0x000fe40000010000 */
[----:B------:R-:W-:-:S06]  /*10240*/  WARPGROUP.ARRIVE ;  /* 0x00000000000079c5 */ /* 0x000fcc0000000000 */
[----:B------:R-:W-:Y:S01]  /*10250*/  QGMMA.64x96x32.F32.E4M3.E4M3 R88, R144, gdesc[UR4], R88, gsb0 ;  /* 0x0160000490587df3 */ /* 0x000fe20008000858 */
[-C--:B--2---:R-:W-:Y:S01]  /*10260*/  FMUL.FTZ R15, R4, R11.reuse ;  /* 0x0000000b040f7220 */ /* 0x084fe20000410000 */
[----:B------:R-:W-:Y:S01]  /*10270*/  FMUL.FTZ R5, R8, R11 ;  /* 0x0000000b08057220 */ /* 0x000fe20000410000 */
[----:B------:R-:W-:Y:S02]  /*10280*/  WARPGROUP.DEPBAR.LE gsb0, 0x0 ;  /* 0x00008000000079c5 */ /* 0x000fe40000010000 */
[----:B------:R-:W-:Y:S05]  /*10290*/  @!P0 BRA `(.L_x_394) ;  /* 0x0000000000048947 */ /* 0x000fea0003800000 */
[----:B------:R-:W-:Y:S01]  /*102a0*/  BPT.TRAP 0x1 ;  /* 0x000000040000795c */ /* 0x000fe20000300000 */
.L_x_394:
[----:B------:R-:W2:Y:S01]  /*102b0*/  LDL.LU R4, [R1+0x14] ;  /* 0x0000140001047983 */ /* 0x000ea20000300800 */
[----:B------:R-:W-:Y:S02]  /*102c0*/  VIADD R10, R10, 0x19c60 ;  /* 0x00019c600a0a7836 */ /* 0x000fe40000000000 */
[-C--:B------:R-:W-:Y:S01]  /*102d0*/  FMUL.FTZ R9, R88, R15.reuse ;  /* 0x0000000f58097220 */ /* 0x080fe20000410000 */
[----:B------:R-:W-:Y:S01]  /*102e0*/  FMUL.FTZ R3, R89, R15 ;  /* 0x0000000f59037220 */ /* 0x000fe20000410000 */
[----:B------:R-:W3:Y:S01]  /*102f0*/  LDL.LU R18, [R1+0x38] ;  /* 0x0000380001127983 */ /* 0x000ee20000300800 */
[----:B------:R-:W-:-:S05]  /*10300*/  VIADD R154, R154, 0x1 ;  /* 0x000000019a9a7836 */ /* 0x000fca0000000000 */
[----:B------:R-:W-:Y:S01]  /*10310*/  ISETP.NE.AND P1, PT, R154, 0x2, PT ;  /* 0x000000029a00780c */ /* 0x000fe20003f25270 */
        /* <DEDUP_REMOVED lines=44> */
[----:B------:R-:W-:Y:S01]  /*105e0*/  FMUL.FTZ R135, R135, R5 ;  /* 0x0000000587877220 */ /* 0x000fe20000410000 */
[----:B------:R-:W-:-:S02]  /*105f0*/  SEL R154, R154, RZ, P1 ;  /* 0x000000ff9a9a7207 */ /* 0x000fc40000800000 */
[----:B--2---:R-:W-:Y:S01]  /*10600*/  PRMT R4, R4, 0x654, R10 ;  /* 0x0000065404047816 */ /* 0x004fe2000000000a */
[----:B---3--:R-:W-:-:S03]  /*10610*/  VIADD R18, R18, 0x1 ;  /* 0x0000000112127836 */ /* 0x008fc60000000000 */
[----:B------:R0:W-:Y:S02]  /*10620*/  SYNCS.ARRIVE.TRANS64.RED.A1T0 RZ, [R4+URZ], RZ ;  /* 0x000000ff04ff79a7 */ /* 0x0001e4000810043f */
[----:B------:R1:W-:Y:S01]  /*10630*/  STL [R1+0x38], R18 ;  /* 0x0000381201007387 */ /* 0x0003e20000100800 */
[-C--:B------:R-:W-:Y:S01]  /*10640*/  FMUL.FTZ R10, R128, R15.reuse ;  /* 0x0000000f800a7220 */ /* 0x080fe20000410000 */
[----:B0-----:R-:W-:Y:S01]  /*10650*/  SEL R4, RZ, 0x1, P1 ;  /* 0x00000001ff047807 */ /* 0x001fe20000800000 */
[----:B------:R-:W-:-:S03]  /*10660*/  FMUL.FTZ R15, R133, R15 ;  /* 0x0000000f850f7220 */ /* 0x000fc60000410000 */
[----:B------:R-:W-:-:S07]  /*10670*/  LOP3.LUT R157, R157, R4, RZ, 0x3c, !PT ;  /* 0x000000049d9d7212 */ /* 0x000fce00078e3cff */
.L_x_336:
[----:B------:R-:W2:Y:S08]  /*10680*/  S2UR UR4, SR_CgaCtaId ;  /* 0x00000000000479c3 */ /* 0x000eb00000008800 */
[----:B------:R-:W-:Y:S01]  /*10690*/  BAR.SYNC.DEFER_BLOCKING 0x5, 0x200 ;  /* 0x0148000000007b1d */ /* 0x000fe20000010000 */
[----:B-1----:R-:W-:-:S05]  /*106a0*/  MOV R18, 0x400 ;  /* 0x0000040000127802 */ /* 0x002fca0000000f00 */
[----:B------:R-:W-:Y:S01]  /*106b0*/  BSSY B0, `(.L_x_395) ;  /* 0x00001d6000007945 */ /* 0x000fe20003800000 */
[----:B--2---:R-:W-:-:S05]  /*106c0*/  IMAD.U32 R4, RZ, RZ, UR4 ;  /* 0x00000004ff047e24 */ /* 0x004fca000f8e00ff */
[----:B------:R1:W-:Y:S01]  /*106d0*/  STL [R1+0x14], R4 ;  /* 0x0000140401007387 */ /* 0x0003e20000100800 */
[----:B------:R-:W-:-:S05]  /*106e0*/  LEA R18, R4, R18, 0x18 ;  /* 0x0000001204127211 */ /* 0x000fca00078ec0ff */
[----:B0-----:R1:W0:Y:S01]  /*106f0*/  LDS.128 R28, [R18+0x19cd0] ;  /* 0x019cd000121c7984 */ /* 0x0012220000000c00 */
[----:B------:R-:W-:Y:S06]  /*10700*/  BAR.ARV 0x4, 0x200 ;  /* 0x0108000000007b1d */ /* 0x000fec0000002000 */
[----:B------:R-:W-:Y:S05]  /*10710*/  @P0 BRA `(.L_x_396) ;  /* 0x0000001400380947 */ /* 0x000fea0003800000 */
[----:B------:R-:W1:Y:S01]  /*10720*/  S2R R25, SR_TID.X ;  /* 0x0000000000197919 */ /* 0x000e620000002100 */
[----:B------:R-:W-:Y:S01]  /*10730*/  ULDC.64 UR4, c[0x4][0x38] ;  /* 0x01000e0000047ab9 */ /* 0x000fe20000000a00 */
[----:B-----5:R-:W2:Y:S01]  /*10740*/  LDL R24, [R1+0x5c] ;  /* 0x00005c0001187983 */ /* 0x020ea20000100800 */
[----:B------:R-:W-:Y:S02]  /*10750*/  F2FP.BF16.F32.PACK_AB R61, R61, R62 ;  /* 0x0000003e3d3d723e */ /* 0x000fe400000010ff */
[----:B------:R-:W-:Y:S01]  /*10760*/  F2FP.BF16.F32.PACK_AB R58, R58, R59 ;  /* 0x0000003b3a3a723e */ /* 0x000fe200000010ff */
[----:B------:R-:W3:Y:S04]  /*10770*/  LDL.LU R63, [R1+0x30] ;  /* 0x00003000013f7983 */ /* 0x000ee80000300800 */
[----:B------:R-:W4:Y:S01]  /*10780*/  LDL.64 R78, [R1+0x20] ;  /* 0x00002000014e7983 */ /* 0x000f220000100a00 */
[----:B-1----:R-:W-:-:S05]  /*10790*/  IMAD.SHL.U32 R4, R25, 0x4, RZ ;  /* 0x0000000419047824 */ /* 0x002fca00078e00ff */
[----:B------:R-:W-:-:S04]  /*107a0*/  LOP3.LUT R4, R4, 0xc, RZ, 0xc0, !PT ;  /* 0x0000000c04047812 */ /* 0x000fc800078ec0ff */
[----:B------:R-:W-:-:S05]  /*107b0*/  IADD3 R4, P0, R4, UR4, RZ ;  /* 0x0000000404047c10 */ /* 0x000fca000ff1e0ff */
[----:B------:R-:W-:Y:S01]  /*107c0*/  IMAD.X R5, RZ, RZ, UR5, P0 ;  /* 0x00000005ff057e24 */ /* 0x000fe200080e06ff */
[----:B------:R-:W-:Y:S01]  /*107d0*/  F2FP.BF16.F32.PACK_AB R60, R60, R3 ;  /* 0x000000033c3c723e */ /* 0x000fe200000010ff */
[----:B------:R-:W-:-:S04]  /*107e0*/  ULDC.64 UR4, c[0x0][0xbd8] ;  /* 0x0002f60000047ab9 */ /* 0x000fc80000000a00 */
[----:B------:R1:W3:Y:S01]  /*107f0*/  LDG.E.CONSTANT R5, desc[UR40][R4.64] ;  /* 0x0000002804057981 */ /* 0x0002e2000c1e9900 */
[----:B------:R-:W-:Y:S02]  /*10800*/  F2FP.BF16.F32.PACK_AB R11, R38, R11 ;  /* 0x0000000b260b723e */ /* 0x000fe400000010ff */
[----:B------:R-:W-:Y:S01]  /*10810*/  F2FP.BF16.F32.PACK_AB R20, R20, R7 ;  /* 0x000000071414723e */ /* 0x000fe200000010ff */
[----:B------:R-:W0:Y:S01]  /*10820*/  S2R R3, SR_SWINHI ;  /* 0x0000000000037919 */ /* 0x000e220000002f00 */
[----:B------:R-:W-:Y:S02]  /*10830*/  F2FP.BF16.F32.PACK_AB R47, R47, R48 ;  /* 0x000000302f2f723e */ /* 0x000fe400000010ff */
[----:B------:R-:W-:Y:S02]  /*10840*/  F2FP.BF16.F32.PACK_AB R41, R41, R42 ;  /* 0x0000002a2929723e */ /* 0x000fe400000010ff */
[----:B------:R-:W-:Y:S02]  /*10850*/  F2FP.BF16.F32.PACK_AB R9, R64, R9 ;  /* 0x000000094009723e */ /* 0x000fe400000010ff */
[----:B-1----:R-:W-:-:S02]  /*10860*/  LOP3.LUT P1, R4, R25, 0x3, RZ, 0xc0, !PT ;  /* 0x0000000319047812 */ /* 0x002fc4000782c0ff */
[----:B------:R-:W-:Y:S02]  /*10870*/  F2FP.BF16.F32.PACK_AB R32, R21, R32 ;  /* 0x000000201520723e */ /* 0x000fe400000010ff */
[----:B------:R-:W-:Y:S02]  /*10880*/  ISETP.EQ.OR P1, PT, R4, 0x3, !P1 ;  /* 0x000000030400780c */ /* 0x000fe40004f22670 */
[----:B------:R-:W-:Y:S02]  /*10890*/  F2FP.BF16.F32.PACK_AB R15, R15, R8 ;  /* 0x000000080f0f723e */ /* 0x000fe400000010ff */
[----:B------:R-:W-:Y:S02]  /*108a0*/  SEL R62, R61, R58, P1 ;  /* 0x0000003a3d3e7207 */ /* 0x000fe40000800000 */
[----:B------:R-:W-:Y:S02]  /*108b0*/  SEL R58, R58, R61, P1 ;  /* 0x0000003d3a3a7207 */ /* 0x000fe40000800000 */
[----:B------:R-:W4:Y:S01]  /*108c0*/  LDL.LU R61, [R1+0x34] ;  /* 0x00003400013d7983 */ /* 0x000f220000300800 */
[----:B------:R-:W-:-:S02]  /*108d0*/  SEL R42, R11, R20, P1 ;  /* 0x000000140b2a7207 */ /* 0x000fc40000800000 */
[----:B------:R-:W-:Y:S01]  /*108e0*/  SEL R48, R20, R11, P1 ;  /* 0x0000000b14307207 */ /* 0x000fe20000800000 */
[----:B------:R1:W4:Y:S01]  /*108f0*/  LDL.64 R76, [R1+0x20] ;  /* 0x00002000014c7983 */ /* 0x0003220000100a00 */
[----:B------:R-:W-:Y:S02]  /*10900*/  SEL R4, R9, R60, P1 ;  /* 0x0000003c09047207 */ /* 0x000fe40000800000 */
[----:B------:R-:W-:Y:S01]  /*10910*/  SEL R60, R60, R9, P1 ;  /* 0x000000093c3c7207 */ /* 0x000fe20000800000 */
[----:B------:R-:W4:Y:S01]  /*10920*/  LDL R59, [R1+0x2c] ;  /* 0x00002c00013b7983 */ /* 0x000f220000100800 */
[----:B------:R-:W-:Y:S02]  /*10930*/  F2FP.BF16.F32.PACK_AB R10, R27, R10 ;  /* 0x0000000a1b0a723e */ /* 0x000fe400000010ff */
[----:B------:R-:W-:Y:S02]  /*10940*/  F2FP.BF16.F32.PACK_AB R51, R51, R52 ;  /* 0x000000343333723e */ /* 0x000fe400000010ff */
[----:B------:R-:W-:-:S02]  /*10950*/  MOV R20, R18 ;  /* 0x0000001200147202 */ /* 0x000fc40000000f00 */
[----:B0-----:R-:W-:Y:S02]  /*10960*/  MOV R21, R3 ;  /* 0x0000000300157202 */ /* 0x001fe40000000f00 */
[----:B------:R-:W-:Y:S02]  /*10970*/  F2FP.BF16.F32.PACK_AB R49, R49, R50 ;  /* 0x000000323131723e */ /* 0x000fe400000010ff */
[----:B------:R-:W-:Y:S02]  /*10980*/  SEL R50, R10, R15, P1 ;  /* 0x0000000f0a327207 */ /* 0x000fe40000800000 */
[----:B------:R-:W-:Y:S02]  /*10990*/  SEL R52, R15, R10, P1 ;  /* 0x0000000a0f347207 */ /* 0x000fe40000800000 */
[----:B------:R-:W-:Y:S02]  /*109a0*/  F2FP.BF16.F32.PACK_AB R12, R43, R12 ;  /* 0x0000000c2b0c723e */ /* 0x000fe400000010ff */
[----:B------:R-:W-:-:S02]  /*109b0*/  F2FP.BF16.F32.PACK_AB R39, R39, R6 ;  /* 0x000000062727723e */ /* 0x000fc400000010ff */
[----:B------:R-:W-:Y:S02]  /*109c0*/  F2FP.BF16.F32.PACK_AB R35, R35, R36 ;  /* 0x000000242323723e */ /* 0x000fe400000010ff */
[----:B------:R-:W-:Y:S02]  /*109d0*/  F2FP.BF16.F32.PACK_AB R34, R33, R34 ;  /* 0x000000222122723e */ /* 0x000fe400000010ff */
[----:B------:R-:W-:Y:S02]  /*109e0*/  SEL R36, R12, R39, P1 ;  /* 0x000000270c247207 */ /* 0x000fe40000800000 */
[----:B------:R-:W-:Y:S02]  /*109f0*/  SEL R38, R39, R12, P1 ;  /* 0x0000000c27267207 */ /* 0x000fe40000800000 */
[----:B------:R-:W-:Y:S02]  /*10a00*/  F2FP.BF16.F32.PACK_AB R53, R53, R14 ;  /* 0x0000000e3535723e */ /* 0x000fe400000010ff */
[----:B------:R-:W-:-:S02]  /*10a10*/  F2FP.BF16.F32.PACK_AB R56, R56, R57 ;  /* 0x000000393838723e */ /* 0x000fc400000010ff */
[----:B------:R-:W-:Y:S01]  /*10a20*/  F2FP.BF16.F32.PACK_AB R54, R54, R55 ;  /* 0x000000373636723e */ /* 0x000fe200000010ff */
[----:B------:R-:W4:Y:S01]  /*10a30*/  LDL R57, [R1+0x10] ;  /* 0x0000100001397983 */ /* 0x000f220000100800 */
[----:B------:R-:W-:Y:S02]  /*10a40*/  F2FP.BF16.F32.PACK_AB R46, R46, R13 ;  /* 0x0000000d2e2e723e */ /* 0x000fe400000010ff */
[----:B------:R-:W-:Y:S02]  /*10a50*/  F2FP.BF16.F32.PACK_AB R44, R44, R45 ;  /* 0x0000002d2c2c723e */ /* 0x000fe400000010ff */
[----:B------:R-:W-:Y:S02]  /*10a60*/  F2FP.BF16.F32.PACK_AB R135, R135, R26 ;  /* 0x0000001a8787723e */ /* 0x000fe400000010ff */
[----:B------:R-:W-:Y:S02]  /*10a70*/  SEL R26, R56, R53, P1 ;  /* 0x00000035381a7207 */ /* 0x000fe40000800000 */
[----:B------:R-:W-:-:S02]  /*10a80*/  SEL R56, R53, R56, P1 ;  /* 0x0000003835387207 */ /* 0x000fc40000800000 */
[----:B------:R-:W-:Y:S02]  /*10a90*/  SEL R28, R49, R46, P1 ;  /* 0x0000002e311c7207 */ /* 0x000fe40000800000 */
        /* <DEDUP_REMOVED lines=8> */
[----:B------:R-:W-:Y:S02]  /*10b20*/  SEL R68, R41, R40, P1 ;  /* 0x0000002829447207 */ /* 0x000fe40000800000 */
[----:B------:R-:W-:Y:S02]  /*10b30*/  SEL R40, R40, R41, P1 ;  /* 0x0000002928287207 */ /* 0x000fe40000800000 */
[----:B------:R-:W-:-:S02]  /*10b40*/  SEL R72, R32, R135, P1 ;  /* 0x0000008720487207 */ /* 0x000fc40000800000 */
[----:B------:R-:W-:Y:S01]  /*10b50*/  SEL R32, R135, R32, P1 ;  /* 0x0000002087207207 */ /* 0x000fe20000800000 */
[----:B--2---:R-:W-:-:S03]  /*10b60*/  IMAD.WIDE R8, R24, 0x2, R20 ;  /* 0x0000000218087825 */ /* 0x004fc600078e0214 */
[C---:B------:R-:W-:Y:S02]  /*10b70*/  LOP3.LUT R3, R8.reuse, 0x180, RZ, 0xc0, !PT ;  /* 0x0000018008037812 */ /* 0x040fe400078ec0ff */
[----:B------:R-:W-:Y:S02]  /*10b80*/  IADD3 R10, P5, R8, 0x20, RZ ;  /* 0x00000020080a7810 */ /* 0x000fe40007fbe0ff */
[----:B------:R-:W-:Y:S02]  /*10b90*/  SHF.R.U64 R3, R3, 0x3, RZ ;  /* 0x0000000303037819 */ /* 0x000fe400000012ff */
[----:B------:R-:W-:Y:S02]  /*10ba0*/  LOP3.LUT R6, R10, 0x180, RZ, 0xc0, !PT ;  /* 0x000001800a067812 */ /* 0x000fe400078ec0ff */
[C---:B------:R-:W-:Y:S02]  /*10bb0*/  IADD3 R12, P4, R8.reuse, 0x3000, RZ ;  /* 0x00003000080c7810 */ /* 0x040fe40007f9e0ff */
[----:B------:R-:W-:-:S02]  /*10bc0*/  IADD3 R27, P3, R8, 0x3020, RZ ;  /* 0x00003020081b7810 */ /* 0x000fc40007f7e0ff */
[C---:B------:R-:W-:Y:S02]  /*10bd0*/  IADD3 R33, P2, R8.reuse, 0x6000, RZ ;  /* 0x0000600008217810 */ /* 0x040fe40007f5e0ff */
[----:B------:R-:W-:Y:S02]  /*10be0*/  IADD3 R74, P0, R8, 0x6020, RZ ;  /* 0x00006020084a7810 */ /* 0x000fe40007f1e0ff */
[----:B------:R-:W-:Y:S02]  /*10bf0*/  LOP3.LUT R8, R3, R8, RZ, 0x3c, !PT ;  /* 0x0000000803087212 */ /* 0x000fe400078e3cff */
[----:B------:R-:W-:-:S04]  /*10c00*/  SHF.R.U64 R3, R6, 0x3, RZ ;  /* 0x0000000306037819 */ /* 0x000fc800000012ff */
[----:B------:R-:W-:Y:S02]  /*10c10*/  LOP3.LUT R14, R3, R10, RZ, 0x3c, !PT ;  /* 0x0000000a030e7212 */ /* 0x000fe400078e3cff */
[----:B------:R-:W-:Y:S02]  /*10c20*/  LOP3.LUT R3, R12, 0x180, RZ, 0xc0, !PT ;  /* 0x000001800c037812 */ /* 0x000fe400078ec0ff */
[----:B------:R-:W-:Y:S02]  /*10c30*/  LOP3.LUT R6, R27, 0x180, RZ, 0xc0, !PT ;  /* 0x000001801b067812 */ /* 0x000fe400078ec0ff */
[----:B------:R-:W-:Y:S02]  /*10c40*/  SHF.R.U64 R3, R3, 0x3, RZ ;  /* 0x0000000303037819 */ /* 0x000fe400000012ff */
[----:B------:R-:W-:Y:S01]  /*10c50*/  SHF.R.U64 R6, R6, 0x3, RZ ;  /* 0x0000000306067819 */ /* 0x000fe200000012ff */
[--C-:B------:R-:W-:Y:S01]  /*10c60*/  IMAD.X R15, RZ, RZ, R9.reuse, P5 ;  /* 0x000000ffff0f7224 */ /* 0x100fe200028e0609 */
[----:B------:R-:W-:Y:S01]  /*10c70*/  LOP3.LUT R12, R3, R12, RZ, 0x3c, !PT ;  /* 0x0000000c030c7212 */ /* 0x000fe200078e3cff */
[--C-:B------:R-:W-:Y:S01]  /*10c80*/  IMAD.X R11, RZ, RZ, R9.reuse, P3 ;  /* 0x000000ffff0b7224 */ /* 0x100fe200018e0609 */
[----:B------:R-:W-:Y:S01]  /*10c90*/  LOP3.LUT R10, R6, R27, RZ, 0x3c, !PT ;  /* 0x0000001b060a7212 */ /* 0x000fe200078e3cff */
[--C-:B------:R-:W-:Y:S01]  /*10ca0*/  IMAD.X R13, RZ, RZ, R9.reuse, P4 ;  /* 0x000000ffff0d7224 */ /* 0x100fe200020e0609 */
[----:B------:R-:W-:Y:S01]  /*10cb0*/  LOP3.LUT R24, R33, 0x180, RZ, 0xc0, !PT ;  /* 0x0000018021187812 */ /* 0x000fe200078ec0ff */
[--C-:B------:R-:W-:Y:S01]  /*10cc0*/  IMAD.X R7, RZ, RZ, R9.reuse, P2 ;  /* 0x000000ffff077224 */ /* 0x100fe200010e0609 */
[----:B------:R-:W-:Y:S01]  /*10cd0*/  LOP3.LUT R35, R74, 0x180, RZ, 0xc0, !PT ;  /* 0x000001804a237812 */ /* 0x000fe200078ec0ff */
[----:B------:R-:W-:Y:S01]  /*10ce0*/  IMAD.X R25, RZ, RZ, R9, P0 ;  /* 0x000000ffff197224 */ /* 0x000fe200000e0609 */
[----:B---3--:R-:W-:-:S02]  /*10cf0*/  LOP3.LUT R3, R5, 0x2, RZ, 0x3c, !PT ;  /* 0x0000000205037812 */ /* 0x008fc400078e3cff */
[----:B------:R-:W-:Y:S01]  /*10d00*/  MOV R55, R8 ;  /* 0x0000000800377202 */ /* 0x000fe20000000f00 */
[----:B------:R-:W-:Y:S01]  /*10d10*/  SHFL.IDX PT, R26, R26, R5, 0x1c1f ;  /* 0x001c1f051a1a7589 */ /* 0x000fe200000e0000 */
[----:B------:R-:W-:Y:S02]  /*10d20*/  MOV R53, R14 ;  /* 0x0000000e00357202 */ /* 0x000fe40000000f00 */
[----:B------:R-:W-:Y:S01]  /*10d30*/  MOV R49, R10 ;  /* 0x0000000a00317202 */ /* 0x000fe20000000f00 */
[----:B------:R-:W-:Y:S01]  /*10d40*/  SHFL.IDX PT, R8, R4, R5, 0x1c1f ;  /* 0x001c1f0504087589 */ /* 0x000fe200000e0000 */
[----:B------:R-:W-:-:S03]  /*10d50*/  MOV R51, R12 ;  /* 0x0000000c00337202 */ /* 0x000fc60000000f00 */
[----:B------:R-:W0:Y:S01]  /*10d60*/  SHFL.IDX PT, R9, R60, R3, 0x1c1f ;  /* 0x001c1f033c097589 */ /* 0x000e2200000e0000 */
[----:B------:R-:W-:-:S03]  /*10d70*/  SHF.R.U64 R24, R24, 0x3, RZ ;  /* 0x0000000318187819 */ /* 0x000fc600000012ff */
[----:B------:R-:W2:Y:S01]  /*10d80*/  SHFL.IDX PT, R11, R56, R3, 0x1c1f ;  /* 0x001c1f03380b7589 */ /* 0x000ea200000e0000 */
[----:B------:R-:W-:-:S03]  /*10d90*/  SHF.R.U64 R35, R35, 0x3, RZ ;  /* 0x0000000323237819 */ /* 0x000fc600000012ff */
[----:B------:R-:W-:Y:S04]  /*10da0*/  SHFL.IDX PT, R62, R62, R5, 0x1c1f ;  /* 0x001c1f053e3e7589 */ /* 0x000fe800000e0000 */
[----:B------:R-:W3:Y:S04]  /*10db0*/  SHFL.IDX PT, R15, R58, R3, 0x1c1f ;  /* 0x001c1f033a0f7589 */ /* 0x000ee800000e0000 */
[----:B------:R-:W-:Y:S04]  /*10dc0*/  SHFL.IDX PT, R28, R28, R5, 0x1c1f ;  /* 0x001c1f051c1c7589 */ /* 0x000fe800000e0000 */
[----:B------:R-:W1:Y:S04]  /*10dd0*/  SHFL.IDX PT, R13, R46, R3, 0x1c1f ;  /* 0x001c1f032e0d7589 */ /* 0x000e6800000e0000 */
[----:B------:R-:W-:Y:S04]  /*10de0*/  SHFL.IDX PT, R64, R64, R5, 0x1c1f ;  /* 0x001c1f0540407589 */ /* 0x000fe800000e0000 */
[----:B------:R-:W4:Y:S04]  /*10df0*/  SHFL.IDX PT, R37, R54, R3, 0x1c1f ;  /* 0x001c1f0336257589 */ /* 0x000f2800000e0000 */
[----:B------:R-:W-:Y:S04]  /*10e00*/  SHFL.IDX PT, R66, R66, R5, 0x1c1f ;  /* 0x001c1f0542427589 */ /* 0x000fe800000e0000 */
[----:B------:R-:W4:Y:S01]  /*10e10*/  SHFL.IDX PT, R39, R44, R3, 0x1c1f ;  /* 0x001c1f032c277589 */ /* 0x000f2200000e0000 */
[----:B------:R-:W-:-:S02]  /*10e20*/  LOP3.LUT R6, R24, R33, RZ, 0x3c, !PT ;  /* 0x0000002118067212 */ /* 0x000fc400078e3cff */
[----:B------:R-:W-:Y:S01]  /*10e30*/  LOP3.LUT R24, R35, R74, RZ, 0x3c, !PT ;  /* 0x0000004a23187212 */ /* 0x000fe200078e3cff */
[----:B------:R-:W-:Y:S04]  /*10e40*/  SHFL.IDX PT, R36, R36, R5, 0x1c1f ;  /* 0x001c1f0524247589 */ /* 0x000fe800000e0000 */
[----:B------:R-:W-:Y:S04]  /*10e50*/  SHFL.IDX PT, R68, R68, R5, 0x1c1f ;  /* 0x001c1f0544447589 */ /* 0x000fe800000e0000 */
[----:B------:R-:W4:Y:S04]  /*10e60*/  SHFL.IDX PT, R27, R38, R3, 0x1c1f ;  /* 0x001c1f03261b7589 */ /* 0x000f2800000e0000 */
[----:B------:R-:W4:Y:S04]  /*10e70*/  SHFL.IDX PT, R41, R40, R3, 0x1c1f ;  /* 0x001c1f0328297589 */ /* 0x000f2800000e0000 */
[----:B------:R-:W-:Y:S04]  /*10e80*/  SHFL.IDX PT, R42, R42, R5, 0x1c1f ;  /* 0x001c1f052a2a7589 */ /* 0x000fe800000e0000 */
[----:B------:R-:W-:Y:S04]  /*10e90*/  SHFL.IDX PT, R70, R70, R5, 0x1c1f ;  /* 0x001c1f0546467589 */ /* 0x000fe800000e0000 */
[----:B------:R-:W4:Y:S04]  /*10ea0*/  SHFL.IDX PT, R33, R48, R3, 0x1c1f ;  /* 0x001c1f0330217589 */ /* 0x000f2800000e0000 */
[----:B------:R-:W4:Y:S04]  /*10eb0*/  SHFL.IDX PT, R43, R34, R3, 0x1c1f ;  /* 0x001c1f03222b7589 */ /* 0x000f2800000e0000 */
[----:B------:R-:W-:Y:S04]  /*10ec0*/  SHFL.IDX PT, R50, R50, R5, 0x1c1f ;  /* 0x001c1f0532327589 */ /* 0x000fe800000e0000 */
[----:B------:R3:W-:Y:S04]  /*10ed0*/  SHFL.IDX PT, R72, R72, R5, 0x1c1f ;  /* 0x001c1f0548487589 */ /* 0x0007e800000e0000 */
[----:B------:R-:W4:Y:S04]  /*10ee0*/  SHFL.IDX PT, R35, R52, R3, 0x1c1f ;  /* 0x001c1f0334237589 */ /* 0x000f2800000e0000 */
[----:B------:R4:W4:Y:S01]  /*10ef0*/  SHFL.IDX PT, R45, R32, R3, 0x1c1f ;  /* 0x001c1f03202d7589 */ /* 0x00092200000e0000 */
[----:B------:R-:W-:-:S02]  /*10f00*/  MOV R47, R6 ;  /* 0x00000006002f7202 */ /* 0x000fc40000000f00 */
[----:B0-----:R-:W-:Y:S02]  /*10f10*/  SEL R4, R8, R9, P1 ;  /* 0x0000000908047207 */ /* 0x001fe40000800000 */
[----:B------:R-:W-:Y:S02]  /*10f20*/  SEL R6, R9, R8, P1 ;  /* 0x0000000809067207 */ /* 0x000fe40000800000 */
[----:B--2---:R-:W-:Y:S02]  /*10f30*/  SEL R8, R26, R11, P1 ;  /* 0x0000000b1a087207 */ /* 0x004fe40000800000 */
[----:B------:R-:W-:Y:S02]  /*10f40*/  SEL R10, R11, R26, P1 ;  /* 0x0000001a0b0a7207 */ /* 0x000fe40000800000 */
[----:B---3--:R-:W-:Y:S02]  /*10f50*/  SEL R5, R62, R15, P1 ;  /* 0x0000000f3e057207 */ /* 0x008fe40000800000 */
[----:B------:R-:W-:Y:S01]  /*10f60*/  SEL R7, R15, R62, P1 ;  /* 0x0000003e0f077207 */ /* 0x000fe20000800000 */
[----:B------:R-:W-:Y:S01]  /*10f70*/  BAR.SYNC.DEFER_BLOCKING 0x1, 0x180 ;  /* 0x0046000000007b1d */ /* 0x000fe20000010000 */
[----:B-1----:R-:W-:-:S02]  /*10f80*/  SEL R12, R28, R13, P1 ;  /* 0x0000000d1c0c7207 */ /* 0x002fc40000800000 */
[----:B------:R-:W-:Y:S02]  /*10f90*/  SEL R14, R13, R28, P1 ;  /* 0x0000001c0d0e7207 */ /* 0x000fe40000800000 */
[----:B----4-:R-:W-:Y:S02]  /*10fa0*/  SEL R9, R64, R37, P1 ;  /* 0x0000002540097207 */ /* 0x010fe40000800000 */
[----:B------:R-:W-:Y:S02]  /*10fb0*/  SEL R11, R37, R64, P1 ;  /* 0x00000040250b7207 */ /* 0x000fe40000800000 */
[----:B------:R-:W-:Y:S02]  /*10fc0*/  SEL R13, R66, R39, P1 ;  /* 0x00000027420d7207 */ /* 0x000fe40000800000 */
[----:B------:R-:W-:Y:S02]  /*10fd0*/  SEL R15, R39, R66, P1 ;  /* 0x00000042270f7207 */ /* 0x000fe40000800000 */
[----:B------:R-:W-:-:S02]  /*10fe0*/  ISETP.NE.U32.AND P0, PT, RZ, UR4, PT ;  /* 0x00000004ff007c0c */ /* 0x000fc4000bf05070 */
[----:B------:R-:W-:Y:S02]  /*10ff0*/  IADD3 R26, P2, R63, UR4, RZ ;  /* 0x000000043f1a7c10 */ /* 0x000fe4000ff5e0ff */
[----:B------:R-:W-:Y:S02]  /*11000*/  MOV R32, R24 ;  /* 0x0000001800207202 */ /* 0x000fe40000000f00 */
[----:B------:R-:W-:Y:S01]  /*11010*/  ISETP.NE.AND.EX P0, PT, RZ, UR5, PT, P0 ;  /* 0x00000005ff007c0c */ /* 0x000fe2000bf05300 */
[----:B------:R0:W-:Y:S04]  /*11020*/  STSM.16.M88.4 [R55], R4 ;  /* 0x0000000437007844 */ /* 0x0001e80000000200 */
[----:B------:R1:W-:Y:S04]  /*11030*/  STSM.16.M88.4 [R53], R8 ;  /* 0x0000000835007844 */ /* 0x0003e80000000200 */
[----:B------:R2:W-:Y:S01]  /*11040*/  STSM.16.M88.4 [R51], R12 ;  /* 0x0000000c33007844 */ /* 0x0005e20000000200 */
[----:B0-----:R-:W-:-:S02]  /*11050*/  SEL R4, R36, R27, P1 ;  /* 0x0000001b24047207 */ /* 0x001fc40000800000 */
[----:B------:R-:W-:Y:S02]  /*11060*/  SEL R6, R27, R36, P1 ;  /* 0x000000241b067207 */ /* 0x000fe40000800000 */
[----:B------:R-:W-:Y:S02]  /*11070*/  SEL R5, R68, R41, P1 ;  /* 0x0000002944057207 */ /* 0x000fe40000800000 */
[----:B------:R-:W-:Y:S02]  /*11080*/  SEL R7, R41, R68, P1 ;  /* 0x0000004429077207 */ /* 0x000fe40000800000 */
[----:B-1----:R-:W-:Y:S02]  /*11090*/  SEL R8, R42, R33, P1 ;  /* 0x000000212a087207 */ /* 0x002fe40000800000 */
[----:B------:R-:W-:Y:S02]  /*110a0*/  SEL R10, R33, R42, P1 ;  /* 0x0000002a210a7207 */ /* 0x000fe40000800000 */
[----:B------:R-:W-:-:S02]  /*110b0*/  SEL R9, R70, R43, P1 ;  /* 0x0000002b46097207 */ /* 0x000fc40000800000 */
[----:B------:R-:W-:Y:S02]  /*110c0*/  SEL R11, R43, R70, P1 ;  /* 0x000000462b0b7207 */ /* 0x000fe40000800000 */
[----:B--2---:R-:W-:Y:S02]  /*110d0*/  SEL R12, R50, R35, P1 ;  /* 0x00000023320c7207 */ /* 0x004fe40000800000 */
[----:B------:R-:W-:Y:S02]  /*110e0*/  SEL R14, R35, R50, P1 ;  /* 0x00000032230e7207 */ /* 0x000fe40000800000 */
[----:B------:R-:W-:Y:S02]  /*110f0*/  SEL R13, R72, R45, P1 ;  /* 0x0000002d480d7207 */ /* 0x000fe40000800000 */
[----:B------:R-:W-:Y:S02]  /*11100*/  SEL R15, R45, R72, P1 ;  /* 0x000000482d0f7207 */ /* 0x000fe40000800000 */
[----:B------:R-:W-:Y:S01]  /*11110*/  IADD3.X R27, R61, UR5, RZ, P2, !PT ;  /* 0x000000053d1b7c10 */ /* 0x000fe200097fe4ff */
[----:B------:R-:W-:Y:S01]  /*11120*/  ULDC.64 UR4, c[0x0][0xbe0] ;  /* 0x0002f80000047ab9 */ /* 0x000fe20000000a00 */
[----:B------:R0:W-:Y:S01]  /*11130*/  STSM.16.M88.4 [R49], R4 ;  /* 0x0000000431007844 */ /* 0x0001e20000000200 */
[----:B------:R-:W-:-:S03]  /*11140*/  ISETP.NE.U32.AND P1, PT, RZ, UR4, PT ;  /* 0x00000004ff007c0c */ /* 0x000fc6000bf25070 */
[----:B------:R1:W-:Y:S01]  /*11150*/  STSM.16.M88.4 [R47], R8 ;  /* 0x000000082f007844 */ /* 0x0003e20000000200 */
[----:B------:R-:W-:-:S03]  /*11160*/  ISETP.NE.AND.EX P1, PT, RZ, UR5, PT, P1 ;  /* 0x00000005ff007c0c */ /* 0x000fc6000bf25310 */
[----:B------:R1:W-:Y:S01]  /*11170*/  STSM.16.M88.4 [R32], R12 ;  /* 0x0000000c20007844 */ /* 0x0003e20000000200 */
[----:B------:R-:W-:Y:S01]  /*11180*/  IMAD.MOV.U32 R45, RZ, RZ, RZ ;  /* 0x000000ffff2d7224 */ /* 0x000fe200078e00ff */
[----:B------:R-:W-:Y:S08]  /*11190*/  BAR.SYNC.DEFER_BLOCKING 0x1, 0x180 ;  /* 0x0046000000007b1d */ /* 0x000ff00000010000 */
[----:B------:R-:W-:Y:S01]  /*111a0*/  @P1 IADD3 R24, P2, R63, UR4, RZ ;  /* 0x000000043f181c10 */ /* 0x000fe2000ff5e0ff */
[----:B------:R-:W-:-:S02]  /*111b0*/  ULDC UR4, c[0x0][0xa88] ;  /* 0x0002a20000047ab9 */ /* 0x000fc40000000800 */
[----:B------:R-:W-:Y:S01]  /*111c0*/  IMAD.U32 R28, RZ, RZ, UR4 ;  /* 0x00000004ff1c7e24 */ /* 0x000fe2000f8e00ff */
[----:B------:R-:W-:Y:S01]  /*111d0*/  @P1 IADD3.X R25, R61, UR5, RZ, P2, !PT ;  /* 0x000000053d191c10 */ /* 0x000fe200097fe4ff */
[----:B------:R1:W5:Y:S04]  /*111e0*/  @P0 LDG.E R45, desc[UR40][R26.64] ;  /* 0x000000281a2d0981 */ /* 0x000368000c1e1900 */
[----:B------:R1:W5:Y:S01]  /*111f0*/  @P1 LDG.E R28, desc[UR40][R24.64] ;  /* 0x00000028181c1981 */ /* 0x000362000c1e1900 */
[----:B------:R-:W-:-:S05]  /*11200*/  MOV R76, R78 ;  /* 0x0000004e004c7202 */ /* 0x000fca0000000f00 */
[----:B------:R-:W-:Y:S01]  /*11210*/  IMAD R3, R76, 0x20, R57 ;  /* 0x000000204c037824 */ /* 0x000fe200078e0239 */
[----:B------:R-:W-:-:S03]  /*11220*/  SHF.R.S32.HI R44, RZ, 0x1f, R59 ;  /* 0x0000001fff2c7819 */ /* 0x000fc6000001143b */
[----:B0-----:R-:W-:Y:S01]  /*11230*/  IMAD.WIDE R4, R3, 0x2, R20 ;  /* 0x0000000203047825 */ /* 0x001fe200078e0214 */
[----:B-1----:R-:W-:Y:S06]  /*11240*/  @P1 BRA `(.L_x_397) ;  /* 0x0000000000101947 */ /* 0x002fec0003800000 */
[----:B------:R-:W-:Y:S05]  /*11250*/  @!P0 BRA `(.L_x_397) ;  /* 0x00000000000c8947 */ /* 0x000fea0003800000 */
[----:B------:R-:W2:Y:S04]  /*11260*/  LDG.E R3, desc[UR40][R26.64] ;  /* 0x000000281a037981 */ /* 0x000ea8000c1e1900 */
[----:B-----5:R-:W2:Y:S02]  /*11270*/  LDG.E R28, desc[UR40][R26.64+0x4] ;  /* 0x000004281a1c7981 */ /* 0x020ea4000c1e1900 */
[----:B--2---:R-:W-:-:S07]  /*11280*/  IMAD.IADD R28, R28, 0x1, -R3 ;  /* 0x000000011c1c7824 */ /* 0x004fce00078e0a03 */
.L_x_397:
[----:B------:R-:W2:Y:S01]  /*11290*/  LDL.LU R6, [R1+0x3c] ;  /* 0x00003c0001067983 */ /* 0x000ea20000300800 */
[----:B------:R-:W-:-:S03]  /*112a0*/  ULDC.64 UR4, c[0x0][0xb70] ;  /* 0x0002dc0000047ab9 */ /* 0x000fc60000000a00 */
[----:B------:R-:W3:Y:S04]  /*112b0*/  LDL.LU R3, [R1+0x1c] ;  /* 0x00001c0001037983 */ /* 0x000ee80000300800 */
[----:B------:R-:W4:Y:S04]  /*112c0*/  LDL R11, [R1+0x58] ;  /* 0x00005800010b7983 */ /* 0x000f280000100800 */
[----:B------:R-:W4:Y:S01]  /*112d0*/  LDL.LU R48, [R1+0x40] ;  /* 0x0000400001307983 */ /* 0x000f220000300800 */
[--C-:B-----5:R-:W-:Y:S01]  /*112e0*/  SHF.R.S32.HI R21, RZ, 0x1f, R45.reuse ;  /* 0x0000001fff157819 */ /* 0x120fe2000001142d */
[----:B------:R-:W-:Y:S01]  /*112f0*/  IMAD.MOV.U32 R20, RZ, RZ, R45 ;  /* 0x000000ffff147224 */ /* 0x000fe200078e002d */
[----:B------:R-:W-:-:S04]  /*11300*/  IADD3 R9, P1, R4, 0x1800, RZ ;  /* 0x0000180004097810 */ /* 0x000fc80007f3e0ff */
[----:B------:R-:W-:-:S04]  /*11310*/  LOP3.LUT R8, R9, 0x180, RZ, 0xc0, !PT ;  /* 0x0000018009087812 */ /* 0x000fc800078ec0ff */
[----:B------:R-:W-:-:S04]  /*11320*/  SHF.R.U64 R8, R8, 0x3, RZ ;  /* 0x0000000308087819 */ /* 0x000fc800000012ff */
[----:B------:R-:W-:Y:S02]  /*11330*/  LOP3.LUT R8, R8, R9, RZ, 0x3c, !PT ;  /* 0x0000000908087212 */ /* 0x000fe400078e3cff */
[C---:B------:R-:W-:Y:S02]  /*11340*/  IADD3 R13, P4, R4.reuse, 0x3000, RZ ;  /* 0x00003000040d7810 */ /* 0x040fe40007f9e0ff */
[C---:B------:R-:W-:Y:S02]  /*11350*/  IADD3 R25, P3, R4.reuse, 0x4800, RZ ;  /* 0x0000480004197810 */ /* 0x040fe40007f7e0ff */
[----:B------:R-:W-:Y:S02]  /*11360*/  IADD3 R33, P2, R4, 0x6000, RZ ;  /* 0x0000600004217810 */ /* 0x000fe40007f5e0ff */
[----:B------:R-:W-:Y:S02]  /*11370*/  LOP3.LUT R12, R13, 0x180, RZ, 0xc0, !PT ;  /* 0x000001800d0c7812 */ /* 0x000fe400078ec0ff */
[----:B------:R-:W-:-:S02]  /*11380*/  LOP3.LUT R24, R25, 0x180, RZ, 0xc0, !PT ;  /* 0x0000018019187812 */ /* 0x000fc400078ec0ff */
[----:B------:R-:W-:Y:S02]  /*11390*/  LOP3.LUT R32, R33, 0x180, RZ, 0xc0, !PT ;  /* 0x0000018021207812 */ /* 0x000fe400078ec0ff */
[----:B------:R-:W-:Y:S02]  /*113a0*/  SHF.R.U64 R12, R12, 0x3, RZ ;  /* 0x000000030c0c7819 */ /* 0x000fe400000012ff */
[----:B------:R-:W-:Y:S02]  /*113b0*/  SHF.R.U64 R24, R24, 0x3, RZ ;  /* 0x0000000318187819 */ /* 0x000fe400000012ff */
[----:B------:R-:W-:Y:S02]  /*113c0*/  SHF.R.U64 R32, R32, 0x3, RZ ;  /* 0x0000000320207819 */ /* 0x000fe400000012ff */
[----:B------:R-:W-:Y:S01]  /*113d0*/  LOP3.LUT R12, R12, R13, RZ, 0x3c, !PT ;  /* 0x0000000d0c0c7212 */ /* 0x000fe200078e3cff */
[--C-:B------:R-:W-:Y:S01]  /*113e0*/  IMAD.X R13, RZ, RZ, R5.reuse, P4 ;  /* 0x000000ffff0d7224 */ /* 0x100fe200020e0605 */
[----:B------:R-:W-:Y:S01]  /*113f0*/  LOP3.LUT R24, R24, R25, RZ, 0x3c, !PT ;  /* 0x0000001918187212 */ /* 0x000fe200078e3cff */
[--C-:B------:R-:W-:Y:S01]  /*11400*/  IMAD.X R25, RZ, RZ, R5.reuse, P3 ;  /* 0x000000ffff197224 */ /* 0x100fe200018e0605 */
[----:B------:R-:W-:Y:S01]  /*11410*/  LOP3.LUT R32, R32, R33, RZ, 0x3c, !PT ;  /* 0x0000002120207212 */ /* 0x000fe200078e3cff */
[----:B------:R-:W-:Y:S01]  /*11420*/  IMAD.X R33, RZ, RZ, R5, P2 ;  /* 0x000000ffff217224 */ /* 0x000fe200010e0605 */
[----:B------:R-:W-:-:S02]  /*11430*/  SHF.R.S32.HI R41, RZ, 0x1f, R57 ;  /* 0x0000001fff297819 */ /* 0x000fc40000011439 */
[----:B------:R-:W-:Y:S02]  /*11440*/  MOV R40, R57 ;  /* 0x0000003900287202 */ /* 0x000fe40000000f00 */
[----:B------:R-:W-:-:S05]  /*11450*/  SHF.R.S32.HI R77, RZ, 0x1f, R76 ;  /* 0x0000001fff4d7819 */ /* 0x000fca000001144c */
[----:B------:R-:W-:Y:S01]  /*11460*/  STL [R1+0x24], R77 ;  /* 0x0000244d01007387 */ /* 0x000fe20000100800 */
[----:B------:R-:W-:Y:S01]  /*11470*/  BSSY B1, `(.L_x_398) ;  /* 0x0000060000017945 */ /* 0x000fe20003800000 */
[----:B--2---:R-:W-:Y:S02]  /*11480*/  IMAD.MOV.U32 R14, RZ, RZ, R6 ;  /* 0x000000ffff0e7224 */ /* 0x004fe400078e0006 */
[----:B---3--:R-:W-:-:S05]  /*11490*/  IMAD.MOV.U32 R10, RZ, RZ, R3 ;  /* 0x000000ffff0a7224 */ /* 0x008fca00078e0003 */
[----:B------:R-:W-:Y:S02]  /*114a0*/  SEL R47, R10, RZ, !P0 ;  /* 0x000000ff0a2f7207 */ /* 0x000fe40004000000 */
[----:B------:R-:W0:Y:S01]  /*114b0*/  S2R R10, SR_TID.X ;  /* 0x00000000000a7919 */ /* 0x000e220000002100 */
[----:B------:R-:W-:Y:S01]  /*114c0*/  IMAD R3, R44, UR4, RZ ;  /* 0x000000042c037c24 */ /* 0x000fe2000f8e02ff */
[----:B------:R-:W-:Y:S01]  /*114d0*/  SEL R46, R14, RZ, !P0 ;  /* 0x000000ff0e2e7207 */ /* 0x000fe20004000000 */
[----:B------:R-:W-:-:S04]  /*114e0*/  IMAD.WIDE.U32 R6, R59, UR4, R20 ;  /* 0x000000043b067c25 */ /* 0x000fc8000f8e0014 */
[----:B------:R-:W-:Y:S01]  /*114f0*/  IMAD R3, R59, UR5, R3 ;  /* 0x000000053b037c24 */ /* 0x000fe2000f8e0203 */
[----:B------:R-:W-:-:S03]  /*11500*/  ULDC.64 UR4, c[0x0][0xb78] ;  /* 0x0002de0000047ab9 */ /* 0x000fc60000000a00 */
[----:B------:R-:W-:Y:S02]  /*11510*/  IMAD.IADD R7, R7, 0x1, R3 ;  /* 0x0000000107077824 */ /* 0x000fe400078e0203 */
[----:B----4-:R-:W-:Y:S02]  /*11520*/  IMAD R11, R48, 0xc0, R11 ;  /* 0x000000c0300b7824 */ /* 0x010fe400078e020b */
[----:B------:R-:W-:Y:S02]  /*11530*/  IMAD R3, R46, UR4, RZ ;  /* 0x000000042e037c24 */ /* 0x000fe4000f8e02ff */
[----:B------:R-:W-:-:S04]  /*11540*/  IMAD.WIDE.U32 R6, R47, UR4, R6 ;  /* 0x000000042f067c25 */ /* 0x000fc8000f8e0006 */
[----:B0-----:R-:W-:-:S05]  /*11550*/  VIADD R14, R10, 0xffffff80 ;  /* 0xffffff800a0e7836 */ /* 0x001fca0000000000 */
[----:B------:R-:W-:-:S04]  /*11560*/  SHF.R.S32.HI R10, RZ, 0x1f, R14 ;  /* 0x0000001fff0a7819 */ /* 0x000fc8000001140e */
[----:B------:R-:W-:Y:S01]  /*11570*/  LEA.HI R10, R10, R14, RZ, 0x7 ;  /* 0x0000000e0a0a7211 */ /* 0x000fe200078f38ff */
[----:B------:R-:W-:-:S03]  /*11580*/  IMAD R9, R47, UR5, R3 ;  /* 0x000000052f097c24 */ /* 0x000fc6000f8e0203 */
[----:B------:R-:W-:Y:S01]  /*11590*/  LOP3.LUT R10, R10, 0xffffff80, RZ, 0xc0, !PT ;  /* 0xffffff800a0a7812 */ /* 0x000fe200078ec0ff */
[----:B------:R-:W-:Y:S01]  /*115a0*/  ULDC.64 UR4, c[0x0][0xb40] ;  /* 0x0002d00000047ab9 */ /* 0x000fe20000000a00 */
[----:B------:R-:W-:Y:S02]  /*115b0*/  SHF.R.S32.HI R3, RZ, 0x1f, R11 ;  /* 0x0000001fff037819 */ /* 0x000fe4000001140b */
[----:B------:R-:W-:Y:S01]  /*115c0*/  IADD3 R6, P5, R11, R6, RZ ;  /* 0x000000060b067210 */ /* 0x000fe20007fbe0ff */
[----:B------:R-:W-:-:S03]  /*115d0*/  IMAD.IADD R10, R14, 0x1, -R10 ;  /* 0x000000010e0a7824 */ /* 0x000fc600078e0a0a */
[----:B------:R-:W-:Y:S02]  /*115e0*/  IADD3.X R9, R3, R7, R9, P5, !PT ;  /* 0x0000000703097210 */ /* 0x000fe40002ffe409 */
[----:B------:R-:W-:Y:S01]  /*115f0*/  LEA R42, P6, R6, UR4, 0x2 ;  /* 0x00000004062a7c11 */ /* 0x000fe2000f8c10ff */
[C---:B------:R-:W-:Y:S01]  /*11600*/  VIADD R3, R11.reuse, 0x8 ;  /* 0x000000080b037836 */ /* 0x040fe20000000000 */
[----:B------:R-:W-:Y:S02]  /*11610*/  LOP3.LUT P0, RZ, R10, 0x3, RZ, 0xc0, !PT ;  /* 0x000000030aff7812 */ /* 0x000fe4000780c0ff */
[----:B------:R-:W-:Y:S01]  /*11620*/  LEA.HI.X R43, R6, UR5, R9, 0x2, P6 ;  /* 0x00000005062b7c11 */ /* 0x000fe2000b0f1409 */
[----:B------:R-:W-:Y:S01]  /*11630*/  ULDC.64 UR4, c[0x0][0xaa0] ;  /* 0x0002a80000047ab9 */ /* 0x000fe20000000a00 */
[----:B------:R-:W-:Y:S02]  /*11640*/  IADD3 R6, P6, R4, 0x7800, RZ ;  /* 0x0000780004067810 */ /* 0x000fe40007fde0ff */
[----:B------:R-:W-:-:S02]  /*11650*/  ISETP.GE.OR P5, PT, R11, R28, P0 ;  /* 0x0000001c0b00720c */ /* 0x000fc400007a6670 */
[----:B------:R-:W-:Y:S02]  /*11660*/  ISETP.GE.OR P0, PT, R3, R28, P0 ;  /* 0x0000001c0300720c */ /* 0x000fe40000706670 */
[----:B------:R-:W-:Y:S02]  /*11670*/  LOP3.LUT R7, R4, 0x180, RZ, 0xc0, !PT ;  /* 0x0000018004077812 */ /* 0x000fe400078ec0ff */
[----:B------:R-:W-:Y:S02]  /*11680*/  LOP3.LUT R3, R6, 0x180, RZ, 0xc0, !PT ;  /* 0x0000018006037812 */ /* 0x000fe400078ec0ff */
[----:B------:R-:W-:Y:S02]  /*11690*/  SHF.R.U64 R7, R7, 0x3, RZ ;  /* 0x0000000307077819 */ /* 0x000fe400000012ff */
[----:B------:R-:W-:Y:S01]  /*116a0*/  SHF.R.U64 R3, R3, 0x3, RZ ;  /* 0x0000000303037819 */ /* 0x000fe200000012ff */
[--C-:B------:R-:W-:Y:S01]  /*116b0*/  IMAD.X R9, RZ, RZ, R5.reuse, P1 ;  /* 0x000000ffff097224 */ /* 0x100fe200008e0605 */
[----:B------:R-:W-:Y:S01]  /*116c0*/  LOP3.LUT R4, R7, R4, RZ, 0x3c, !PT ;  /* 0x0000000407047212 */ /* 0x000fe200078e3cff */
[----:B------:R-:W-:Y:S01]  /*116d0*/  IMAD.X R37, RZ, RZ, R5, P6 ;  /* 0x000000ffff257224 */ /* 0x000fe200030e0605 */
[----:B------:R-:W-:Y:S01]  /*116e0*/  LOP3.LUT R36, R3, R6, RZ, 0x3c, !PT ;  /* 0x0000000603247212 */ /* 0x000fe200078e3cff */
[----:B------:R-:W-:Y:S04]  /*116f0*/  @!P5 STG.E desc[UR40][R42.64], R0 ;  /* 0x000000002a00d986 */ /* 0x000fe8000c101928 */
[----:B------:R0:W-:Y:S04]  /*11700*/  @!P0 STG.E desc[UR40][R42.64+0x20], R2 ;  /* 0x000020022a008986 */ /* 0x0001e8000c101928 */
[----:B------:R-:W5:Y:S04]  /*11710*/  LD.E.128 R4, desc[UR40][R4.64] ;  /* 0x0000002804047980 */ /* 0x000f68000c101d00 */
[----:B------:R-:W5:Y:S04]  /*11720*/  LD.E.128 R8, desc[UR40][R8.64] ;  /* 0x0000002808087980 */ /* 0x000f68000c101d00 */
[----:B------:R-:W5:Y:S04]  /*11730*/  LD.E.128 R12, desc[UR40][R12.64] ;  /* 0x000000280c0c7980 */ /* 0x000f68000c101d00 */
[----:B------:R-:W5:Y:S04]  /*11740*/  LD.E.128 R24, desc[UR40][R24.64] ;  /* 0x0000002818187980 */ /* 0x000f68000c101d00 */
[----:B------:R-:W5:Y:S04]  /*11750*/  LD.E.128 R32, desc[UR40][R32.64] ;  /* 0x0000002820207980 */ /* 0x000f68000c101d00 */
[----:B------:R-:W5:Y:S01]  /*11760*/  LD.E.128 R36, desc[UR40][R36.64] ;  /* 0x0000002824247980 */ /* 0x000f62000c101d00 */
[----:B------:R-:W-:Y:S01]  /*11770*/  IMAD R20, R21, UR4, RZ ;  /* 0x0000000415147c24 */ /* 0x000fe2000f8e02ff */
[----:B------:R-:W-:Y:S01]  /*11780*/  @!PT LDS RZ, [RZ] ;  /* 0x00000000fffff984 */ /* 0x000fe20000000800 */
[----:B------:R-:W-:Y:S01]  /*11790*/  @!PT LDS RZ, [RZ] ;  /* 0x00000000fffff984 */ /* 0x000fe20000000800 */
[----:B------:R-:W-:Y:S01]  /*117a0*/  @!PT LDS RZ, [RZ] ;  /* 0x00000000fffff984 */ /* 0x000fe20000000800 */
[----:B------:R-:W-:Y:S01]  /*117b0*/  @!PT LDS RZ, [RZ] ;  /* 0x00000000fffff984 */ /* 0x000fe20000000800 */
[----:B------:R1:W-:Y:S06]  /*117c0*/  MEMBAR.ALL.CTA ;  /* 0x0000000000007992 */ /* 0x0003ec0000008000 */
[----:B-1----:R-:W1:Y:S01]  /*117d0*/  FENCE.VIEW.ASYNC.S ;  /* 0x00000000000073c6 */ /* 0x002e620000000000 */
[----:B0-----:R-:W-:-:S04]  /*117e0*/  IMAD.WIDE.U32 R2, R45, UR4, R40 ;  /* 0x000000042d027c25 */ /* 0x001fc8000f8e0028 */
[----:B------:R-:W-:Y:S01]  /*117f0*/  IMAD R45, R45, UR5, R20 ;  /* 0x000000052d2d7c24 */ /* 0x000fe2000f8e0214 */
[----:B------:R-:W-:Y:S01]  /*11800*/  ULDC.64 UR4, c[0x0][0xae0] ;  /* 0x0002b80000047ab9 */ /* 0x000fe20000000a00 */
[----:B------:R-:W-:Y:S02]  /*11810*/  IMAD R41, R48, -0xc0, R28 ;  /* 0xffffff4030297824 */ /* 0x000fe400078e021c */
[----:B------:R-:W-:Y:S02]  /*11820*/  IMAD.IADD R3, R3, 0x1, R45 ;  /* 0x0000000103037824 */ /* 0x000fe400078e022d */
[----:B------:R-:W-:Y:S01]  /*11830*/  IMAD R21, R44, UR4, RZ ;  /* 0x000000042c157c24 */ /* 0x000fe2000f8e02ff */
[C---:B------:R-:W-:Y:S01]  /*11840*/  ISETP.GE.AND P0, PT, R76.reuse, R41, PT ;  /* 0x000000294c00720c */ /* 0x040fe20003f06270 */
[----:B------:R-:W-:Y:S02]  /*11850*/  VIADD R20, R76, 0x60 ;  /* 0x000000604c147836 */ /* 0x000fe40000000000 */
[----:B------:R-:W-:-:S02]  /*11860*/  VIADD R0, R18, 0x19c20 ;  /* 0x00019c2012007836 */ /* 0x000fc40000000000 */
[C---:B------:R-:W-:Y:S02]  /*11870*/  IMAD R21, R59.reuse, UR5, R21 ;  /* 0x000000053b157c24 */ /* 0x040fe4000f8e0215 */
[----:B------:R-:W-:Y:S01]  /*11880*/  IMAD.WIDE.U32 R2, R59, UR4, R2 ;  /* 0x000000043b027c25 */ /* 0x000fe2000f8e0002 */
[----:B------:R-:W-:Y:S01]  /*11890*/  ULDC.64 UR4, c[0x0][0xae8] ;  /* 0x0002ba0000047ab9 */ /* 0x000fe20000000a00 */
[----:B------:R-:W-:Y:S02]  /*118a0*/  ISETP.GE.AND P3, PT, R20, R41, PT ;  /* 0x000000291400720c */ /* 0x000fe40003f66270 */
[----:B------:R-:W-:Y:S01]  /*118b0*/  IMAD.IADD R3, R3, 0x1, R21 ;  /* 0x0000000103037824 */ /* 0x000fe200078e0215 */
[----:B------:R-:W-:Y:S01]  /*118c0*/  PRMT R0, RZ, 0x654, R0 ;  /* 0x00000654ff007816 */ /* 0x000fe20000000000 */
[----:B------:R-:W-:Y:S02]  /*118d0*/  IMAD R20, R46, UR4, RZ ;  /* 0x000000042e147c24 */ /* 0x000fe4000f8e02ff */
[C---:B------:R-:W-:Y:S01]  /*118e0*/  IMAD.WIDE.U32 R40, R47.reuse, UR4, R2 ;  /* 0x000000042f287c25 */ /* 0x040fe2000f8e0002 */
[----:B-1----:R0:W-:Y:S03]  /*118f0*/  SYNCS.ARRIVE.TRANS64.RED.A1T0 RZ, [R0+URZ], RZ ;  /* 0x000000ff00ff79a7 */ /* 0x0021e6000810043f */
[----:B------:R-:W-:-:S02]  /*11900*/  IMAD R43, R47, UR5, R20 ;  /* 0x000000052f2b7c24 */ /* 0x000fc4000f8e0214 */
[----:B------:R-:W-:-:S04]  /*11910*/  IMAD.WIDE R20, R48, 0xc0, R76 ;  /* 0x000000c030147825 */ /* 0x000fc800078e024c */
[----:B------:R-:W-:Y:S01]  /*11920*/  IMAD.IADD R45, R41, 0x1, R43 ;  /* 0x00000001292d7824 */ /* 0x000fe200078e022b */
[----:B0-----:R-:W-:Y:S06]  /*11930*/  @P0 BRA `(.L_x_399) ;  /* 0x00000000004c0947 */ /* 0x001fec0003800000 */
        /* <DEDUP_REMOVED lines=19> */
.L_x_399:
[----:B------:R-:W-:Y:S05]  /*11a70*/  BSYNC B1 ;  /* 0x0000000000017941 */ /* 0x000fea0003800000 */
.L_x_398:
[----:B------:R-:W-:Y:S05]  /*11a80*/  @P3 BRA `(.L_x_400) ;  /* 0x0000000800603947 */ /* 0x000fea0003800000 */
[----:B0----5:R-:W-:Y:S01]  /*11a90*/  IADD3 R5, P0, R20, 0x60, RZ ;  /* 0x0000006014057810 */ /* 0x021fe20007f1e0ff */
[----:B------:R-:W-:Y:S01]  /*11aa0*/  ULDC.64 UR4, c[0x0][0xad8] ;  /* 0x0002b60000047ab9 */ /* 0x000fe20000000a00 */
[----:B------:R-:W-:Y:S01]  /*11ab0*/  IMAD.MOV.U32 R2, RZ, RZ, R40 ;  /* 0x000000ffff027224 */ /* 0x000fe200078e0028 */
[----:B------:R-:W-:Y:S01]  /*11ac0*/  ULDC.64 UR6, c[0x0][0xa80] ;  /* 0x0002a00000067ab9 */ /* 0x000fe20000000a00 */
[----:B------:R-:W-:Y:S02]  /*11ad0*/  IMAD.MOV.U32 R3, RZ, RZ, R45 ;  /* 0x000000ffff037224 */ /* 0x000fe400078e002d */
[----:B------:R-:W-:Y:S02]  /*11ae0*/  IMAD.X R20, RZ, RZ, R21, P0 ;  /* 0x000000ffff147224 */ /* 0x000fe400000e0615 */
[----:B------:R-:W-:Y:S02]  /*11af0*/  VIADD R0, R57, 0x20 ;  /* 0x0000002039007836 */ /* 0x000fe40000000000 */
[----:B------:R-:W-:-:S02]  /*11b00*/  IMAD R20, R20, UR4, RZ ;  /* 0x0000000414147c24 */ /* 0x000fc4000f8e02ff */
[----:B------:R-:W-:Y:S01]  /*11b10*/  IMAD.WIDE.U32 R2, R5, UR4, R2 ;  /* 0x0000000405027c25 */ /* 0x000fe2000f8e0002 */
[----:B------:R-:W-:Y:S02]  /*11b20*/  ULDC UR4, c[0x0][0xa8c] ;  /* 0x0002a30000047ab9 */ /* 0x000fe40000000800 */
[----:B------:R-:W-:Y:S01]  /*11b30*/  ISETP.GE.AND P1, PT, R57, UR4, PT ;  /* 0x0000000439007c0c */ /* 0x000fe2000bf26270 */
[----:B------:R-:W-:Y:S01]  /*11b40*/  IMAD R5, R5, UR5, R20 ;  /* 0x0000000505057c24 */ /* 0x000fe2000f8e0214 */
[----:B------:R-:W-:Y:S02]  /*11b50*/  ISETP.GE.AND P2, PT, R0, UR4, PT ;  /* 0x0000000400007c0c */ /* 0x000fe4000bf46270 */
[----:B------:R-:W-:Y:S01]  /*11b60*/  LEA R4, P0, R2, UR6, 0x1 ;  /* 0x0000000602047c11 */ /* 0x000fe2000f8008ff */
[----:B------:R-:W-:Y:S01]  /*11b70*/  IMAD.IADD R3, R3, 0x1, R5 ;  /* 0x0000000103037824 */ /* 0x000fe200078e0205 */
[----:B------:R-:W-:-:S04]  /*11b80*/  IADD3 R0, R57, 0x40, RZ ;  /* 0x0000004039007810 */ /* 0x000fc80007ffe0ff */
[----:B------:R-:W-:Y:S02]  /*11b90*/  LEA.HI.X R5, R2, UR7, R3, 0x1, P0 ;  /* 0x0000000702057c11 */ /* 0x000fe400080f0c03 */
[----:B------:R-:W-:-:S03]  /*11ba0*/  ISETP.GE.AND P0, PT, R0, UR4, PT ;  /* 0x0000000400007c0c */ /* 0x000fc6000bf06270 */
[----:B------:R3:W-:Y:S04]  /*11bb0*/  @!P1 STG.E.128 desc[UR40][R4.64], R8 ;  /* 0x0000000804009986 */ /* 0x0007e8000c101d28 */
[----:B------:R3:W-:Y:S06]  /*11bc0*/  @!P2 STG.E.128 desc[UR40][R4.64+0x40], R24 ;  /* 0x000040180400a986 */ /* 0x0007ec000c101d28 */
[----:B------:R-:W-:Y:S05]  /*11bd0*/  @P0 BRA `(.L_x_400) ;  /* 0x00000008000c0947 */ /* 0x000fea0003800000 */
[----:B------:R4:W-:Y:S01]  /*11be0*/  STG.E.128 desc[UR40][R4.64+0x80], R36 ;  /* 0x0000802404007986 */ /* 0x0009e2000c101d28 */
[----:B------:R-:W-:Y:S05]  /*11bf0*/  BRA `(.L_x_400) ;  /* 0x0000000800047947 */ /* 0x000fea0003800000 */
.L_x_396:
[----:B-1----:R-:W2:Y:S01]  /*11c00*/  LDL.LU R4, [R1+0x30] ;  /* 0x0000300001047983 */ /* 0x002ea20000300800 */
[----:B------:R-:W-:-:S03]  /*11c10*/  ULDC.64 UR4, c[0x0][0xbd8] ;  /* 0x0002f60000047ab9 */ /* 0x000fc60000000a00 */
[----:B------:R-:W3:Y:S01]  /*11c20*/  LDL.LU R0, [R1+0x34] ;  /* 0x0000340001007983 */ /* 0x000ee20000300800 */
[----:B------:R-:W-:Y:S01]  /*11c30*/  ISETP.NE.U32.AND P0, PT, RZ, UR4, PT ;  /* 0x00000004ff007c0c */ /* 0x000fe2000bf05070 */
[----:B------:R-:W-:-:S03]  /*11c40*/  IMAD.MOV.U32 R7, RZ, RZ, RZ ;  /* 0x000000ffff077224 */ /* 0x000fc600078e00ff */
[----:B------:R-:W-:Y:S02]  /*11c50*/  ISETP.NE.AND.EX P0, PT, RZ, UR5, PT, P0 ;  /* 0x00000005ff007c0c */ /* 0x000fe4000bf05300 */
[----:B--2---:R-:W-:-:S04]  /*11c60*/  IADD3 R2, P1, R4, UR4, RZ ;  /* 0x0000000404027c10 */ /* 0x004fc8000ff3e0ff */
[----:B---3--:R-:W-:Y:S01]  /*11c70*/  IADD3.X R3, R0, UR5, RZ, P1, !PT ;  /* 0x0000000500037c10 */ /* 0x008fe20008ffe4ff */
[----:B------:R-:W-:Y:S02]  /*11c80*/  ULDC.64 UR4, c[0x0][0xbe0] ;  /* 0x0002f80000047ab9 */ /* 0x000fe40000000a00 */
[----:B------:R-:W-:-:S04]  /*11c90*/  ISETP.NE.U32.AND P1, PT, RZ, UR4, PT ;  /* 0x00000004ff007c0c */ /* 0x000fc8000bf25070 */
[----:B------:R1:W5:Y:S01]  /*11ca0*/  @P0 LDG.E R7, desc[UR40][R2.64] ;  /* 0x0000002802070981 */ /* 0x000362000c1e1900 */
[----:B------:R-:W-:Y:S01]  /*11cb0*/  ISETP.NE.AND.EX P1, PT, RZ, UR5, PT, P1 ;  /* 0x00000005ff007c0c */ /* 0x000fe2000bf25310 */
[----:B------:R-:W2:-:S12]  /*11cc0*/  S2R R6, SR_TID.X ;  /* 0x0000000000067919 */ /* 0x000e980000002100 */
[----:B------:R-:W-:Y:S01]  /*11cd0*/  @P1 IADD3 R4, P2, R4, UR4, RZ ;  /* 0x0000000404041c10 */ /* 0x000fe2000ff5e0ff */
[----:B------:R-:W-:-:S03]  /*11ce0*/  ULDC UR4, c[0x0][0xa88] ;  /* 0x0002a20000047ab9 */ /* 0x000fc60000000800 */
[----:B------:R-:W-:Y:S01]  /*11cf0*/  @P1 IADD3.X R5, R0, UR5, RZ, P2, !PT ;  /* 0x0000000500051c10 */ /* 0x000fe200097fe4ff */
[----:B------:R-:W-:-:S06]  /*11d00*/  IMAD.U32 R0, RZ, RZ, UR4 ;  /* 0x00000004ff007e24 */ /* 0x000fcc000f8e00ff */
[----:B------:R1:W5:Y:S01]  /*11d10*/  @P1 LDG.E R0, desc[UR40][R4.64] ;  /* 0x0000002804001981 */ /* 0x000362000c1e1900 */
[----:B--2---:R-:W-:-:S05]  /*11d20*/  VIADD R6, R6, 0xffffff80 ;  /* 0xffffff8006067836 */ /* 0x004fca0000000000 */
[----:B------:R-:W-:Y:S01]  /*11d30*/  ISETP.GT.AND P2, PT, R6, 0xbf, PT ;  /* 0x000000bf0600780c */ /* 0x000fe20003f44270 */
[----:B-1----:R-:W-:-:S12]  /*11d40*/  @P1 BRA `(.L_x_401) ;  /* 0x0000000000101947 */ /* 0x002fd80003800000 */
[----:B------:R-:W-:Y:S05]  /*11d50*/  @!P0 BRA `(.L_x_401) ;  /* 0x00000000000c8947 */ /* 0x000fea0003800000 */
[----:B------:R-:W2:Y:S04]  /*11d60*/  LDG.E R5, desc[UR40][R2.64] ;  /* 0x0000002802057981 */ /* 0x000ea8000c1e1900 */
[----:B-----5:R-:W2:Y:S02]  /*11d70*/  LDG.E R0, desc[UR40][R2.64+0x4] ;  /* 0x0000042802007981 */ /* 0x020ea4000c1e1900 */
[----:B--2---:R-:W-:-:S07]  /*11d80*/  IMAD.IADD R0, R0, 0x1, -R5 ;  /* 0x0000000100007824 */ /* 0x004fce00078e0a05 */
.L_x_401:
[----:B------:R-:W2:Y:S04]  /*11d90*/  LDL.LU R3, [R1+0x1c] ;  /* 0x00001c0001037983 */ /* 0x000ea80000300800 */
[----:B------:R-:W3:Y:S04]  /*11da0*/  LDL.LU R2, [R1+0x3c] ;  /* 0x00003c0001027983 */ /* 0x000ee80000300800 */
[----:B------:R-:W4:Y:S04]  /*11db0*/  LDL R20, [R1+0x2c] ;  /* 0x00002c0001147983 */ /* 0x000f280000100800 */
[----:B------:R-:W4:Y:S04]  /*11dc0*/  LDL R12, [R1+0x10] ;  /* 0x00001000010c7983 */ /* 0x000f280000100800 */
[----:B------:R1:W5:Y:S01]  /*11dd0*/  LDL R13, [R1+0x40] ;  /* 0x00004000010d7983 */ /* 0x0003620000100800 */
[----:B------:R-:W-:Y:S01]  /*11de0*/  BSSY B1, `(.L_x_402) ;  /* 0x000001d000017945 */ /* 0x000fe20003800000 */
[----:B-----5:R-:W-:-:S02]  /*11df0*/  SHF.R.S32.HI R6, RZ, 0x1f, R7 ;  /* 0x0000001fff067819 */ /* 0x020fc40000011407 */
[----:B--2---:R-:W-:Y:S02]  /*11e00*/  SEL R11, R3, RZ, !P0 ;  /* 0x000000ff030b7207 */ /* 0x004fe40004000000 */
[----:B---3--:R-:W-:Y:S02]  /*11e10*/  SEL R9, R2, RZ, !P0 ;  /* 0x000000ff02097207 */ /* 0x008fe40004000000 */
[----:B----4-:R-:W-:Y:S02]  /*11e20*/  SHF.R.S32.HI R8, RZ, 0x1f, R20 ;  /* 0x0000001fff087819 */ /* 0x010fe40000011414 */
[----:B------:R-:W-:Y:S01]  /*11e30*/  SHF.R.S32.HI R10, RZ, 0x1f, R12 ;  /* 0x0000001fff0a7819 */ /* 0x000fe2000001140c */
[----:B-1----:R-:W-:Y:S06]  /*11e40*/  @P2 BRA `(.L_x_403) ;  /* 0x0000000000582947 */ /* 0x002fec0003800000 */
[----:B------:R-:W1:Y:S02]  /*11e50*/  S2R R2, SR_TID.X ;  /* 0x0000000000027919 */ /* 0x000e640000002100 */
[----:B-1----:R-:W-:-:S04]  /*11e60*/  IMAD R2, R13, 0xc0, R2 ;  /* 0x000000c00d027824 */ /* 0x002fc800078e0202 */
[----:B------:R-:W-:-:S05]  /*11e70*/  VIADD R3, R2, 0xffffff80 ;  /* 0xffffff8002037836 */ /* 0x000fca0000000000 */
[----:B------:R-:W-:-:S13]  /*11e80*/  ISETP.GE.AND P0, PT, R3, R0, PT ;  /* 0x000000000300720c */ /* 0x000fda0003f06270 */
[----:B------:R-:W-:Y:S05]  /*11e90*/  @P0 BRA `(.L_x_403) ;  /* 0x0000000000440947 */ /* 0x000fea0003800000 */
[C---:B------:R-:W-:Y:S01]  /*11ea0*/  IADD3 R2, P0, R3.reuse, R7, RZ ;  /* 0x0000000703027210 */ /* 0x040fe20007f1e0ff */
[----:B------:R-:W-:Y:S02]  /*11eb0*/  ULDC.64 UR4, c[0x0][0xb70] ;  /* 0x0002dc0000047ab9 */ /* 0x000fe40000000a00 */
[----:B------:R-:W-:Y:S01]  /*11ec0*/  IMAD R4, R8, UR4, RZ ;  /* 0x0000000408047c24 */ /* 0x000fe2000f8e02ff */
[----:B------:R-:W-:-:S03]  /*11ed0*/  LEA.HI.X.SX32 R3, R3, R6, 0x1, P0 ;  /* 0x0000000603037211 */ /* 0x000fc600000f0eff */
[C---:B------:R-:W-:Y:S02]  /*11ee0*/  IMAD R5, R20.reuse, UR5, R4 ;  /* 0x0000000514057c24 */ /* 0x040fe4000f8e0204 */
[----:B------:R-:W-:Y:S01]  /*11ef0*/  IMAD.WIDE.U32 R2, R20, UR4, R2 ;  /* 0x0000000414027c25 */ /* 0x000fe2000f8e0002 */
[----:B------:R-:W-:-:S03]  /*11f00*/  ULDC.64 UR4, c[0x0][0xb78] ;  /* 0x0002de0000047ab9 */ /* 0x000fc60000000a00 */
[----:B------:R-:W-:Y:S02]  /*11f10*/  IMAD R4, R9, UR4, RZ ;  /* 0x0000000409047c24 */ /* 0x000fe4000f8e02ff */
[----:B------:R-:W-:Y:S02]  /*11f20*/  IMAD.IADD R3, R3, 0x1, R5 ;  /* 0x0000000103037824 */ /* 0x000fe400078e0205 */
[C---:B------:R-:W-:Y:S02]  /*11f30*/  IMAD R5, R11.reuse, UR5, R4 ;  /* 0x000000050b057c24 */ /* 0x040fe4000f8e0204 */
[----:B------:R-:W-:Y:S01]  /*11f40*/  IMAD.WIDE.U32 R2, R11, UR4, R2 ;  /* 0x000000040b027c25 */ /* 0x000fe2000f8e0002 */
[----:B------:R-:W-:-:S03]  /*11f50*/  ULDC.64 UR4, c[0x0][0xb40] ;  /* 0x0002d00000047ab9 */ /* 0x000fc60000000a00 */
[----:B------:R-:W-:Y:S01]  /*11f60*/  IMAD.IADD R3, R3, 0x1, R5 ;  /* 0x0000000103037824 */ /* 0x000fe200078e0205 */
[----:B------:R-:W-:-:S04]  /*11f70*/  LEA R4, P0, R2, UR4, 0x2 ;  /* 0x0000000402047c11 */ /* 0x000fc8000f8010ff */
[----:B------:R-:W-:Y:S01]  /*11f80*/  LEA.HI.X R5, R2, UR5, R3, 0x2, P0 ;  /* 0x0000000502057c11 */ /* 0x000fe200080f1403 */
[----:B------:R-:W-:-:S05]  /*11f90*/  IMAD.MOV.U32 R3, RZ, RZ, -0x800000 ;  /* 0xff800000ff037424 */ /* 0x000fca00078e00ff */
[----:B------:R1:W-:Y:S03]  /*11fa0*/  STG.E desc[UR40][R4.64], R3 ;  /* 0x0000000304007986 */ /* 0x0003e6000c101928 */
.L_x_403:
[----:B------:R-:W-:Y:S05]  /*11fb0*/  BSYNC B1 ;  /* 0x0000000000017941 */ /* 0x000fea0003800000 */
.L_x_402:
[----:B------:R-:W2:Y:S01]  /*11fc0*/  LDL.64 R14, [R1+0x20] ;  /* 0x00002000010e7983 */ /* 0x000ea20000100a00 */
[----:B------:R-:W-:Y:S01]  /*11fd0*/  ULDC.64 UR4, c[0x0][0xaa0] ;  /* 0x0002a80000047ab9 */ /* 0x000fe20000000a00 */
[----:B------:R-:W-:Y:S01]  /*11fe0*/  IMAD.MOV.U32 R2, RZ, RZ, R12 ;  /* 0x000000ffff027224 */ /* 0x000fe200078e000c */
[----:B------:R-:W-:Y:S01]  /*11ff0*/  BSSY B1, `(.L_x_404) ;  /* 0x000002b000017945 */ /* 0x000fe20003800000 */
[----:B-1----:R-:W-:Y:S02]  /*12000*/  IMAD.MOV.U32 R3, RZ, RZ, R10 ;  /* 0x000000ffff037224 */ /* 0x002fe400078e000a */
[----:B------:R-:W-:Y:S02]  /*12010*/  IMAD R4, R6, UR4, RZ ;  /* 0x0000000406047c24 */ /* 0x000fe4000f8e02ff */
[----:B------:R-:W-:-:S04]  /*12020*/  IMAD.WIDE.U32 R2, R7, UR4, R2 ;  /* 0x0000000407027c25 */ /* 0x000fc8000f8e0002 */
[----:B------:R-:W-:Y:S01]  /*12030*/  IMAD R7, R7, UR5, R4 ;  /* 0x0000000507077c24 */ /* 0x000fe2000f8e0204 */
[----:B------:R-:W-:Y:S02]  /*12040*/  ULDC.64 UR4, c[0x0][0xae0] ;  /* 0x0002b80000047ab9 */ /* 0x000fe40000000a00 */
[----:B------:R-:W-:Y:S02]  /*12050*/  IMAD R4, R8, UR4, RZ ;  /* 0x0000000408047c24 */ /* 0x000fe4000f8e02ff */
[----:B------:R-:W-:Y:S02]  /*12060*/  IMAD.IADD R3, R3, 0x1, R7 ;  /* 0x0000000103037824 */ /* 0x000fe400078e0207 */
[C---:B------:R-:W-:Y:S02]  /*12070*/  IMAD R5, R20.reuse, UR5, R4 ;  /* 0x0000000514057c24 */ /* 0x040fe4000f8e0204 */
[----:B------:R-:W-:Y:S02]  /*12080*/  IMAD R4, R13, -0xc0, R0 ;  /* 0xffffff400d047824 */ /* 0x000fe400078e0200 */
[----:B------:R-:W-:Y:S01]  /*12090*/  IMAD.WIDE.U32 R2, R20, UR4, R2 ;  /* 0x0000000414027c25 */ /* 0x000fe2000f8e0002 */
[----:B------:R-:W-:-:S03]  /*120a0*/  ULDC.64 UR4, c[0x0][0xae8] ;  /* 0x0002ba0000047ab9 */ /* 0x000fc60000000a00 */
[----:B------:R-:W-:Y:S02]  /*120b0*/  IMAD.IADD R3, R3, 0x1, R5 ;  /* 0x0000000103037824 */ /* 0x000fe400078e0205 */
[----:B------:R-:W-:-:S04]  /*120c0*/  IMAD R0, R9, UR4, RZ ;  /* 0x0000000409007c24 */ /* 0x000fc8000f8e02ff */
[----:B------:R-:W-:Y:S01]  /*120d0*/  IMAD R9, R11, UR5, R0 ;  /* 0x000000050b097c24 */ /* 0x000fe2000f8e0200 */
[C---:B--2---:R-:W-:Y:S01]  /*120e0*/  ISETP.GE.AND P0, PT, R14.reuse, R4, PT ;  /* 0x000000040e00720c */ /* 0x044fe20003f06270 */
[----:B------:R-:W-:Y:S02]  /*120f0*/  VIADD R7, R14, 0x60 ;  /* 0x000000600e077836 */ /* 0x000fe40000000000 */
[----:B------:R-:W-:-:S03]  /*12100*/  IMAD.MOV.U32 R6, RZ, RZ, R14 ;  /* 0x000000ffff067224 */ /* 0x000fc600078e000e */
[----:B------:R-:W-:Y:S01]  /*12110*/  ISETP.GE.AND P1, PT, R7, R4, PT ;  /* 0x000000040700720c */ /* 0x000fe20003f26270 */
[----:B------:R-:W-:Y:S01]  /*12120*/  IMAD.WIDE.U32 R4, R11, UR4, R2 ;  /* 0x000000040b047c25 */ /* 0x000fe2000f8e0002 */
[----:B------:R-:W-:-:S03]  /*12130*/  SHF.R.S32.HI R7, RZ, 0x1f, R14 ;  /* 0x0000001fff077819 */ /* 0x000fc6000001140e */
[----:B------:R-:W-:Y:S02]  /*12140*/  IMAD.IADD R11, R5, 0x1, R9 ;  /* 0x00000001050b7824 */ /* 0x000fe400078e0209 */
[----:B------:R-:W-:Y:S01]  /*12150*/  IMAD.WIDE R6, R13, 0xc0, R6 ;  /* 0x000000c00d067825 */ /* 0x000fe200078e0206 */
[----:B------:R-:W-:Y:S06]  /*12160*/  @P0 BRA `(.L_x_405) ;  /* 0x00000000004c0947 */ /* 0x000fec0003800000 */
[----:B------:R-:W-:Y:S01]  /*12170*/  ULDC.64 UR6, c[0x0][0xad8] ;  /* 0x0002b60000067ab9 */ /* 0x000fe20000000a00 */
[C---:B------:R-:W-:Y:S01]  /*12180*/  VIADD R8, R12.reuse, 0x40 ;  /* 0x000000400c087836 */ /* 0x040fe20000000000 */
[----:B------:R-:W-:Y:S01]  /*12190*/  IADD3 R0, R12, 0x20, RZ ;  /* 0x000000200c007810 */ /* 0x000fe20007ffe0ff */
[----:B------:R-:W-:Y:S01]  /*121a0*/  IMAD R9, R7, UR6, RZ ;  /* 0x0000000607097c24 */ /* 0x000fe2000f8e02ff */
[----:B------:R-:W-:Y:S01]  /*121b0*/  ULDC UR4, c[0x0][0xa8c] ;  /* 0x0002a30000047ab9 */ /* 0x000fe20000000800 */
[----:B------:R-:W-:Y:S01]  /*121c0*/  IMAD.MOV.U32 R2, RZ, RZ, R4 ;  /* 0x000000ffff027224 */ /* 0x000fe200078e0004 */
[----:B------:R-:W-:Y:S01]  /*121d0*/  ISETP.GE.AND P3, PT, R0, UR4, PT ;  /* 0x0000000400007c0c */ /* 0x000fe2000bf66270 */
[----:B------:R-:W-:Y:S01]  /*121e0*/  IMAD.MOV.U32 R3, RZ, RZ, R11 ;  /* 0x000000ffff037224 */ /* 0x000fe200078e000b */
[----:B------:R-:W-:Y:S01]  /*121f0*/  ISETP.GE.AND P2, PT, R12, UR4, PT ;  /* 0x000000040c007c0c */ /* 0x000fe2000bf46270 */
[----:B------:R-:W-:Y:S01]  /*12200*/  IMAD R9, R6, UR7, R9 ;  /* 0x0000000706097c24 */ /* 0x000fe2000f8e0209 */
[----:B------:R-:W-:Y:S01]  /*12210*/  ISETP.GE.AND P4, PT, R8, UR4, PT ;  /* 0x0000000408007c0c */ /* 0x000fe2000bf86270 */
        /* <DEDUP_REMOVED lines=8> */
.L_x_405:
[----:B------:R-:W-:Y:S05]  /*122a0*/  BSYNC B1 ;  /* 0x0000000000017941 */ /* 0x000fea0003800000 */
.L_x_404:
        /* <DEDUP_REMOVED lines=22> */
.L_x_400:
[----:B------:R-:W-:Y:S05]  /*12410*/  BSYNC B0 ;  /* 0x0000000000007941 */ /* 0x000fea0003800000 */
.L_x_395:
[----:B------:R-:W-:Y:S02]  /*12420*/  ULDC UR4, c[0x0][0xc14] ;  /* 0x0003050000047ab9 */ /* 0x000fe40000000800 */
[----:B0-----:R-:W-:-:S13]  /*12430*/  ISETP.GE.AND P0, PT, R31, UR4, PT ;  /* 0x000000041f007c0c */ /* 0x001fda000bf06270 */
[----:B------:R-:W-:Y:S05]  /*12440*/  @!P0 BRA `(.L_x_406) ;  /* 0xfffffeec00188947 */ /* 0x000fea000383ffff */
[----:B------:R-:W-:Y:S05]  /*12450*/  BRA `(.L_x_285) ;  /* 0x0000006000307947 */ /* 0x000fea0003800000 */
.L_x_283:
[----:B------:R-:W-:-:S08]  /*12460*/  NOP ;  /* 0x0000000000007918 */ /* 0x000fd00000000000 */
[----:B--2---:R-:W0:-:S00]  /*12470*/  USETMAXREG.DEALLOC.CTAPOOL 0x20 ;  /* 0x00000020000079c8 */ /* 0x004e0000080e0500 */
[----:B0-----:R-:W2:Y:S01]  /*12480*/  LDL.LU R3, [R1+0x28] ;  /* 0x0000280001037983 */ /* 0x001ea20000300800 */
[----:B------:R-:W-:Y:S01]  /*12490*/  LOP3.LUT R2, R0, 0x3, RZ, 0xc0, !PT ;  /* 0x0000000300027812 */ /* 0x000fe200078ec0ff */
[----:B------:R-:W-:-:S05]  /*124a0*/  IMAD.MOV.U32 R4, RZ, RZ, RZ ;  /* 0x000000ffff047224 */ /* 0x000fca00078e00ff */
[----:B------:R-:W0:Y:S02]  /*124b0*/  SHFL.IDX PT, R2, R2, RZ, 0x1f ;  /* 0x00001fff02027589 */ /* 0x000e2400000e0000 */
[----:B0-----:R-:W-:Y:S02]  /*124c0*/  ISETP.NE.AND P0, PT, R2, RZ, PT ;  /* 0x000000ff0200720c */ /* 0x001fe40003f05270 */
[----:B--2---:R-:W-:-:S11]  /*124d0*/  LOP3.LUT R3, R3, 0xfffffffd, RZ, 0xc0, !PT ;  /* 0xfffffffd03037812 */ /* 0x004fd600078ec0ff */
[----:B------:R-:W-:-:S05]  /*124e0*/  @P0 LOP3.LUT R3, R3, 0x2, RZ, 0xfc, !PT ;  /* 0x0000000203030812 */ /* 0x000fca00078efcff */
[----:B------:R0:W-:Y:S01]  /*124f0*/  STL [R1+0x28], R3 ;  /* 0x0000280301007387 */ /* 0x0001e20000100800 */
[----:B------:R-:W-:Y:S05]  /*12500*/  @!P0 BRA `(.L_x_407) ;  /* 0x00000000001c8947 */ /* 0x000fea0003800000 */
[----:B------:R-:W1:Y:S08]  /*12510*/  S2UR UR5, SR_CgaCtaId ;  /* 0x00000000000579c3 */ /* 0x000e700000008800 */
[----:B------:R-:W-:Y:S06]  /*12520*/  BAR.SYNC.DEFER_BLOCKING 0x5, 0x200 ;  /* 0x0148000000007b1d */ /* 0x000fec0000010000 */
[----:B------:R-:W-:-:S02]  /*12530*/  UMOV UR4, 0x400 ;  /* 0x0000040000047882 */ /* 0x000fc40000000000 */
[----:B-1----:R-:W-:-:S09]  /*12540*/  ULEA UR4, UR5, UR4, 0x18 ;  /* 0x0000000405047291 */ /* 0x002fd2000f8ec03f */
[----:B------:R-:W1:Y:S01]  /*12550*/  LDS.128 R16, [UR4+0x19cd0] ;  /* 0x019cd004ff107984 */ /* 0x000e620008000c00 */
[----:B------:R-:W-:Y:S06]  /*12560*/  BAR.ARV 0x4, 0x200 ;  /* 0x0108000000007b1d */ /* 0x000fec0000002000 */
[----:B------:R-:W-:Y:S05]  /*12570*/  BRA `(.L_x_408) ;  /* 0x0000000800007947 */ /* 0x000fea0003800000 */
.L_x_407:
[----:B------:R-:W1:Y:S01]  /*12580*/  S2R R2, SR_TID.X ;  /* 0x0000000000027919 */ /* 0x000e620000002100 */
[----:B------:R-:W-:Y:S01]  /*12590*/  ULDC UR4, c[0x0][0xc14] ;  /* 0x0003050000047ab9 */ /* 0x000fe20000000800 */
[----:B------:R-:W2:Y:S01]  /*125a0*/  S2UR UR6, SR_CTAID.X ;  /* 0x00000000000679c3 */ /* 0x000ea20000002500 */
[----:B------:R-:W-:Y:S01]  /*125b0*/  ULDC UR5, c[0x0][0xc10] ;  /* 0x0003040000057ab9 */ /* 0x000fe20000000800 */
[----:B-1----:R-:W-:-:S04]  /*125c0*/  LOP3.LUT R5, R2, 0x1f, RZ, 0xc0, !PT ;  /* 0x0000001f02057812 */ /* 0x002fc800078ec0ff */
[----:B------:R-:W-:-:S04]  /*125d0*/  ISETP.NE.AND P0, PT, R5, 0x1f, PT ;  /* 0x0000001f0500780c */ /* 0x000fc80003f05270 */
[----:B------:R-:W-:-:S13]  /*125e0*/  ISETP.GE.OR P1, PT, R5, UR4, !P0 ;  /* 0x0000000405007c0c */ /* 0x000fda000c726670 */
[----:B0-----:R-:W0:Y:S02]  /*125f0*/  @!P1 LDC.64 R2, c[0x0][0xc58] ;  /* 0x00031600ff029b82 */ /* 0x001e240000000a00 */
[----:B0-----:R-:W-:-:S05]  /*12600*/  @!P1 IMAD.WIDE.U32 R2, R5, 0x4, R2 ;  /* 0x0000000405029825 */ /* 0x001fca00078e0002 */
[----:B------:R-:W3:Y:S01]  /*12610*/  @!P1 LDG.E R4, desc[UR40][R2.64] ;  /* 0x0000002802049981 */ /* 0x000ee2000c1e1900 */
[C---:B------:R-:W-:Y:S01]  /*12620*/  ISETP.NE.AND P1, PT, R5.reuse, RZ, PT ;  /* 0x000000ff0500720c */ /* 0x040fe20003f25270 */
[----:B------:R-:W-:Y:S01]  /*12630*/  UMOV UR4, URZ ;  /* 0x0000003f00047c82 */ /* 0x000fe20008000000 */
[C---:B------:R-:W-:Y:S01]  /*12640*/  ISETP.GE.U32.AND P2, PT, R5.reuse, 0x2, PT ;  /* 0x000000020500780c */ /* 0x040fe20003f46070 */
[----:B------:R-:W-:Y:S01]  /*12650*/  IMAD.MOV.U32 R16, RZ, RZ, RZ ;  /* 0x000000ffff107224 */ /* 0x000fe200078e00ff */
[C---:B------:R-:W-:Y:S02]  /*12660*/  ISETP.GE.U32.AND P3, PT, R5.reuse, 0x4, PT ;  /* 0x000000040500780c */ /* 0x040fe40003f66070 */
[C---:B------:R-:W-:Y:S02]  /*12670*/  ISETP.GE.U32.AND P4, PT, R5.reuse, 0x8, PT ;  /* 0x000000080500780c */ /* 0x040fe40003f86070 */
[----:B------:R-:W-:Y:S01]  /*12680*/  ISETP.GE.U32.AND P5, PT, R5, 0x10, PT ;  /* 0x000000100500780c */ /* 0x000fe20003fa6070 */
[----:B---3--:R-:W0:Y:S02]  /*12690*/  SHFL.UP PT, R6, R4, 0x1, RZ ;  /* 0x0420000004067989 */ /* 0x008e2400000e00ff */
        /* <DEDUP_REMOVED lines=12> */
[----:B0-----:R-:W-:-:S04]  /*12760*/  SEL R7, R7, RZ, P5 ;  /* 0x000000ff07077207 */ /* 0x001fc80002800000 */
[----:B------:R-:W-:-:S05]  /*12770*/  IADD3 R7, R2, R7, RZ ;  /* 0x0000000702077210 */ /* 0x000fca0007ffe0ff */
[----:B------:R-:W0:Y:S02]  /*12780*/  SHFL.IDX PT, R6, R7, 0x1f, 0x1f ;  /* 0x03e01f0007067f89 */ /* 0x000e2400000e0000 */
[----:B0-----:R-:W-:-:S04]  /*12790*/  IMAD R6, R6, UR5, RZ ;  /* 0x0000000506067c24 */ /* 0x001fc8000f8e02ff */
[----:B------:R-:W-:Y:S01]  /*127a0*/  IMAD.MOV.U32 R3, RZ, RZ, R6 ;  /* 0x000000ffff037224 */ /* 0x000fe200078e0006 */
[----:B--2---:R-:W-:-:S13]  /*127b0*/  ISETP.GT.AND P6, PT, R6, UR6, PT ;  /* 0x0000000606007c0c */ /* 0x004fda000bfc4270 */
[----:B------:R-:W-:Y:S05]  /*127c0*/  @P6 BRA `(.L_x_409) ;  /* 0x00000000009c6947 */ /* 0x000fea0003800000 */
[----:B------:R-:W0:Y:S01]  /*127d0*/  LDC R7, c[0x0][0xc14] ;  /* 0x00030500ff077b82 */ /* 0x000e220000000800 */
[----:B------:R-:W-:Y:S01]  /*127e0*/  IMAD.MOV.U32 R6, RZ, RZ, R3 ;  /* 0x000000ffff067224 */ /* 0x000fe200078e0003 */
[----:B------:R-:W-:Y:S01]  /*127f0*/  UMOV UR4, URZ ;  /* 0x0000003f00047c82 */ /* 0x000fe20008000000 */
[----:B------:R-:W-:Y:S01]  /*12800*/  ULDC UR7, c[0x0][0xc14] ;  /* 0x0003050000077ab9 */ /* 0x000fe20000000800 */
[----:B------:R-:W-:-:S05]  /*12810*/  ULDC UR5, c[0x0][0xc10] ;  /* 0x0003040000057ab9 */ /* 0x000fca0000000800 */
.L_x_413:
[----:B------:R-:W-:Y:S01]  /*12820*/  UIADD3 UR4, UR4, 0x1f, URZ ;  /* 0x0000001f04047890 */ /* 0x000fe2000fffe03f */
[----:B------:R-:W-:-:S05]  /*12830*/  IMAD.U32 R19, RZ, RZ, UR7 ;  /* 0x00000007ff137e24 */ /* 0x000fca000f8e00ff */
[----:B0-----:R-:W-:-:S13]  /*12840*/  ISETP.LE.AND P6, PT, R7, UR4, PT ;  /* 0x0000000407007c0c */ /* 0x001fda000bfc3270 */
[----:B------:R-:W-:Y:S05]  /*12850*/  @P6 BRA `(.L_x_410) ;  /* 0x0000000400246947 */ /* 0x000fea0003800000 */
[----:B------:R-:W-:Y:S01]  /*12860*/  VIADD R8, R5, UR4 ;  /* 0x0000000405087c36 */ /* 0x000fe20008000000 */
[----:B------:R-:W-:Y:S01]  /*12870*/  BSSY B0, `(.L_x_411) ;  /* 0x0000007000007945 */ /* 0x000fe20003800000 */
[----:B------:R-:W-:-:S03]  /*12880*/  IMAD.MOV.U32 R4, RZ, RZ, RZ ;  /* 0x000000ffff047224 */ /* 0x000fc600078e00ff */
[----:B------:R-:W-:-:S13]  /*12890*/  ISETP.GE.OR P6, PT, R8, R7, !P0 ;  /* 0x000000070800720c */ /* 0x000fda00047c6670 */
[----:B------:R-:W-:Y:S05]  /*128a0*/  @P6 BRA `(.L_x_412) ;  /* 0x00000000000c6947 */ /* 0x000fea0003800000 */
[----:B------:R-:W0:Y:S02]  /*128b0*/  LDC.64 R2, c[0x0][0xc58] ;  /* 0x00031600ff027b82 */ /* 0x000e240000000a00 */
[----:B0-----:R-:W-:-:S05]  /*128c0*/  IMAD.WIDE R2, R8, 0x4, R2 ;  /* 0x0000000408027825 */ /* 0x001fca00078e0202 */
[----:B------:R0:W5:Y:S02]  /*128d0*/  LDG.E R4, desc[UR40][R2.64] ;  /* 0x0000002802047981 */ /* 0x000164000c1e1900 */
.L_x_412:
[----:B------:R-:W-:Y:S05]  /*128e0*/  BSYNC B0 ;  /* 0x0000000000007941 */ /* 0x000fea0003800000 */
.L_x_411:
        /* <DEDUP_REMOVED lines=15> */
[----:B------:R-:W0:Y:S02]  /*129e0*/  SHFL.IDX PT, R3, R11, 0x1f, 0x1f ;  /* 0x03e01f000b037f89 */ /* 0x000e2400000e0000 */
[----:B0-----:R-:W-:-:S04]  /*129f0*/  IMAD R3, R3, UR5, RZ ;  /* 0x0000000503037c24 */ /* 0x001fc8000f8e02ff */
[----:B------:R-:W-:-:S05]  /*12a00*/  IMAD.IADD R6, R3, 0x1, R6 ;  /* 0x0000000103067824 */ /* 0x000fca00078e0206 */
[----:B------:R-:W-:-:S13]  /*12a10*/  ISETP.GT.AND P6, PT, R6, UR6, PT ;  /* 0x0000000606007c0c */ /* 0x000fda000bfc4270 */
[----:B------:R-:W-:Y:S05]  /*12a20*/  @!P6 BRA `(.L_x_413) ;  /* 0xfffffffc007ce947 */ /* 0x000fea000383ffff */
[----:B------:R-:W-:-:S07]  /*12a30*/  IMAD.MOV.U32 R7, RZ, RZ, R11 ;  /* 0x000000ffff077224 */ /* 0x000fce00078e000b */
.L_x_409:
[----:B------:R-:W-:-:S04]  /*12a40*/  IMAD.IADD R10, R6, 0x1, -R3 ;  /* 0x00000001060a7824 */ /* 0x000fc800078e0a03 */
[----:B------:R-:W-:-:S05]  /*12a50*/  IMAD R2, R7, UR5, R10 ;  /* 0x0000000507027c24 */ /* 0x000fca000f8e020a */
[----:B------:R-:W-:-:S13]  /*12a60*/  ISETP.GT.AND P0, PT, R2, UR6, PT ;  /* 0x0000000602007c0c */ /* 0x000fda000bf04270 */
[----:B------:R-:W-:-:S04]  /*12a70*/  VOTE.ANY R8, PT, !P0 ;  /* 0x0000000000087806 */ /* 0x000fc800040e0100 */
[----:B------:R-:W0:Y:S01]  /*12a80*/  POPC R19, R8 ;  /* 0x0000000800137309 */ /* 0x000e220000000000 */
[----:B------:R-:W-:Y:S01]  /*12a90*/  ISETP.NE.AND P0, PT, R8, RZ, PT ;  /* 0x000000ff0800720c */ /* 0x000fe20003f05270 */
[----:B0-----:R-:W0:Y:S02]  /*12aa0*/  SHFL.IDX PT, R4, R4, R19, 0x1f ;  /* 0x00001f1304047589 */ /* 0x001e2400000e0000 */
[----:B0-----:R-:W-:-:S04]  /*12ab0*/  IABS R6, R4 ;  /* 0x0000000400067213 */ /* 0x001fc80000000000 */
[----:B------:R-:W0:Y:S08]  /*12ac0*/  I2F.RP R9, R6 ;  /* 0x0000000600097306 */ /* 0x000e300000209400 */
[----:B0-----:R-:W0:Y:S02]  /*12ad0*/  MUFU.RCP R9, R9 ;  /* 0x0000000900097308 */ /* 0x001e240000001000 */
[----:B0-----:R-:W-:-:S06]  /*12ae0*/  VIADD R2, R9, 0xffffffe ;  /* 0x0ffffffe09027836 */ /* 0x001fcc0000000000 */
[----:B------:R-:W0:Y:S02]  /*12af0*/  F2I.FTZ.U32.TRUNC.NTZ R3, R2 ;  /* 0x0000000200037305 */ /* 0x000e24000021f000 */
[----:B0-----:R-:W-:Y:S01]  /*12b00*/  IADD3 R11, RZ, -R3, RZ ;  /* 0x80000003ff0b7210 */ /* 0x001fe20007ffe0ff */
[----:B------:R-:W-:Y:S06]  /*12b10*/  @!P0 BRA `(.L_x_414) ;  /* 0x0000000000088947 */ /* 0x000fec0003800000 */
[----:B------:R-:W-:-:S06]  /*12b20*/  VIADD R16, R19, 0xffffffff ;  /* 0xffffffff13107836 */ /* 0x000fcc0000000000 */
[----:B------:R0:W1:Y:S02]  /*12b30*/  SHFL.IDX PT, R16, R7, R16, 0x1f ;  /* 0x00001f1007107589 */ /* 0x00006400000e0000 */
.L_x_414:
[----:B-1----:R-:W-:Y:S01]  /*12b40*/  IMAD R16, R16, UR5, R10 ;  /* 0x0000000510107c24 */ /* 0x002fe2000f8e020a */
[----:B------:R-:W-:Y:S01]  /*12b50*/  IABS R10, R4 ;  /* 0x00000004000a7213 */ /* 0x000fe20000000000 */
[----:B0-----:R-:W-:Y:S02]  /*12b60*/  IMAD.MOV.U32 R7, RZ, RZ, R11 ;  /* 0x000000ffff077224 */ /* 0x001fe400078e000b */
[----:B------:R-:W-:Y:S01]  /*12b70*/  IMAD.MOV.U32 R2, RZ, RZ, RZ ;  /* 0x000000ffff027224 */ /* 0x000fe200078e00ff */
[----:B------:R-:W-:Y:S01]  /*12b80*/  IADD3 R9, -R16, UR6, RZ ;  /* 0x0000000610097c10 */ /* 0x000fe2000fffe1ff */
[----:B------:R-:W-:Y:S02]  /*12b90*/  IMAD R7, R7, R6, RZ ;  /* 0x0000000607077224 */ /* 0x000fe400078e02ff */
[----:B------:R-:W-:Y:S01]  /*12ba0*/  VIADD R19, R19, UR4 ;  /* 0x0000000413137c36 */ /* 0x000fe20008000000 */
[----:B------:R-:W-:Y:S01]  /*12bb0*/  IABS R8, R9 ;  /* 0x0000000900087213 */ /* 0x000fe20000000000 */
[----:B------:R-:W-:-:S04]  /*12bc0*/  IMAD.HI.U32 R2, R3, R7, R2 ;  /* 0x0000000703027227 */ /* 0x000fc800078e0002 */
[----:B------:R-:W-:Y:S02]  /*12bd0*/  IMAD.MOV.U32 R3, RZ, RZ, R8 ;  /* 0x000000ffff037224 */ /* 0x000fe400078e0008 */
[----:B------:R-:W-:Y:S02]  /*12be0*/  IMAD.MOV R7, RZ, RZ, -R10 ;  /* 0x000000ffff077224 */ /* 0x000fe400078e0a0a */
        /* <DEDUP_REMOVED lines=11> */
[----:B------:R-:W-:-:S05]  /*12ca0*/  @!P1 LOP3.LUT R2, RZ, R4, RZ, 0x33, !PT ;  /* 0x00000004ff029212 */ /* 0x000fca00078e33ff */
[--C-:B------:R-:W-:Y:S02]  /*12cb0*/  IMAD.MOV R17, RZ, RZ, -R2.reuse ;  /* 0x000000ffff117224 */ /* 0x100fe400078e0a02 */
[----:B------:R-:W-:Y:S02]  /*12cc0*/  IMAD.MOV.U32 R18, RZ, RZ, R2 ;  /* 0x000000ffff127224 */ /* 0x000fe400078e0002 */
[----:B------:R-:W-:Y:S01]  /*12cd0*/  IMAD R17, R4, R17, R9 ;  /* 0x0000001104117224 */ /* 0x000fe200078e0209 */
[----:B------:R-:W-:Y:S06]  /*12ce0*/  BRA `(.L_x_415) ;  /* 0x00000000000c7947 */ /* 0x000fec0003800000 */
.L_x_410:
[----:B------:R-:W-:Y:S02]  /*12cf0*/  IMAD.MOV.U32 R17, RZ, RZ, RZ ;  /* 0x000000ffff117224 */ /* 0x000fe400078e00ff */
[----:B------:R-:W-:Y:S02]  /*12d00*/  IMAD.U32 R16, RZ, RZ, UR6 ;  /* 0x00000006ff107e24 */ /* 0x000fe4000f8e00ff */
[----:B------:R-:W-:-:S07]  /*12d10*/  IMAD.MOV.U32 R18, RZ, RZ, RZ ;  /* 0x000000ffff127224 */ /* 0x000fce00078e00ff */
.L_x_415:
[----:B------:R-:W-:-:S13]  /*12d20*/  ISETP.NE.AND P0, PT, R5, RZ, PT ;  /* 0x000000ff0500720c */ /* 0x000fda0003f05270 */
[----:B------:R-:W0:Y:S01]  /*12d30*/  @!P0 S2R R3, SR_CgaCtaId ;  /* 0x0000000000038919 */ /* 0x000e220000008800 */
[----:B------:R-:W-:-:S04]  /*12d40*/  @!P0 MOV R2, 0x400 ;  /* 0x0000040000028802 */ /* 0x000fc80000000f00 */
[----:B0-----:R-:W-:-:S05]  /*12d50*/  @!P0 LEA R2, R3, R2, 0x18 ;  /* 0x0000000203028211 */ /* 0x001fca00078ec0ff */
[----:B------:R2:W-:Y:S01]  /*12d60*/  @!P0 STS.128 [R2+0x19cd0], R16 ;  /* 0x019cd01002008388 */ /* 0x0005e20000000c00 */
[----:B------:R-:W-:Y:S06]  /*12d70*/  BAR.ARV 0x5, 0x200 ;  /* 0x0148000000007b1d */ /* 0x000fec0000002000 */
.L_x_408:
[----:B------:R3:W-:Y:S01]  /*12d80*/  STL [R1+0x24], RZ ;  /* 0x000024ff01007387 */ /* 0x0007e20000100800 */
[----:B------:R-:W-:Y:S01]  /*12d90*/  ULDC UR4, c[0x0][0xc14] ;  /* 0x0003050000047ab9 */ /* 0x000fe20000000800 */
[----:B------:R-:W-:Y:S01]  /*12da0*/  MOV R24, 0x1 ;  /* 0x0000000100187802 */ /* 0x000fe20000000f00 */
[----:B------:R-:W-:Y:S01]  /*12db0*/  IMAD.MOV.U32 R22, RZ, RZ, RZ ;  /* 0x000000ffff167224 */ /* 0x000fe200078e00ff */
[----:B-1----:R-:W-:-:S13]  /*12dc0*/  ISETP.GE.AND P0, PT, R19, UR4, PT ;  /* 0x0000000413007c0c */ /* 0x002fda000bf06270 */
[----:B---3--:R-:W-:Y:S05]  /*12dd0*/  @P0 BRA `(.L_x_416) ;  /* 0x0000005000d80947 */ /* 0x008fea0003800000 */
[----:B------:R-:W3:Y:S01]  /*12de0*/  LDL R8, [R1+0x20] ;  /* 0x0000200001087983 */ /* 0x000ee20000100800 */
[----:B------:R-:W1:Y:S01]  /*12df0*/  S2R R10, SR_TID.X ;  /* 0x00000000000a7919 */ /* 0x000e620000002100 */
[----:B------:R-:W4:Y:S01]  /*12e00*/  S2R R6, SR_TID.X ;  /* 0x0000000000067919 */ /* 0x000f220000002100 */
[----:B------:R-:W-:Y:S01]  /*12e10*/  IMAD.SHL.U32 R9, R0, 0x800, RZ ;  /* 0x0000080000097824 */ /* 0x000fe200078e00ff */
[----:B-1----:R-:W-:Y:S01]  /*12e20*/  SHF.R.U32.HI R4, RZ, 0x1, R10 ;  /* 0x00000001ff047819 */ /* 0x002fe2000001160a */
[----:B--2---:R-:W-:-:S03]  /*12e30*/  IMAD.SHL.U32 R2, R10, 0x20, RZ ;  /* 0x000000200a027824 */ /* 0x004fc600078e00ff */
[----:B------:R-:W-:Y:S02]  /*12e40*/  LOP3.LUT R5, R4, 0x20, RZ, 0xc0, !PT ;  /* 0x0000002004057812 */ /* 0x000fe400078ec0ff */
[----:B----4-:R-:W-:Y:S02]  /*12e50*/  LOP3.LUT R6, R6, 0x7f, RZ, 0xc0, !PT ;  /* 0x0000007f06067812 */ /* 0x010fe400078ec0ff */
[----:B0-----:R-:W-:Y:S02]  /*12e60*/  LOP3.LUT R3, R2, 0x80, RZ, 0xc0, !PT ;  /* 0x0000008002037812 */ /* 0x001fe400078ec0ff */
[----:B------:R-:W-:Y:S01]  /*12e70*/  LOP3.LUT R7, R5, 0x10, R10, 0xf8, !PT ;  /* 0x0000001005077812 */ /* 0x000fe200078ef80a */
[----:B------:R-:W-:Y:S01]  /*12e80*/  IMAD.SHL.U32 R5, R6, 0x10, RZ ;  /* 0x0000001006057824 */ /* 0x000fe200078e00ff */
[----:B------:R-:W-:Y:S01]  /*12e90*/  LOP3.LUT R3, R3, 0x10, R4, 0xf8, !PT ;  /* 0x0000001003037812 */ /* 0x000fe200078ef804 */
[----:B------:R-:W-:Y:S01]  /*12ea0*/  IMAD.SHL.U32 R6, R10, 0x4, RZ ;  /* 0x000000040a067824 */ /* 0x000fe200078e00ff */
[----:B------:R-:W-:Y:S01]  /*12eb0*/  LOP3.LUT R2, R2, 0x360, RZ, 0xc0, !PT ;  /* 0x0000036002027812 */ /* 0x000fe200078ec0ff */
[----:B------:R-:W-:-:S02]  /*12ec0*/  IMAD.SHL.U32 R0, R10, 0x80, RZ ;  /* 0x000000800a007824 */ /* 0x000fc400078e00ff */
[----:B------:R-:W-:Y:S01]  /*12ed0*/  IMAD.SHL.U32 R4, R10, 0x10, RZ ;  /* 0x000000100a047824 */ /* 0x000fe200078e00ff */
[----:B------:R-:W-:Y:S02]  /*12ee0*/  LOP3.LUT R2, R2, 0x400, R5, 0xf8, !PT ;  /* 0x0000040002027812 */ /* 0x000fe400078ef805 */
[----:B------:R-:W-:Y:S02]  /*12ef0*/  LOP3.LUT R3, R3, 0x10, R6, 0x78, !PT ;  /* 0x0000001003037812 */ /* 0x000fe400078e7806 */
[----:B------:R-:W-:Y:S02]  /*12f00*/  LOP3.LUT R7, R7, 0x380, R0, 0xf8, !PT ;  /* 0x0000038007077812 */ /* 0x000fe400078ef800 */
[----:B------:R-:W-:Y:S02]  /*12f10*/  LOP3.LUT R0, R0, 0x400, RZ, 0xc0, !PT ;  /* 0x0000040000007812 */ /* 0x000fe400078ec0ff */
[----:B------:R-:W-:Y:S02]  /*12f20*/  LOP3.LUT R2, R2, R3, RZ, 0xfc, !PT ;  /* 0x0000000302027212 */ /* 0x000fe400078efcff */
[----:B------:R-:W-:-:S02]  /*12f30*/  LOP3.LUT R0, R0, 0x800, R9, 0xf8, !PT ;  /* 0x0000080000007812 */ /* 0x000fc400078ef809 */
[----:B------:R-:W-:Y:S01]  /*12f40*/  LOP3.LUT R7, R7, 0x70, R4, 0x78, !PT ;  /* 0x0000007007077812 */ /* 0x000fe200078e7804 */
[----:B------:R3:W-:Y:S03]  /*12f50*/  STL [R1], R2 ;  /* 0x0000000201007387 */ /* 0x0007e60000100800 */
[----:B------:R-:W-:Y:S01]  /*12f60*/  LOP3.LUT R28, R0, R7, RZ, 0xfc, !PT ;  /* 0x00000007001c7212 */ /* 0x000fe200078efcff */
[----:B------:R-:W-:Y:S01]  /*12f70*/  IMAD.MOV.U32 R29, RZ, RZ, 0x40 ;  /* 0x00000040ff1d7424 */ /* 0x000fe200078e00ff */
[----:B------:R-:W-:Y:S01]  /*12f80*/  LOP3.LUT P0, RZ, R10, 0x4, RZ, 0xc0, !PT ;  /* 0x000000040aff7812 */ /* 0x000fe2000780c0ff */
[----:B------:R-:W-:Y:S01]  /*12f90*/  BSSY B7, `(.L_x_416) ;  /* 0x000051a000077945 */ /* 0x000fe20003800000 */
[----:B------:R-:W-:Y:S01]  /*12fa0*/  IMAD.MOV.U32 R25, RZ, RZ, 0x1 ;  /* 0x00000001ff197424 */ /* 0x000fe200078e00ff */
[----:B------:R-:W-:Y:S02]  /*12fb0*/  CS2R R22, SRZ ;  /* 0x0000000000167805 */ /* 0x000fe4000001ff00 */
[----:B------:R-:W-:Y:S01]  /*12fc0*/  SEL R29, R29, 0xffffffc0, !P0 ;  /* 0xffffffc01d1d7807 */ /* 0x000fe20004000000 */
[----:B------:R-:W-:Y:S01]  /*12fd0*/  IMAD.MOV.U32 R24, RZ, RZ, 0x1 ;  /* 0x00000001ff187424 */ /* 0x000fe200078e00ff */
[----:B------:R-:W-:Y:S01]  /*12fe0*/  ULDC UR36, c[0x0][0xc] ;  /* 0x0000030000247ab9 */ /* 0x000fe20000000800 */
[----:B------:R-:W-:Y:S01]  /*12ff0*/  ULDC.64 UR38, c[0x0][0x198] ;  /* 0x0000660000267ab9 */ /* 0x000fe20000000a00 */
[----:B---3--:R-:W-:-:S02]  /*13000*/  LOP3.LUT R2, R8, 0x1, RZ, 0xfc, !PT ;  /* 0x0000000108027812 */ /* 0x008fc400078efcff */
[----:B------:R-:W-:-:S03]  /*13010*/  LOP3.LUT R0, R8, 0x2, RZ, 0xfc, !PT ;  /* 0x0000000208007812 */ /* 0x000fc600078efcff */
[----:B------:R0:W-:Y:S04]  /*13020*/  STL [R1+0x30], R2 ;  /* 0x0000300201007387 */ /* 0x0001e80000100800 */
[----:B------:R0:W-:Y:S04]  /*13030*/  STL [R1+0x10], R0 ;  /* 0x0000100001007387 */ /* 0x0001e80000100800 */
[----:B------:R0:W-:Y:S02]  /*13040*/  STL [R1+0x24], RZ ;  /* 0x000024ff01007387 */ /* 0x0001e40000100800 */
.L_x_525:
[----:B0-----:R-:W0:Y:S02]  /*13050*/  LDC.64 R2, c[0x0][0xc60] ;  /* 0x00031800ff027b82 */ /* 0x001e240000000a00 */
[----:B0-----:R-:W-:-:S05]  /*13060*/  IMAD.WIDE R2, R19, 0x4, R2 ;  /* 0x0000000413027825 */ /* 0x001fca00078e0202 */
[----:B------:R-:W2:Y:S01]  /*13070*/  LDG.E R27, desc[UR40][R2.64] ;  /* 0x00000028021b7981 */ /* 0x000ea2000c1e1900 */
[----:B------:R-:W-:Y:S05]  /*13080*/  YIELD ;  /* 0x0000000000007946 */ /* 0x000fea0003800000 */
[----:B------:R-:W-:Y:S01]  /*13090*/  ULDC.64 UR4, c[0x0][0xa28] ;  /* 0x00028a0000047ab9 */ /* 0x000fe20000000a00 */
[----:B------:R-:W-:Y:S01]  /*130a0*/  ULDC.64 UR6, c[0x0][0xa00] ;  /* 0x0002800000067ab9 */ /* 0x000fe20000000a00 */
[----:B------:R-:W-:Y:S01]  /*130b0*/  ISETP.NE.U32.AND P0, PT, RZ, UR4, PT ;  /* 0x00000004ff007c0c */ /* 0x000fe2000bf05070 */
[----:B------:R-:W-:Y:S01]  /*130c0*/  IMAD.MOV.U32 R26, RZ, RZ, RZ ;  /* 0x000000ffff1a7224 */ /* 0x000fe200078e00ff */
[----:B------:R-:W-:-:S02]  /*130d0*/  ISETP.NE.U32.AND P2, PT, RZ, UR6, PT ;  /* 0x00000006ff007c0c */ /* 0x000fc4000bf45070 */
[----:B------:R-:W-:Y:S02]  /*130e0*/  ISETP.NE.AND.EX P1, PT, RZ, UR5, PT, P0 ;  /* 0x00000005ff007c0c */ /* 0x000fe4000bf25300 */
[----:B------:R-:W-:Y:S01]  /*130f0*/  ISETP.NE.AND.EX P0, PT, RZ, UR7, PT, P2 ;  /* 0x00000007ff007c0c */ /* 0x000fe2000bf05320 */
[----:B------:R-:W-:Y:S01]  /*13100*/  IMAD.MOV.U32 R6, RZ, RZ, RZ ;  /* 0x000000ffff067224 */ /* 0x000fe200078e00ff */
[----:B--2---:R-:W-:-:S11]  /*13110*/  SHF.R.S32.HI R0, RZ, 0x1f, R27 ;  /* 0x0000001fff007819 */ /* 0x004fd6000001141b */
[C---:B-1----:R-:W-:Y:S02]  /*13120*/  @P0 LEA R4, P3, R27.reuse, UR6, 0x2 ;  /* 0x000000061b040c11 */ /* 0x042fe4000f8610ff */
[C---:B------:R-:W-:Y:S02]  /*13130*/  @P1 LEA R2, P2, R27.reuse, UR4, 0x2 ;  /* 0x000000041b021c11 */ /* 0x040fe4000f8410ff */
[C-C-:B------:R-:W-:Y:S01]  /*13140*/  @P0 LEA.HI.X R5, R27.reuse, UR7, R0.reuse, 0x2, P3 ;  /* 0x000000071b050c11 */ /* 0x140fe200098f1400 */
[C---:B------:R-:W-:Y:S01]  /*13150*/  IMAD.SHL.U32 R10, R27.reuse, 0x4, RZ ;  /* 0x000000041b0a7824 */ /* 0x040fe200078e00ff */
[C-C-:B------:R-:W-:Y:S01]  /*13160*/  @P1 LEA.HI.X R3, R27.reuse, UR5, R0.reuse, 0x2, P2 ;  /* 0x000000051b031c11 */ /* 0x140fe200090f1400 */
[----:B------:R-:W-:Y:S01]  /*13170*/  ULDC.64 UR4, c[0x0][0xa10] ;  /* 0x0002840000047ab9 */ /* 0x000fe20000000a00 */
[----:B------:R-:W-:Y:S01]  /*13180*/  SHF.L.U64.HI R7, R27, 0x2, R0 ;  /* 0x000000021b077819 */ /* 0x000fe20000010200 */
[----:B------:R-:W2:Y:S01]  /*13190*/  @P0 LDG.E R6, desc[UR40][R4.64] ;  /* 0x0000002804060981 */ /* 0x000ea2000c1e1900 */
[----:B------:R-:W-:Y:S01]  /*131a0*/  ISETP.NE.U32.AND P2, PT, RZ, UR4, PT ;  /* 0x00000004ff007c0c */ /* 0x000fe2000bf45070 */
[----:B------:R-:W-:-:S02]  /*131b0*/  ULDC.64 UR6, c[0x0][0xa20] ;  /* 0x0002880000067ab9 */ /* 0x000fc40000000a00 */
[----:B------:R0:W5:Y:S01]  /*131c0*/  @P1 LDG.E R26, desc[UR40][R2.64] ;  /* 0x00000028021a1981 */ /* 0x000162000c1e1900 */
[----:B------:R-:W-:Y:S01]  /*131d0*/  ISETP.NE.AND.EX P1, PT, RZ, UR5, PT, P2 ;  /* 0x00000005ff007c0c */ /* 0x000fe2000bf25320 */
[----:B------:R-:W-:Y:S02]  /*131e0*/  IMAD.MOV.U32 R0, RZ, RZ, RZ ;  /* 0x000000ffff007224 */ /* 0x000fe400078e00ff */
[----:B------:R-:W-:Y:S01]  /*131f0*/  STL [R1+0x8], R10 ;  /* 0x0000080a01007387 */ /* 0x000fe20000100800 */
[----:B0-----:R-:W-:-:S04]  /*13200*/  IADD3 R2, P2, R10, UR4, RZ ;  /* 0x000000040a027c10 */ /* 0x001fc8000ff5e0ff */
[----:B------:R-:W-:Y:S01]  /*13210*/  IADD3.X R3, R7, UR5, RZ, P2, !PT ;  /* 0x0000000507037c10 */ /* 0x000fe200097fe4ff */
[----:B------:R-:W-:Y:S02]  /*13220*/  ULDC.64 UR4, c[0x0][0xa08] ;  /* 0x0002820000047ab9 */ /* 0x000fe40000000a00 */
[----:B------:R-:W-:Y:S02]  /*13230*/  ISETP.NE.U32.AND P0, PT, RZ, UR4, PT ;  /* 0x00000004ff007c0c */ /* 0x000fe4000bf05070 */
[----:B------:R-:W5:Y:S02]  /*13240*/  @P1 LDG.E R0, desc[UR40][R2.64] ;  /* 0x0000002802001981 */ /* 0x000f64000c1e1900 */
[----:B------:R-:W-:Y:S02]  /*13250*/  ISETP.NE.AND.EX P0, PT, RZ, UR5, PT, P0 ;  /* 0x00000005ff007c0c */ /* 0x000fe4000bf05300 */
[----:B------:R-:W5:Y:S04]  /*13260*/  @P1 LDG.E R9, desc[UR40][R2.64] ;  /* 0x0000002802091981 */ /* 0x000f68000c1e1900 */
[----:B------:R0:W5:Y:S04]  /*13270*/  @P1 LDG.E R8, desc[UR40][R2.64+0x4] ;  /* 0x0000042802081981 */ /* 0x000168000c1e1900 */
[----:B------:R-:W-:Y:S01]  /*13280*/  STL [R1+0xc], R7 ;  /* 0x00000c0701007387 */ /* 0x000fe20000100800 */
[----:B0-----:R-:W-:-:S04]  /*13290*/  IADD3 R2, P2, R10, UR4, RZ ;  /* 0x000000040a027c10 */ /* 0x001fc8000ff5e0ff */
[----:B------:R-:W-:Y:S01]  /*132a0*/  IADD3.X R3, R7, UR5, RZ, P2, !PT ;  /* 0x0000000507037c10 */ /* 0x000fe200097fe4ff */
[----:B------:R-:W-:Y:S01]  /*132b0*/  ULDC.64 UR4, c[0x0][0x3f8] ;  /* 0x0000fe0000047ab9 */ /* 0x000fe20000000a00 */
[----:B--2---:R0:W-:Y:S02]  /*132c0*/  STL [R1+0x2c], R6 ;  /* 0x00002c0601007387 */ /* 0x0041e40000100800 */
[----:B0-----:R-:W-:-:S06]  /*132d0*/  IMAD.MOV.U32 R6, RZ, RZ, RZ ;  /* 0x000000ffff067224 */ /* 0x001fcc00078e00ff */
[----:B------:R-:W5:Y:S01]  /*132e0*/  @P0 LDG.E R6, desc[UR40][R2.64] ;  /* 0x0000002802060981 */ /* 0x000f62000c1e1900 */
[----:B------:R-:W-:Y:S01]  /*132f0*/  ISETP.NE.U32.AND P2, PT, RZ, UR6, PT ;  /* 0x00000006ff007c0c */ /* 0x000fe2000bf45070 */
[----:B------:R-:W-:-:S03]  /*13300*/  UISETP.NE.U32.AND UP0, UPT, UR4, URZ, UPT ;  /* 0x0000003f0400728c */ /* 0x000fc6000bf05070 */
[----:B------:R-:W-:Y:S01]  /*13310*/  ISETP.NE.AND.EX P2, PT, RZ, UR7, PT, P2 ;  /* 0x00000007ff007c0c */ /* 0x000fe2000bf45320 */
[----:B------:R-:W-:Y:S01]  /*13320*/  UISETP.NE.AND.EX UP0, UPT, UR5, URZ, UPT, UP0 ;  /* 0x0000003f0500728c */ /* 0x000fe2000bf05300 */
[----:B------:R-:W-:Y:S02]  /*13330*/  ULDC UR4, c[0x0][0x404] ;  /* 0x0001010000047ab9 */ /* 0x000fe40000000800 */
[----:B------:R-:W-:Y:S01]  /*13340*/  ULDC UR5, c[0x0][0x2e0] ;  /* 0x0000b80000057ab9 */ /* 0x000fe20000000800 */
[----:B------:R-:W-:-:S04]  /*13350*/  USEL UR4, UR4, 0x1, UP0 ;  /* 0x0000000104047887 */ /* 0x000fc80008000000 */
[----:B------:R-:W-:-:S04]  /*13360*/  UIMAD UR4, UR4, UR5, URZ ;  /* 0x00000005040472a4 */ /* 0x000fc8000f8e023f */
[----:B------:R-:W-:-:S04]  /*13370*/  @P2 IADD3 R4, P3, R10, UR6, RZ ;  /* 0x000000060a042c10 */ /* 0x000fc8000ff7e0ff */
[----:B------:R-:W-:Y:S02]  /*13380*/  @P2 IADD3.X R5, R7, UR7, RZ, P3, !PT ;  /* 0x0000000707052c10 */ /* 0x000fe40009ffe4ff */
[----:B------:R-:W-:Y:S01]  /*13390*/  MOV R7, UR4 ;  /* 0x0000000400077c02 */ /* 0x000fe20008000f00 */
[----:B------:R-:W-:-:S05]  /*133a0*/  ULDC UR4, c[0x0][0x338] ;  /* 0x0000ce0000047ab9 */ /* 0x000fca0000000800 */
[----:B------:R0:W5:Y:S02]  /*133b0*/  @P2 LDG.E R7, desc[UR40][R4.64] ;  /* 0x0000002804072981 */ /* 0x000164000c1e1900 */
[----:B0-----:R-:W-:Y:S01]  /*133c0*/  IMAD.U32 R4, RZ, RZ, UR4 ;  /* 0x00000004ff047e24 */ /* 0x001fe2000f8e00ff */
[----:B------:R-:W-:Y:S06]  /*133d0*/  @P2 BRA `(.L_x_417) ;  /* 0x0000000000102947 */ /* 0x000fec0003800000 */
[----:B------:R-:W-:Y:S05]  /*133e0*/  @!P0 BRA `(.L_x_417) ;  /* 0x00000000000c8947 */ /* 0x000fea0003800000 */
[----:B-----5:R-:W2:Y:S04]  /*133f0*/  LDG.E R7, desc[UR40][R2.64] ;  /* 0x0000002802077981 */ /* 0x020ea8000c1e1900 */
[----:B------:R-:W2:Y:S02]  /*13400*/  LDG.E R2, desc[UR40][R2.64+0x4] ;  /* 0x0000042802027981 */ /* 0x000ea4000c1e1900 */
[----:B--2---:R-:W-:-:S07]  /*13410*/  IMAD.IADD R7, R2, 0x1, -R7 ;  /* 0x0000000102077824 */ /* 0x004fce00078e0a07 */
.L_x_417:
[----:B-----5:R-:W-:Y:S01]  /*13420*/  @P1 IMAD.IADD R4, R8, 0x1, -R9 ;  /* 0x0000000108041824 */ /* 0x020fe200078e0a09 */
[----:B------:R-:W-:Y:S01]  /*13430*/  BSSY B0, `(.L_x_418) ;  /* 0x0000161000007945 */ /* 0x000fe20003800000 */
[--C-:B------:R-:W-:Y:S02]  /*13440*/  IMAD.IADD R7, R7, 0x1, -R26.reuse ;  /* 0x0000000107077824 */ /* 0x100fe400078e0a1a */
[----:B------:R-:W-:Y:S02]  /*13450*/  IMAD.IADD R26, R6, 0x1, R26 ;  /* 0x00000001061a7824 */ /* 0x000fe400078e021a */
[----:B------:R-:W-:-:S05]  /*13460*/  IMAD.IADD R2, R7, 0x1, R4 ;  /* 0x0000000107027824 */ /* 0x000fca00078e0204 */
[----:B------:R0:W-:Y:S02]  /*13470*/  STL [R1+0x14], R2 ;  /* 0x0000140201007387 */ /* 0x0001e40000100800 */
[----:B0-----:R-:W-:-:S05]  /*13480*/  VIADD R2, R2, 0x7f ;  /* 0x0000007f02027836 */ /* 0x001fca0000000000 */
[----:B------:R-:W-:-:S04]  /*13490*/  SHF.R.S32.HI R3, RZ, 0x1f, R2 ;  /* 0x0000001fff037819 */ /* 0x000fc80000011402 */
[----:B------:R-:W-:-:S04]  /*134a0*/  LEA.HI R5, R3, R2, RZ, 0x7 ;  /* 0x0000000203057211 */ /* 0x000fc800078f38ff */
[----:B------:R-:W-:Y:S01]  /*134b0*/  LOP3.LUT R2, R5, 0xffffff80, RZ, 0xc0, !PT ;  /* 0xffffff8005027812 */ /* 0x000fe200078ec0ff */
[----:B------:R0:W-:Y:S03]  /*134c0*/  STL [R1+0x1c], R5 ;  /* 0x00001c0501007387 */ /* 0x0001e60000100800 */
[----:B------:R-:W-:Y:S01]  /*134d0*/  VIADDMNMX R2, R2, -R7, R4, PT ;  /* 0x8000000702027246 */ /* 0x000fe20003800104 */
[----:B------:R-:W-:-:S05]  /*134e0*/  IMAD.MOV R4, RZ, RZ, -R7 ;  /* 0x000000ffff047224 */ /* 0x000fca00078e0a07 */
[----:B------:R-:W-:-:S04]  /*134f0*/  VIMNMX R4, RZ, R4, !PT ;  /* 0x00000004ff047248 */ /* 0x000fc80007fe0100 */
[----:B------:R-:W-:-:S13]  /*13500*/  ISETP.GT.AND P0, PT, R2, R4, PT ;  /* 0x000000040200720c */ /* 0x000fda0003f04270 */
[----:B------:R-:W-:Y:S01]  /*13510*/  @P0 VIADD R3, R2, 0x7f ;  /* 0x0000007f02030836 */ /* 0x000fe20000000000 */
[----:B------:R-:W-:-:S04]  /*13520*/  SHF.R.U32.HI R2, RZ, 0x7, R4 ;  /* 0x00000007ff027819 */ /* 0x000fc80000011604 */
[----:B------:R-:W-:-:S04]  /*13530*/  @P0 SHF.R.S32.HI R4, RZ, 0x1f, R3 ;  /* 0x0000001fff040819 */ /* 0x000fc80000011403 */
[----:B------:R-:W-:Y:S01]  /*13540*/  @P0 LEA.HI R4, R4, R3, RZ, 0x7 ;  /* 0x0000000304040211 */ /* 0x000fe200078f38ff */
[----:B------:R-:W-:-:S03]  /*13550*/  IMAD.MOV.U32 R3, RZ, RZ, R2 ;  /* 0x000000ffff037224 */ /* 0x000fc600078e0002 */
[----:B------:R-:W-:Y:S02]  /*13560*/  @P0 SHF.R.S32.HI R3, RZ, 0x7, R4 ;  /* 0x00000007ff030819 */ /* 0x000fe40000011404 */
[----:B------:R-:W-:Y:S02]  /*13570*/  PLOP3.LUT P0, PT, PT, PT, PT, 0x80, 0x0 ;  /* 0x000000000000781c */ /* 0x000fe40003f0f070 */
[----:B------:R-:W-:-:S13]  /*13580*/  ISETP.GT.AND P2, PT, R3, R2, PT ;  /* 0x000000020300720c */ /* 0x000fda0003f44270 */
[----:B0-----:R-:W-:Y:S05]  /*13590*/  @!P2 BRA `(.L_x_419) ;  /* 0x000000140028a947 */ /* 0x001fea0003800000 */
[----:B------:R-:W0:Y:S01]  /*135a0*/  LDC R4, c[0x0][0x428] ;  /* 0x00010a00ff047b82 */ /* 0x000e220000000800 */
[----:B------:R-:W-:Y:S01]  /*135b0*/  UMOV UR4, 0xffffffff ;  /* 0xffffffff00047882 */ /* 0x000fe20000000000 */
[----:B------:R-:W-:Y:S01]  /*135c0*/  IMAD.MOV.U32 R5, RZ, RZ, R18 ;  /* 0x000000ffff057224 */ /* 0x000fe200078e0012 */
[----:B0-----:R-:W-:-:S13]  /*135d0*/  ISETP.NE.AND P0, PT, R4, 0x1, PT ;  /* 0x000000010400780c */ /* 0x001fda0003f05270 */
[----:B------:R-:W0:Y:S08]  /*135e0*/  @P0 LDC R4, c[0x0][0x42c] ;  /* 0x00010b00ff040b82 */ /* 0x000e300000000800 */
[----:B------:R-:W1:Y:S01]  /*135f0*/  @P0 LDC R6, c[0x0][0x430] ;  /* 0x00010c00ff060b82 */ /* 0x000e620000000800 */
[----:B0-----:R-:W-:-:S05]  /*13600*/  @P0 IMAD.HI.U32 R4, R18, R4, RZ ;  /* 0x0000000412040227 */ /* 0x001fca00078e00ff */
[----:B-1----:R-:W-:Y:S02]  /*13610*/  @P0 SHF.R.U32.HI R5, RZ, R6, R4 ;  /* 0x00000006ff050219 */ /* 0x002fe40000011604 */
[----:B------:R-:W-:Y:S01]  /*13620*/  SEL R4, R27, RZ, !P1 ;  /* 0x000000ff1b047207 */ /* 0x000fe20004800000 */
[----:B------:R-:W-:Y:S06]  /*13630*/  BRA.DIV UR4, `(.L_x_420) ;  /* 0x0000005604c87947 */ /* 0x000fec000b800000 */
[----:B------:R-:W0:Y:S02]  /*13640*/  S2R R6, SR_TID.X ;  /* 0x0000000000067919 */ /* 0x000e240000002100 */
[----:B0-----:R-:W-:-:S04]  /*13650*/  SHF.R.U32.HI R6, RZ, 0x5, R6 ;  /* 0x00000005ff067819 */ /* 0x001fc80000011606 */
[----:B------:R-:W-:-:S05]  /*13660*/  LOP3.LUT R6, R6, 0x3, RZ, 0xc0, !PT ;  /* 0x0000000306067812 */ /* 0x000fca00078ec0ff */
[----:B------:R0:W1:Y:S02]  /*13670*/  SHFL.IDX PT, R14, R6, RZ, 0x1f ;  /* 0x00001fff060e7589 */ /* 0x00006400000e0000 */
.L_x_572:
[----:B-1----:R-:W-:Y:S02]  /*13680*/  ISETP.NE.AND P0, PT, R14, RZ, PT ;  /* 0x000000ff0e00720c */ /* 0x002fe40003f05270 */
[----:B------:R-:W-:-:S11]  /*13690*/  PLOP3.LUT P6, PT, PT, PT, PT, 0x8, 0x0 ;  /* 0x000000000000781c */ /* 0x000fd60003fce170 */
[----:B------:R-:W-:Y:S05]  /*136a0*/  @P0 BRA `(.L_x_421) ;  /* 0x00000000000c0947 */ /* 0x000fea0003800000 */
[----:B------:R-:W-:-:S03]  /*136b0*/  UMOV UR4, 0xffffffff ;  /* 0xffffffff00047882 */ /* 0x000fc60000000000 */
[----:B------:R-:W-:Y:S05]  /*136c0*/  BRA.DIV UR4, `(.L_x_422) ;  /* 0x0000005604d87947 */ /* 0x000fea000b800000 */
[----:B------:R-:W-:-:S13]  /*136d0*/  ELECT P6, URZ, PT ;  /* 0x00000000003f782f */ /* 0x000fda00038c0000 */
.L_x_421:
[----:B0-----:R-:W2:Y:S01]  /*136e0*/  LDL R6, [R1+0x24] ;  /* 0x0000240001067983 */ /* 0x001ea20000100800 */
[----:B------:R-:W-:Y:S01]  /*136f0*/  MOV R8, 0x400 ;  /* 0x0000040000087802 */ /* 0x000fe20000000f00 */
[----:B------:R-:W-:Y:S01]  /*13700*/  BSSY B1, `(.L_x_423) ;  /* 0x000000a000017945 */ /* 0x000fe20003800000 */
[----:B--2---:R-:W-:-:S05]  /*13710*/  VIADD R7, R6, 0x1 ;  /* 0x0000000106077836 */ /* 0x004fca0000000000 */
[----:B------:R-:W-:-:S04]  /*13720*/  LEA.HI R6, R7, R7, RZ, 0x1 ;  /* 0x0000000707067211 */ /* 0x000fc800078f08ff */
[----:B------:R-:W-:-:S05]  /*13730*/  LOP3.LUT R6, R6, 0xfffffffe, RZ, 0xc0, !PT ;  /* 0xfffffffe06067812 */ /* 0x000fca00078ec0ff */
[----:B------:R-:W-:Y:S02]  /*13740*/  IMAD.IADD R7, R7, 0x1, -R6 ;  /* 0x0000000107077824 */ /* 0x000fe400078e0a06 */
[----:B------:R-:W0:Y:S03]  /*13750*/  S2R R6, SR_CgaCtaId ;  /* 0x0000000000067919 */ /* 0x000e260000008800 */
[----:B------:R-:W-:Y:S02]  /*13760*/  SHF.L.U32 R7, R7, 0x1f, RZ ;  /* 0x0000001f07077819 */ /* 0x000fe400000006ff */
[----:B0-----:R-:W-:-:S04]  /*13770*/  LEA R6, R6, R8, 0x18 ;  /* 0x0000000806067211 */ /* 0x001fc800078ec0ff */
[----:B------:R-:W0:Y:S02]  /*13780*/  SYNCS.PHASECHK.TRANS64.TRYWAIT P0, [R6+URZ+0x19c20], R7 ;  /* 0x019c2007060075a7 */ /* 0x000e24000800017f */
[----:B0-----:R-:W-:Y:S05]  /*13790*/  @!P0 BRA `(.L_x_424) ;  /* 0x0000005400c48947 */ /* 0x001fea0003800000 */
.L_x_575:
[----:B------:R-:W-:Y:S05]  /*137a0*/  BSYNC B1 ;  /* 0x0000000000017941 */ /* 0x000fea0003800000 */
.L_x_423:
[----:B------:R-:W-:Y:S04]  /*137b0*/  BSSY B1, `(.L_x_425) ;  /* 0x000008b000017945 */ /* 0x000fe80003800000 */
[----:B------:R-:W-:Y:S05]  /*137c0*/  @!P6 BRA `(.L_x_426) ;  /* 0x000000080024e947 */ /* 0x000fea0003800000 */
[----:B------:R-:W-:Y:S01]  /*137d0*/  IMAD R10, R23, 0x8, R6 ;  /* 0x00000008170a7824 */ /* 0x000fe200078e0206 */
[----:B------:R-:W-:Y:S01]  /*137e0*/  SHF.L.U32 R12, R25, 0x1f, RZ ;  /* 0x0000001f190c7819 */ /* 0x000fe200000006ff */
[----:B------:R-:W1:Y:S01]  /*137f0*/  S2R R8, SR_TID.X ;  /* 0x0000000000087919 */ /* 0x000e620000002100 */
[----:B------:R-:W-:Y:S02]  /*13800*/  BSSY B2, `(.L_x_427) ;  /* 0x0000005000027945 */ /* 0x000fe40003800000 */
[----:B------:R-:W2:Y:S01]  /*13810*/  SYNCS.PHASECHK.TRANS64.TRYWAIT P0, [R10+URZ+0x19ca0], R12 ;  /* 0x019ca00c0a0075a7 */ /* 0x000ea2000800017f */
[----:B-1----:R-:W-:-:S04]  /*13820*/  LOP3.LUT R8, R8, 0x7f, RZ, 0xc0, !PT ;  /* 0x0000007f08087812 */ /* 0x002fc800078ec0ff */
[----:B------:R-:W-:Y:S01]  /*13830*/  ISETP.NE.AND P1, PT, R8, RZ, PT ;  /* 0x000000ff0800720c */ /* 0x000fe20003f25270 */
[----:B--2---:R-:W-:-:S12]  /*13840*/  @!P0 BRA `(.L_x_428) ;  /* 0x0000005400ac8947 */ /* 0x004fd80003800000 */
.L_x_576:
[----:B------:R-:W-:Y:S05]  /*13850*/  BSYNC B2 ;  /* 0x0000000000027941 */ /* 0x000fea0003800000 */
.L_x_427:
[----:B------:R-:W-:Y:S04]  /*13860*/  BSSY B2, `(.L_x_429) ;  /* 0x0000009000027945 */ /* 0x000fe80003800000 */
[----:B------:R-:W-:Y:S05]  /*13870*/  @P1 BRA `(.L_x_430) ;  /* 0x00000000001c1947 */ /* 0x000fea0003800000 */
[----:B0-----:R-:W0:Y:S02]  /*13880*/  S2R R7, SR_TID.X ;  /* 0x0000000000077919 */ /* 0x001e240000002100 */
[----:B0-----:R-:W-:Y:S01]  /*13890*/  LOP3.LUT R8, R7, 0x1f, RZ, 0xc0, !PT ;  /* 0x0000001f07087812 */ /* 0x001fe200078ec0ff */
[----:B------:R-:W-:-:S03]  /*138a0*/  IMAD.MOV.U32 R7, RZ, RZ, 0x3000 ;  /* 0x00003000ff077424 */ /* 0x000fc600078e00ff */
[----:B------:R-:W-:Y:S01]  /*138b0*/  ISETP.NE.AND P0, PT, R8, RZ, PT ;  /* 0x000000ff0800720c */ /* 0x000fe20003f05270 */
[----:B------:R2:W-:-:S12]  /*138c0*/  SYNCS.ARRIVE.TRANS64 RZ, [R10+URZ+0x19c90], R7 ;  /* 0x019c90070aff79a7 */ /* 0x0005d8000800003f */
[----:B--2---:R-:W-:Y:S05]  /*138d0*/  @!P0 BRA `(.L_x_430) ;  /* 0x0000000000048947 */ /* 0x004fea0003800000 */
[----:B------:R-:W-:Y:S01]  /*138e0*/  BPT.TRAP 0x1 ;  /* 0x000000040000795c */ /* 0x000fe20000300000 */
.L_x_430:
[----:B------:R-:W-:Y:S05]  /*138f0*/  BSYNC B2 ;  /* 0x0000000000027941 */ /* 0x000fea0003800000 */
.L_x_429:
[----:B------:R-:W-:Y:S01]  /*13900*/  MOV R20, RZ ;  /* 0x000000ff00147202 */ /* 0x000fe20000000f00 */
[----:B------:R-:W-:Y:S01]  /*13910*/  IMAD R8, R3, 0x80, R0 ;  /* 0x0000008003087824 */ /* 0x000fe200078e0200 */
[----:B------:R-:W-:Y:S01]  /*13920*/  UIADD3 UR4, UP0, UR38, 0x570, URZ ;  /* 0x0000057026047890 */ /* 0x000fe2000ff1e03f */
[----:B------:R-:W-:Y:S01]  /*13930*/  IMAD R9, R23, 0x3000, R6 ;  /* 0x0000300017097824 */ /* 0x000fe200078e0206 */
[----:B------:R-:W-:Y:S01]  /*13940*/  R2UR UR10, R20 ;  /* 0x00000000140a72ca */ /* 0x000fe200000e0000 */
[----:B------:R-:W-:Y:S01]  /*13950*/  VIADD R8, R8, 0xffffff80 ;  /* 0xffffff8008087836 */ /* 0x000fe20000000000 */
[----:B------:R-:W-:Y:S01]  /*13960*/  PLOP3.LUT P0, PT, PT, PT, PT, 0x80, 0x0 ;  /* 0x000000000000781c */ /* 0x000fe20003f0f070 */
[----:B0-----:R-:W-:Y:S01]  /*13970*/  VIADD R7, R10, 0x19c90 ;  /* 0x00019c900a077836 */ /* 0x001fe20000000000 */
[----:B------:R-:W-:Y:S01]  /*13980*/  UIADD3.X UR5, URZ, UR39, URZ, UP0, !UPT ;  /* 0x000000273f057290 */ /* 0x000fe200087fe43f */
[----:B------:R-:W-:Y:S01]  /*13990*/  VIADD R11, R9, 0x13800 ;  /* 0x00013800090b7836 */ /* 0x000fe20000000000 */
[----:B------:R-:W-:Y:S01]  /*139a0*/  UMOV UR6, 0x0 ;  /* 0x0000000000067882 */ /* 0x000fe20000000000 */
[----:B------:R-:W-:-:S09]  /*139b0*/  UMOV UR7, 0x12f00000 ;  /* 0x12f0000000077882 */ /* 0x000fd20000000000 */
.L_x_431:
[----:B------:R-:W-:-:S13]  /*139c0*/  @P0 ELECT P2, URZ, PT ;  /* 0x00000000003f082f */ /* 0x000fda0003840000 */
[----:B------:R-:W-:Y:S02]  /*139d0*/  @P2 R2UR UR13, R4 ;  /* 0x00000000040d22ca */ /* 0x000fe400000e0000 */
[----:B------:R-:W-:Y:S02]  /*139e0*/  @P2 R2UR UR12, R5 ;  /* 0x00000000050c22ca */ /* 0x000fe400000e0000 */
[----:B------:R-:W-:Y:S02]  /*139f0*/  @P2 R2UR UR11, R8 ;  /* 0x00000000080b22ca */ /* 0x000fe400000e0000 */
[----:B------:R-:W-:Y:S02]  /*13a00*/  @P2 R2UR UR9, R7 ;  /* 0x00000000070922ca */ /* 0x000fe400000e0000 */
[----:B------:R-:W-:Y:S02]  /*13a10*/  @P2 R2UR UR8, R11 ;  /* 0x000000000b0822ca */ /* 0x000fe400000e0000 */
[----:B------:R-:W-:-:S02]  /*13a20*/  @P2 PLOP3.LUT P0, PT, P2, PT, PT, 0x8, 0x0 ;  /* 0x000000000000281c */ /* 0x000fc4000170e170 */
[----:B------:R-:W-:-:S09]  /*13a30*/  PLOP3.LUT P2, PT, PT, PT, PT, 0x8, 0x0 ;  /* 0x000000000000781c */ /* 0x000fd20003f4e170 */
[----:B------:R0:W-:Y:S02]  /*13a40*/  UTMALDG.4D [UR8], [UR4], desc[UR6] ;  /* 0x00000608040075b4 */ /* 0x0001e40008019000 */
[----:B0-----:R-:W-:Y:S05]  /*13a50*/  @P0 BRA.U.ANY `(.L_x_431) ;  /* 0xfffffffd00d80947 */ /* 0x001fea000393ffff */
[----:B------:R-:W-:Y:S01]  /*13a60*/  IMAD.MOV.U32 R15, RZ, RZ, 0x20 ;  /* 0x00000020ff0f7424 */ /* 0x000fe200078e00ff */
[----:B------:R-:W-:Y:S01]  /*13a70*/  PLOP3.LUT P0, PT, PT, PT, PT, 0x80, 0x0 ;  /* 0x000000000000781c */ /* 0x000fe20003f0f070 */
[----:B------:R-:W-:Y:S01]  /*13a80*/  VIADD R11, R9, 0x14800 ;  /* 0x00014800090b7836 */ /* 0x000fe20000000000 */
[----:B------:R-:W-:Y:S01]  /*13a90*/  UMOV UR6, 0x0 ;  /* 0x0000000000067882 */ /* 0x000fe20000000000 */
[----:B------:R-:W-:Y:S01]  /*13aa0*/  UMOV UR7, 0x12f00000 ;  /* 0x12f0000000077882 */ /* 0x000fe20000000000 */
[----:B------:R-:W-:-:S15]  /*13ab0*/  R2UR UR10, R15 ;  /* 0x000000000f0a72ca */ /* 0x000fde00000e0000 */
.L_x_432:
        /* <DEDUP_REMOVED lines=16> */
.L_x_433:
        /* <DEDUP_REMOVED lines=10> */
[----:B------:R-:W0:Y:S01]  /*13c60*/  SYNCS.PHASECHK.TRANS64.TRYWAIT P0, [R10+URZ+0x19cc0], R12 ;  /* 0x019cc00c0a0075a7 */ /* 0x000e22000800017f */
[----:B------:R-:W-:Y:S04]  /*13c70*/  BSSY B2, `(.L_x_434) ;  /* 0x0000002000027945 */ /* 0x000fe80003800000 */
[----:B0-----:R-:W-:Y:S05]  /*13c80*/  @!P0 BRA `(.L_x_435) ;  /* 0x0000005000b08947 */ /* 0x001fea0003800000 */
.L_x_577:
[----:B------:R-:W-:Y:S05]  /*13c90*/  BSYNC B2 ;  /* 0x0000000000027941 */ /* 0x000fea0003800000 */
.L_x_434:
[----:B------:R-:W-:Y:S01]  /*13ca0*/  BSSY B2, `(.L_x_436) ;  /* 0x000000b000027945 */ /* 0x000fe20003800000 */
[----:B01----:R-:W-:Y:S02]  /*13cb0*/  IMAD.MOV.U32 R12, RZ, RZ, 0x0 ;  /* 0x00000000ff0c7424 */ /* 0x003fe400078e00ff */
[----:B------:R-:W-:Y:S01]  /*13cc0*/  IMAD.MOV.U32 R13, RZ, RZ, 0x12f00000 ;  /* 0x12f00000ff0d7424 */ /* 0x000fe200078e00ff */
[----:B------:R-:W-:Y:S06]  /*13cd0*/  @P1 BRA `(.L_x_437) ;  /* 0x00000000001c1947 */ /* 0x000fec0003800000 */
[----:B------:R-:W0:Y:S02]  /*13ce0*/  S2R R7, SR_TID.X ;  /* 0x0000000000077919 */ /* 0x000e240000002100 */
[----:B0-----:R-:W-:Y:S01]  /*13cf0*/  LOP3.LUT R11, R7, 0x1f, RZ, 0xc0, !PT ;  /* 0x0000001f070b7812 */ /* 0x001fe200078ec0ff */
[----:B------:R-:W-:-:S03]  /*13d00*/  IMAD.MOV.U32 R7, RZ, RZ, 0x3000 ;  /* 0x00003000ff077424 */ /* 0x000fc600078e00ff */
[----:B------:R-:W-:Y:S01]  /*13d10*/  ISETP.NE.AND P0, PT, R11, RZ, PT ;  /* 0x000000ff0b00720c */ /* 0x000fe20003f05270 */
[----:B------:R0:W-:-:S12]  /*13d20*/  SYNCS.ARRIVE.TRANS64 RZ, [R10+URZ+0x19cb0], R7 ;  /* 0x019cb0070aff79a7 */ /* 0x0001d8000800003f */
[----:B0-----:R-:W-:Y:S05]  /*13d30*/  @!P0 BRA `(.L_x_437) ;  /* 0x0000000000048947 */ /* 0x001fea0003800000 */
[----:B------:R-:W-:Y:S01]  /*13d40*/  BPT.TRAP 0x1 ;  /* 0x000000040000795c */ /* 0x000fe20000300000 */
.L_x_437:
[----:B------:R-:W-:Y:S05]  /*13d50*/  BSYNC B2 ;  /* 0x0000000000027941 */ /* 0x000fea0003800000 */
.L_x_436:
[----:B------:R-:W-:Y:S01]  /*13d60*/  R2UR UR10, R20 ;  /* 0x00000000140a72ca */ /* 0x000fe200000e0000 */
[----:B------:R-:W-:Y:S01]  /*13d70*/  UIADD3 UR4, UP0, UR38, 0x670, URZ ;  /* 0x0000067026047890 */ /* 0x000fe2000ff1e03f */
[----:B------:R-:W-:Y:S01]  /*13d80*/  R2UR UR6, R12 ;  /* 0x000000000c0672ca */ /* 0x000fe200000e0000 */
[----:B------:R-:W-:Y:S01]  /*13d90*/  VIADD R10, R10, 0x19cb0 ;  /* 0x00019cb00a0a7836 */ /* 0x000fe20000000000 */
[----:B------:R-:W-:Y:S01]  /*13da0*/  R2UR UR7, R13 ;  /* 0x000000000d0772ca */ /* 0x000fe200000e0000 */
[----:B------:R-:W-:Y:S01]  /*13db0*/  VIADD R7, R9, 0x9000 ;  /* 0x0000900009077836 */ /* 0x000fe20000000000 */
[----:B------:R-:W-:Y:S01]  /*13dc0*/  PLOP3.LUT P0, PT, PT, PT, PT, 0x80, 0x0 ;  /* 0x000000000000781c */ /* 0x000fe20003f0f070 */
[----:B------:R-:W-:-:S12]  /*13dd0*/  UIADD3.X UR5, URZ, UR39, URZ, UP0, !UPT ;  /* 0x000000273f057290 */ /* 0x000fd800087fe43f */
.L_x_438:
        /* <DEDUP_REMOVED lines=10> */
[----:B------:R-:W-:Y:S01]  /*13e80*/  R2UR UR10, R15 ;  /* 0x000000000f0a72ca */ /* 0x000fe200000e0000 */
[----:B------:R-:W-:Y:S01]  /*13e90*/  VIADD R7, R9, 0xa000 ;  /* 0x0000a00009077836 */ /* 0x000fe20000000000 */
[----:B------:R-:W-:Y:S02]  /*13ea0*/  R2UR UR6, R12 ;  /* 0x000000000c0672ca */ /* 0x000fe400000e0000 */
[----:B------:R-:W-:Y:S02]  /*13eb0*/  R2UR UR7, R13 ;  /* 0x000000000d0772ca */ /* 0x000fe400000e0000 */
[----:B------:R-:W-:-:S13]  /*13ec0*/  PLOP3.LUT P0, PT, PT, PT, PT, 0x80, 0x0 ;  /* 0x000000000000781c */ /* 0x000fda0003f0f070 */
.L_x_439:
        /* <DEDUP_REMOVED lines=15> */
.L_x_440:
        /* <DEDUP_REMOVED lines=9> */
[----:B-1----:R-:W-:Y:S05]  /*14050*/  @P0 BRA.U.ANY `(.L_x_440) ;  /* 0xfffffffd00d80947 */ /* 0x002fea000393ffff */
.L_x_426:
[----:B------:R-:W-:Y:S05]  /*14060*/  BSYNC B1 ;  /* 0x0000000000017941 */ /* 0x000fea0003800000 */
.L_x_425:
[----:B------:R-:W-:Y:S01]  /*14070*/  VIADD R11, R3, 0xfffffffe ;  /* 0xfffffffe030b7836 */ /* 0x000fe20000000000 */
[----:B------:R-:W-:Y:S02]  /*14080*/  IADD3 R23, R23, 0x1, RZ ;  /* 0x0000000117177810 */ /* 0x000fe40007ffe0ff */
[----:B------:R-:W-:Y:S02]  /*14090*/  PLOP3.LUT P0, PT, PT, PT, PT, 0x8, 0x0 ;  /* 0x000000000000781c */ /* 0x000fe40003f0e170 */
[----:B------:R-:W-:Y:S02]  /*140a0*/  ISETP.GE.AND P2, PT, R11, R2, PT ;  /* 0x000000020b00720c */ /* 0x000fe40003f46270 */
[----:B------:R-:W-:-:S04]  /*140b0*/  ISETP.NE.AND P1, PT, R23, 0x2, PT ;  /* 0x000000021700780c */ /* 0x000fc80003f25270 */
[----:B------:R-:W-:Y:S02]  /*140c0*/  SEL R3, RZ, 0x1, P1 ;  /* 0x00000001ff037807 */ /* 0x000fe40000800000 */
[----:B------:R-:W-:Y:S02]  /*140d0*/  SEL R23, R23, RZ, P1 ;  /* 0x000000ff17177207 */ /* 0x000fe40000800000 */
[----:B------:R-:W-:-:S03]  /*140e0*/  LOP3.LUT R25, R25, R3, RZ, 0x3c, !PT ;  /* 0x0000000319197212 */ /* 0x000fc600078e3cff */
[----:B------:R-:W-:Y:S05]  /*140f0*/  @!P2 BRA `(.L_x_419) ;  /* 0x000000080050a947 */ /* 0x000fea0003800000 */
.L_x_457:
[----:B------:R-:W-:Y:S05]  /*14100*/  YIELD ;  /* 0x0000000000007946 */ /* 0x000fea0003800000 */
        /* <DEDUP_REMOVED lines=10> */
.L_x_578:
[----:B------:R-:W-:Y:S05]  /*141b0*/  BSYNC B2 ;  /* 0x0000000000027941 */ /* 0x000fea0003800000 */
.L_x_443:
[----:B------:R-:W-:Y:S04]  /*141c0*/  BSSY B2, `(.L_x_445) ;  /* 0x0000009000027945 */ /* 0x000fe80003800000 */
        /* <DEDUP_REMOVED lines=8> */
.L_x_446:
[----:B------:R-:W-:Y:S05]  /*14250*/  BSYNC B2 ;  /* 0x0000000000027941 */ /* 0x000fea0003800000 */
.L_x_445:
[----:B------:R-:W-:Y:S01]  /*14260*/  IMAD.MOV.U32 R14, RZ, RZ, RZ ;  /* 0x000000ffff0e7224 */ /* 0x000fe200078e00ff */
[----:B------:R-:W-:Y:S01]  /*14270*/  UIADD3 UR4, UP0, UR38, 0x570, URZ ;  /* 0x0000057026047890 */ /* 0x000fe2000ff1e03f */
[----:B------:R-:W-:Y:S01]  /*14280*/  IMAD R8, R23, 0x3000, R6 ;  /* 0x0000300017087824 */ /* 0x000fe200078e0206 */
[----:B------:R-:W-:Y:S01]  /*14290*/  PLOP3.LUT P1, PT, PT, PT, PT, 0x80, 0x0 ;  /* 0x000000000000781c */ /* 0x000fe20003f2f070 */
[----:B0-----:R-:W-:Y:S01]  /*142a0*/  IMAD R7, R11, 0x80, R0 ;  /* 0x000000800b077824 */ /* 0x001fe200078e0200 */
[----:B------:R-:W-:Y:S01]  /*142b0*/  R2UR UR10, R14 ;  /* 0x000000000e0a72ca */ /* 0x000fe200000e0000 */
[----:B------:R-:W-:Y:S01]  /*142c0*/  VIADD R3, R10, 0x19c90 ;  /* 0x00019c900a037836 */ /* 0x000fe20000000000 */
[----:B------:R-:W-:Y:S01]  /*142d0*/  UIADD3.X UR5, URZ, UR39, URZ, UP0, !UPT ;  /* 0x000000273f057290 */ /* 0x000fe200087fe43f */
[----:B------:R-:W-:Y:S01]  /*142e0*/  VIADD R12, R8, 0x13800 ;  /* 0x00013800080c7836 */ /* 0x000fe20000000000 */
[----:B------:R-:W-:Y:S01]  /*142f0*/  UMOV UR6, 0x0 ;  /* 0x0000000000067882 */ /* 0x000fe20000000000 */
[----:B------:R-:W-:-:S10]  /*14300*/  UMOV UR7, 0x12f00000 ;  /* 0x12f0000000077882 */ /* 0x000fd40000000000 */
.L_x_447:
        /* <DEDUP_REMOVED lines=16> */
.L_x_448:
        /* <DEDUP_REMOVED lines=16> */
.L_x_449:
        /* <DEDUP_REMOVED lines=13> */
.L_x_579:
[----:B------:R-:W-:Y:S05]  /*145e0*/  BSYNC B2 ;  /* 0x0000000000027941 */ /* 0x000fea0003800000 */
.L_x_450:
[----:B------:R-:W-:Y:S01]  /*145f0*/  BSSY B2, `(.L_x_452) ;  /* 0x000000b000027945 */ /* 0x000fe20003800000 */
[----:B------:R-:W-:Y:S02]  /*14600*/  IMAD.MOV.U32 R12, RZ, RZ, 0x0 ;  /* 0x00000000ff0c7424 */ /* 0x000fe400078e00ff */
[----:B------:R-:W-:Y:S01]  /*14610*/  IMAD.MOV.U32 R13, RZ, RZ, 0x12f00000 ;  /* 0x12f00000ff0d7424 */ /* 0x000fe200078e00ff */
[----:B------:R-:W-:Y:S06]  /*14620*/  @P2 BRA `(.L_x_453) ;  /* 0x00000000001c2947 */ /* 0x000fec0003800000 */
[----:B------:R-:W2:Y:S02]  /*14630*/  S2R R3, SR_TID.X ;  /* 0x0000000000037919 */ /* 0x000ea40000002100 */
[----:B--2---:R-:W-:Y:S01]  /*14640*/  LOP3.LUT R21, R3, 0x1f, RZ, 0xc0, !PT ;  /* 0x0000001f03157812 */ /* 0x004fe200078ec0ff */
[----:B------:R-:W-:-:S03]  /*14650*/  IMAD.MOV.U32 R3, RZ, RZ, 0x3000 ;  /* 0x00003000ff037424 */ /* 0x000fc600078e00ff */
[----:B------:R-:W-:Y:S01]  /*14660*/  ISETP.NE.AND P1, PT, R21, RZ, PT ;  /* 0x000000ff1500720c */ /* 0x000fe20003f25270 */
[----:B------:R2:W-:-:S12]  /*14670*/  SYNCS.ARRIVE.TRANS64 RZ, [R10+URZ+0x19cb0], R3 ;  /* 0x019cb0030aff79a7 */ /* 0x0005d8000800003f */
[----:B--2---:R-:W-:Y:S05]  /*14680*/  @!P1 BRA `(.L_x_453) ;  /* 0x0000000000049947 */ /* 0x004fea0003800000 */
[----:B------:R-:W-:Y:S01]  /*14690*/  BPT.TRAP 0x1 ;  /* 0x000000040000795c */ /* 0x000fe20000300000 */
.L_x_453:
[----:B------:R-:W-:Y:S05]  /*146a0*/  BSYNC B2 ;  /* 0x0000000000027941 */ /* 0x000fea0003800000 */
.L_x_452:
[----:B------:R-:W-:Y:S01]  /*146b0*/  R2UR UR10, R14 ;  /* 0x000000000e0a72ca */ /* 0x000fe200000e0000 */
[----:B------:R-:W-:Y:S01]  /*146c0*/  UIADD3 UR4, UP0, UR38, 0x670, URZ ;  /* 0x0000067026047890 */ /* 0x000fe2000ff1e03f */
[----:B------:R-:W-:Y:S01]  /*146d0*/  R2UR UR6, R12 ;  /* 0x000000000c0672ca */ /* 0x000fe200000e0000 */
[----:B01----:R-:W-:Y:S01]  /*146e0*/  VIADD R10, R10, 0x19cb0 ;  /* 0x00019cb00a0a7836 */ /* 0x003fe20000000000 */
[----:B------:R-:W-:Y:S01]  /*146f0*/  R2UR UR7, R13 ;  /* 0x000000000d0772ca */ /* 0x000fe200000e0000 */
[----:B------:R-:W-:Y:S01]  /*14700*/  UIADD3.X UR5, URZ, UR39, URZ, UP0, !UPT ;  /* 0x000000273f057290 */ /* 0x000fe200087fe43f */
[----:B------:R-:W-:Y:S02]  /*14710*/  PLOP3.LUT P1, PT, PT, PT, PT, 0x80, 0x0 ;  /* 0x000000000000781c */ /* 0x000fe40003f2f070 */
[----:B------:R-:W-:-:S11]  /*14720*/  IADD3 R3, R8, 0x9000, RZ ;  /* 0x0000900008037810 */ /* 0x000fd60007ffe0ff */
.L_x_454:
        /* <DEDUP_REMOVED lines=15> */
.L_x_455:
        /* <DEDUP_REMOVED lines=15> */
.L_x_456:
        /* <DEDUP_REMOVED lines=10> */
.L_x_442:
[----:B------:R-:W-:Y:S05]  /*149b0*/  BSYNC B1 ;  /* 0x0000000000017941 */ /* 0x000fea0003800000 */
.L_x_441:
[----:B------:R-:W-:Y:S01]  /*149c0*/  ISETP.GT.AND P2, PT, R11, R2, PT ;  /* 0x000000020b00720c */ /* 0x000fe20003f44270 */
[----:B------:R-:W-:Y:S02]  /*149d0*/  VIADD R23, R23, 0x1 ;  /* 0x0000000117177836 */ /* 0x000fe40000000000 */
[----:B------:R-:W-:-:S03]  /*149e0*/  VIADD R11, R11, 0xffffffff ;  /* 0xffffffff0b0b7836 */ /* 0x000fc60000000000 */
[----:B------:R-:W-:-:S04]  /*149f0*/  ISETP.NE.AND P1, PT, R23, 0x2, PT ;  /* 0x000000021700780c */ /* 0x000fc80003f25270 */
[----:B------:R-:W-:Y:S02]  /*14a00*/  SEL R3, RZ, 0x1, P1 ;  /* 0x00000001ff037807 */ /* 0x000fe40000800000 */
[----:B------:R-:W-:Y:S02]  /*14a10*/  SEL R23, R23, RZ, P1 ;  /* 0x000000ff17177207 */ /* 0x000fe40000800000 */
[----:B------:R-:W-:Y:S01]  /*14a20*/  LOP3.LUT R25, R25, R3, RZ, 0x3c, !PT ;  /* 0x0000000319197212 */ /* 0x000fe200078e3cff */
[----:B------:R-:W-:Y:S06]  /*14a30*/  @P2 BRA `(.L_x_457) ;  /* 0xfffffff400b02947 */ /* 0x000fec000383ffff */
.L_x_419:
[----:B------:R-:W-:Y:S05]  /*14a40*/  BSYNC B0 ;  /* 0x0000000000007941 */ /* 0x000fea0003800000 */
.L_x_418:
[----:B------:R-:W2:Y:S01]  /*14a50*/  LDL R3, [R1+0x14] ;  /* 0x0000140001037983 */ /* 0x000ea20000100800 */
[----:B------:R-:W-:Y:S05]  /*14a60*/  @!P0 WARPSYNC.ALL ;  /* 0x0000000000008948 */ /* 0x000fea0003800000 */
[----:B------:R-:W-:Y:S06]  /*14a70*/  @!P0 BAR.SYNC.DEFER_BLOCKING 0xc, 0x200 ;  /* 0x0308000000008b1d */ /* 0x000fec0000010000 */
[----:B------:R-:W-:Y:S01]  /*14a80*/  BSSY B6, `(.L_x_458) ;  /* 0x00002cc000067945 */ /* 0x000fe20003800000 */
[----:B--2---:R-:W-:-:S13]  /*14a90*/  ISETP.GT.AND P0, PT, R3, RZ, PT ;  /* 0x000000ff0300720c */ /* 0x004fda0003f04270 */
[----:B------:R-:W-:Y:S05]  /*14aa0*/  @P0 BRA `(.L_x_459) ;  /* 0x0000000000440947 */ /* 0x000fea0003800000 */
[----:B------:R-:W1:Y:S02]  /*14ab0*/  S2R R3, SR_TID.X ;  /* 0x0000000000037919 */ /* 0x000e640000002100 */
[----:B-1----:R-:W-:-:S04]  /*14ac0*/  LOP3.LUT R3, R3, 0x7f, RZ, 0xc0, !PT ;  /* 0x0000007f03037812 */ /* 0x002fc800078ec0ff */
[----:B------:R-:W-:-:S13]  /*14ad0*/  ISETP.NE.AND P0, PT, R3, RZ, PT ;  /* 0x000000ff0300720c */ /* 0x000fda0003f05270 */
[----:B------:R-:W-:Y:S05]  /*14ae0*/  @P0 BRA `(.L_x_460) ;  /* 0x0000002c00140947 */ /* 0x000fea0003800000 */
[----:B------:R-:W1:Y:S01]  /*14af0*/  S2R R5, SR_LANEID ;  /* 0x0000000000057919 */ /* 0x000e620000000000 */
[----:B------:R-:W-:Y:S01]  /*14b00*/  VOTEU.ANY UR4, UPT, PT ;  /* 0x0000000000047886 */ /* 0x000fe200038e0100 */
[----:B------:R-:W2:Y:S01]  /*14b10*/  LDC.64 R2, c[0x0][0xc38] ;  /* 0x00030e00ff027b82 */ /* 0x000ea20000000a00 */
[----:B------:R-:W1:Y:S02]  /*14b20*/  FLO.U32 R0, UR4 ;  /* 0x0000000400007d00 */ /* 0x000e6400080e0000 */
[----:B-1----:R-:W-:-:S06]  /*14b30*/  ISETP.EQ.U32.AND P0, PT, R0, R5, PT ;  /* 0x000000050000720c */ /* 0x002fcc0003f02070 */
[----:B------:R-:W2:Y:S07]  /*14b40*/  POPC R5, UR4 ;  /* 0x0000000400057d09 */ /* 0x000eae0008000000 */
[----:B--2---:R-:W2:Y:S01]  /*14b50*/  @P0 ATOMG.E.ADD.STRONG.GPU PT, R3, desc[UR40][R2.64], R5 ;  /* 0x00000005020309a8 */ /* 0x004ea200081ee1e8 */
[----:B------:R-:W1:Y:S02]  /*14b60*/  S2R R4, SR_LTMASK ;  /* 0x0000000000047919 */ /* 0x000e640000003900 */
[----:B-1----:R-:W-:-:S04]  /*14b70*/  LOP3.LUT R4, R4, UR4, RZ, 0xc0, !PT ;  /* 0x0000000404047c12 */ /* 0x002fc8000f8ec0ff */
[----:B0-----:R-:W0:Y:S01]  /*14b80*/  POPC R7, R4 ;  /* 0x0000000400077309 */ /* 0x001e220000000000 */
[----:B--2---:R-:W0:Y:S02]  /*14b90*/  SHFL.IDX PT, R0, R3, R0, 0x1f ;  /* 0x00001f0003007589 */ /* 0x004e2400000e0000 */
[----:B0-----:R-:W-:Y:S01]  /*14ba0*/  IADD3 R16, R0, UR36, R7 ;  /* 0x0000002400107c10 */ /* 0x001fe2000fffe007 */
[----:B------:R-:W-:Y:S06]  /*14bb0*/  BRA `(.L_x_460) ;  /* 0x0000002800e07947 */ /* 0x000fec0003800000 */
.L_x_459:
[----:B------:R-:W1:Y:S01]  /*14bc0*/  S2R R3, SR_CgaCtaId ;  /* 0x0000000000037919 */ /* 0x000e620000008800 */
[----:B------:R-:W-:-:S04]  /*14bd0*/  MOV R0, 0x400 ;  /* 0x0000040000007802 */ /* 0x000fc80000000f00 */
[----:B-1----:R-:W-:-:S05]  /*14be0*/  LEA R2, R3, R0, 0x18 ;  /* 0x0000000003027211 */ /* 0x002fca00078ec0ff */
[----:B------:R-:W-:-:S05]  /*14bf0*/  VIADD R0, R2, 0x13800 ;  /* 0x0001380002007836 */ /* 0x000fca0000000000 */
[----:B------:R-:W-:-:S13]  /*14c00*/  LOP3.LUT P0, RZ, R0, 0x9f, RZ, 0xc0, !PT ;  /* 0x0000009f00ff7812 */ /* 0x000fda000780c0ff */
[----:B------:R-:W-:Y:S05]  /*14c10*/  @!P0 BRA `(.L_x_461) ;  /* 0x0000000000408947 */ /* 0x000fea0003800000 */
[----:B------:R-:W-:Y:S01]  /*14c20*/  MOV R2, 0x0 ;  /* 0x0000000000027802 */ /* 0x000fe20000000f00 */
[----:B------:R-:W-:Y:S01]  /*14c30*/  ULDC.64 UR6, c[0x4][0x98] ;  /* 0x0100260000067ab9 */ /* 0x000fe20000000a00 */
[----:B------:R-:W-:Y:S01]  /*14c40*/  ULDC.64 UR8, c[0x4][0xa0] ;  /* 0x0100280000087ab9 */ /* 0x000fe20000000a00 */
[----:B------:R-:W-:Y:S01]  /*14c50*/  ULDC.64 UR4, c[0x4][0x8] ;  /* 0x0100020000047ab9 */ /* 0x000fe20000000a00 */
[----:B------:R-:W-:Y:S02]  /*14c60*/  IMAD.U32 R4, RZ, RZ, UR6 ;  /* 0x00000006ff047e24 */ /* 0x000fe4000f8e00ff */
[----:B------:R-:W1:Y:S01]  /*14c70*/  LDC.64 R2, c[0x4][R2] ;  /* 0x0100000002027b82 */ /* 0x000e620000000a00 */
[----:B------:R-:W-:Y:S02]  /*14c80*/  IMAD.U32 R5, RZ, RZ, UR7 ;  /* 0x00000007ff057e24 */ /* 0x000fe4000f8e00ff */
[----:B0-----:R-:W-:Y:S02]  /*14c90*/  IMAD.U32 R6, RZ, RZ, UR8 ;  /* 0x00000008ff067e24 */ /* 0x001fe4000f8e00ff */
        /* <DEDUP_REMOVED lines=8> */
.L_x_461:
[----:B------:R-:W2:Y:S01]  /*14d20*/  LDL.LU R2, [R1+0x28] ;  /* 0x0000280001027983 */ /* 0x000ea20000300800 */
[----:B------:R-:W-:Y:S01]  /*14d30*/  MOV R20, 0x400 ;  /* 0x0000040000147802 */ /* 0x000fe20000000f00 */
[----:B------:R-:W1:Y:S03]  /*14d40*/  S2R R21, SR_CgaCtaId ;  /* 0x0000000000157919 */ /* 0x000e660000008800 */
[----:B-1----:R-:W-:-:S05]  /*14d50*/  LEA R20, R21, R20, 0x18 ;  /* 0x0000001415147211 */ /* 0x002fca00078ec0ff */
[----:B------:R-:W-:-:S05]  /*14d60*/  VIADD R0, R20, 0x9000 ;  /* 0x0000900014007836 */ /* 0x000fca0000000000 */
[----:B------:R-:W-:Y:S02]  /*14d70*/  LOP3.LUT P0, RZ, R0, 0x9f, RZ, 0xc0, !PT ;  /* 0x0000009f00ff7812 */ /* 0x000fe4000780c0ff */
[----:B--2---:R-:W-:-:S11]  /*14d80*/  LOP3.LUT R2, R2, 0xfffffffe, RZ, 0xc0, !PT ;  /* 0xfffffffe02027812 */ /* 0x004fd600078ec0ff */
[----:B------:R-:W-:-:S05]  /*14d90*/  @P0 LOP3.LUT R2, R2, 0x1, RZ, 0xfc, !PT ;  /* 0x0000000102020812 */ /* 0x000fca00078efcff */
[----:B------:R1:W-:Y:S01]  /*14da0*/  STL [R1+0x28], R2 ;  /* 0x0000280201007387 */ /* 0x0003e20000100800 */
[----:B------:R-:W-:Y:S05]  /*14db0*/  @!P0 BRA `(.L_x_462) ;  /* 0x0000000000408947 */ /* 0x000fea0003800000 */
[----:B-1----:R-:W-:Y:S01]  /*14dc0*/  MOV R2, 0x0 ;  /* 0x0000000000027802 */ /* 0x002fe20000000f00 */
[----:B------:R-:W-:Y:S01]  /*14dd0*/  ULDC.64 UR6, c[0x4][0x98] ;  /* 0x0100260000067ab9 */ /* 0x000fe20000000a00 */
[----:B------:R-:W-:Y:S01]  /*14de0*/  ULDC.64 UR8, c[0x4][0xa0] ;  /* 0x0100280000087ab9 */ /* 0x000fe20000000a00 */
[----:B------:R-:W-:Y:S01]  /*14df0*/  ULDC.64 UR4, c[0x4][0x10] ;  /* 0x0100040000047ab9 */ /* 0x000fe20000000a00 */
[----:B------:R-:W-:Y:S01]  /*14e00*/  MOV R4, UR6 ;  /* 0x0000000600047c02 */ /* 0x000fe20008000f00 */
[----:B------:R-:W-:Y:S01]  /*14e10*/  IMAD.U32 R5, RZ, RZ, UR7 ;  /* 0x00000007ff057e24 */ /* 0x000fe2000f8e00ff */
[----:B------:R-:W1:Y:S01]  /*14e20*/  LDC.64 R2, c[0x4][R2] ;  /* 0x0100000002027b82 */ /* 0x000e620000000a00 */
[----:B0-----:R-:W-:Y:S02]  /*14e30*/  IMAD.U32 R6, RZ, RZ, UR8 ;  /* 0x00000008ff067e24 */ /* 0x001fe4000f8e00ff */
[----:B------:R-:W-:Y:S02]  /*14e40*/  IMAD.U32 R7, RZ, RZ, UR9 ;  /* 0x00000009ff077e24 */ /* 0x000fe4000f8e00ff */
[----:B------:R-:W-:-:S02]  /*14e50*/  IMAD.U32 R10, RZ, RZ, UR4 ;  /* 0x00000004ff0a7e24 */ /* 0x000fc4000f8e00ff */
[----:B------:R-:W-:Y:S02]  /*14e60*/  IMAD.U32 R11, RZ, RZ, UR5 ;  /* 0x00000005ff0b7e24 */ /* 0x000fe4000f8e00ff */
[----:B------:R-:W-:Y:S02]  /*14e70*/  IMAD.MOV.U32 R8, RZ, RZ, 0x70 ;  /* 0x00000070ff087424 */ /* 0x000fe400078e00ff */
[----:B------:R-:W-:Y:S02]  /*14e80*/  IMAD.MOV.U32 R12, RZ, RZ, 0x1 ;  /* 0x00000001ff0c7424 */ /* 0x000fe400078e00ff */
[----:B------:R-:W-:-:S07]  /*14e90*/  IMAD.MOV.U32 R13, RZ, RZ, RZ ;  /* 0x000000ffff0d7224 */ /* 0x000fce00078e00ff */
[----:B------:R-:W-:-:S07]  /*14ea0*/  LEPC R20, `(.L_x_462) ;  /* 0x000000001014794e */ /* 0x000fce0000000000 */
[----:B-1----:R-:W-:Y:S05]  /*14eb0*/  CALL.ABS.NOINC R2 ;  /* 0x0000000002007343 */ /* 0x002fea0003c00000 */
.L_x_462:
[----:B------:R-:W2:Y:S01]  /*14ec0*/  S2R R20, SR_CgaCtaId ;  /* 0x0000000000147919 */ /* 0x000ea20000008800 */
[----:B-1----:R-:W-:-:S04]  /*14ed0*/  MOV R2, 0x400 ;  /* 0x0000040000027802 */ /* 0x002fc80000000f00 */
[----:B--2---:R-:W-:-:S05]  /*14ee0*/  LEA R2, R20, R2, 0x18 ;  /* 0x0000000214027211 */ /* 0x004fca00078ec0ff */
[----:B------:R-:W-:-:S05]  /*14ef0*/  VIADD R0, R2, 0x3000 ;  /* 0x0000300002007836 */ /* 0x000fca0000000000 */
[----:B------:R-:W-:-:S13]  /*14f00*/  LOP3.LUT P0, RZ, R0, 0x3ff, RZ, 0xc0, !PT ;  /* 0x000003ff00ff7812 */ /* 0x000fda000780c0ff */
[----:B------:R-:W-:Y:S05]  /*14f10*/  @!P0 BRA `(.L_x_463) ;  /* 0x0000000000408947 */ /* 0x000fea0003800000 */
[----:B------:R-:W-:Y:S01]  /*14f20*/  MOV R2, 0x0 ;  /* 0x0000000000027802 */ /* 0x000fe20000000f00 */
[----:B------:R-:W-:Y:S01]  /*14f30*/  ULDC.64 UR6, c[0x4][0x98] ;  /* 0x0100260000067ab9 */ /* 0x000fe20000000a00 */
[----:B------:R-:W-:Y:S01]  /*14f40*/  ULDC.64 UR8, c[0x4][0xa0] ;  /* 0x0100280000087ab9 */ /* 0x000fe20000000a00 */
[----:B------:R-:W-:Y:S01]  /*14f50*/  ULDC.64 UR4, c[0x4][0x18] ;  /* 0x0100060000047ab9 */ /* 0x000fe20000000a00 */
[----:B------:R-:W-:Y:S01]  /*14f60*/  IMAD.U32 R4, RZ, RZ, UR6 ;  /* 0x00000006ff047e24 */ /* 0x000fe2000f8e00ff */
[----:B------:R-:W-:Y:S01]  /*14f70*/  MOV R8, 0x70 ;  /* 0x0000007000087802 */ /* 0x000fe20000000f00 */
[----:B------:R-:W1:Y:S01]  /*14f80*/  LDC.64 R2, c[0x4][R2] ;  /* 0x0100000002027b82 */ /* 0x000e620000000a00 */
[----:B------:R-:W-:Y:S02]  /*14f90*/  IMAD.U32 R5, RZ, RZ, UR7 ;  /* 0x00000007ff057e24 */ /* 0x000fe4000f8e00ff */
[----:B0-----:R-:W-:Y:S02]  /*14fa0*/  IMAD.U32 R6, RZ, RZ, UR8 ;  /* 0x00000008ff067e24 */ /* 0x001fe4000f8e00ff */
[----:B------:R-:W-:-:S02]  /*14fb0*/  IMAD.U32 R7, RZ, RZ, UR9 ;  /* 0x00000009ff077e24 */ /* 0x000fc4000f8e00ff */
[----:B------:R-:W-:Y:S02]  /*14fc0*/  IMAD.U32 R10, RZ, RZ, UR4 ;  /* 0x00000004ff0a7e24 */ /* 0x000fe4000f8e00ff */
[----:B------:R-:W-:Y:S02]  /*14fd0*/  IMAD.U32 R11, RZ, RZ, UR5 ;  /* 0x00000005ff0b7e24 */ /* 0x000fe4000f8e00ff */
[----:B------:R-:W-:Y:S02]  /*14fe0*/  IMAD.MOV.U32 R12, RZ, RZ, 0x1 ;  /* 0x00000001ff0c7424 */ /* 0x000fe400078e00ff */
[----:B------:R-:W-:-:S07]  /*14ff0*/  IMAD.MOV.U32 R13, RZ, RZ, RZ ;  /* 0x000000ffff0d7224 */ /* 0x000fce00078e00ff */
[----:B------:R-:W-:-:S07]  /*15000*/  LEPC R20, `(.L_x_463) ;  /* 0x000000001014794e */ /* 0x000fce0000000000 */
[----:B-1----:R-:W-:Y:S05]  /*15010*/  CALL.ABS.NOINC R2 ;  /* 0x0000000002007343 */ /* 0x002fea0003c00000 */
.L_x_463:
        /* <DEDUP_REMOVED lines=22> */
.L_x_464:
[----:B------:R-:W2:Y:S01]  /*15180*/  LDL.LU R2, [R1+0x8] ;  /* 0x0000080001027983 */ /* 0x000ea20000300800 */
[----:B------:R-:W-:Y:S01]  /*15190*/  ULDC.64 UR4, c[0x0][0x9f8] ;  /* 0x00027e0000047ab9 */ /* 0x000fe20000000a00 */
[----:B------:R-:W1:Y:S02]  /*151a0*/  LDC R0, c[0x0][0x428] ;  /* 0x00010a00ff007b82 */ /* 0x000e640000000800 */
[----:B------:R-:W3:Y:S04]  /*151b0*/  LDL.LU R20, [R1+0xc] ;  /* 0x00000c0001147983 */ /* 0x000ee80000300800 */
[----:B------:R-:W0:Y:S01]  /*151c0*/  LDL.LU R4, [R1+0x2c] ;  /* 0x00002c0001047983 */ /* 0x000e220000300800 */
[----:B------:R-:W-:-:S04]  /*151d0*/  ISETP.NE.U32.AND P0, PT, RZ, UR4, PT ;  /* 0x00000004ff007c0c */ /* 0x000fc8000bf05070 */
[----:B------:R-:W-:Y:S01]  /*151e0*/  ISETP.NE.AND.EX P0, PT, RZ, UR5, PT, P0 ;  /* 0x00000005ff007c0c */ /* 0x000fe2000bf05300 */
[----:B------:R-:W4:Y:S02]  /*151f0*/  S2R R21, SR_TID.X ;  /* 0x0000000000157919 */ /* 0x000f240000002100 */
[----:B----4-:R-:W-:-:S10]  /*15200*/  LOP3.LUT R21, R21, 0x7f, RZ, 0xc0, !PT ;  /* 0x0000007f15157812 */ /* 0x010fd400078ec0ff */
[----:B--2---:R-:W-:-:S04]  /*15210*/  @P0 IADD3 R2, P1, R2, UR4, RZ ;  /* 0x0000000402020c10 */ /* 0x004fc8000ff3e0ff */
[----:B---3--:R-:W-:Y:S01]  /*15220*/  @P0 IADD3.X R3, R20, UR5, RZ, P1, !PT ;  /* 0x0000000514030c10 */ /* 0x008fe20008ffe4ff */
[----:B------:R-:W-:Y:S01]  /*15230*/  IMAD.MOV.U32 R20, RZ, RZ, R27 ;  /* 0x000000ffff147224 */ /* 0x000fe200078e001b */
[----:B------:R-:W-:-:S05]  /*15240*/  ULDC.64 UR4, c[0x0][0xa00] ;  /* 0x0002800000047ab9 */ /* 0x000fca0000000a00 */
[----:B------:R2:W5:Y:S01]  /*15250*/  @P0 LDG.E R20, desc[UR40][R2.64] ;  /* 0x0000002802140981 */ /* 0x000562000c1e1900 */
[----:B-1----:R-:W-:Y:S01]  /*15260*/  ISETP.NE.AND P0, PT, R0, 0x1, PT ;  /* 0x000000010000780c */ /* 0x002fe20003f05270 */
[----:B0-----:R-:W-:Y:S01]  /*15270*/  IMAD R6, R17, 0xc0, R4 ;  /* 0x000000c011067824 */ /* 0x001fe200078e0204 */
[----:B------:R-:W-:Y:S01]  /*15280*/  ISETP.NE.AND P1, PT, R21, RZ, PT ;  /* 0x000000ff1500720c */ /* 0x000fe20003f25270 */
[----:B------:R-:W-:-:S03]  /*15290*/  IMAD.MOV.U32 R0, RZ, RZ, R18 ;  /* 0x000000ffff007224 */ /* 0x000fc600078e0012 */
[----:B------:R-:W-:-:S07]  /*152a0*/  PLOP3.LUT P3, PT, P1, PT, PT, 0x8, 0x0 ;  /* 0x000000000000781c */ /* 0x000fce0000f6e170 */
[----:B------:R-:W0:Y:S02]  /*152b0*/  @P0 LDC R5, c[0x0][0x42c] ;  /* 0x00010b00ff050b82 */ /* 0x000e240000000800 */
[----:B------:R-:W-:-:S05]  /*152c0*/  VOTEU.ALL UP1, P1 ;  /* 0x00000000003f7886 */ /* 0x000fca0000820000 */
[----:B------:R-:W-:Y:S01]  /*152d0*/  @!UP1 UIADD3 UR8, UP0, UR38, 0x270, URZ ;  /* 0x0000027026089890 */ /* 0x000fe2000ff1e03f */
[----:B------:R-:W1:Y:S03]  /*152e0*/  @P0 LDC R4, c[0x0][0x430] ;  /* 0x00010c00ff040b82 */ /* 0x000e660000000800 */
[----:B------:R-:W-:-:S03]  /*152f0*/  @!UP1 UIADD3.X UR9, URZ, UR39, URZ, UP0, !UPT ;  /* 0x000000273f099290 */ /* 0x000fc600087fe43f */
[----:B------:R-:W-:Y:S01]  /*15300*/  VOTEU.ALL UP0, P1 ;  /* 0x00000000003f7886 */ /* 0x000fe20000800000 */
[----:B0-----:R-:W-:-:S05]  /*15310*/  @P0 IMAD.HI.U32 R5, R18, R5, RZ ;  /* 0x0000000512050227 */ /* 0x001fca00078e00ff */
[----:B-1----:R-:W-:Y:S02]  /*15320*/  @P0 SHF.R.U32.HI R0, RZ, R4, R5 ;  /* 0x00000004ff000219 */ /* 0x002fe40000011605 */
[----:B------:R-:W-:-:S04]  /*15330*/  ISETP.NE.U32.AND P0, PT, RZ, UR4, PT ;  /* 0x00000004ff007c0c */ /* 0x000fc8000bf05070 */
[----:B------:R-:W-:-:S04]  /*15340*/  ISETP.NE.AND.EX P2, PT, RZ, UR5, PT, P0 ;  /* 0x00000005ff007c0c */ /* 0x000fc8000bf45300 */
[----:B--2---:R-:W-:-:S09]  /*15350*/  SEL R7, R27, RZ, !P2 ;  /* 0x000000ff1b077207 */ /* 0x004fd20005000000 */
.L_x_465:
[----:B------:R-:W-:Y:S02]  /*15360*/  PLOP3.LUT P0, PT, P0, P3, PT, 0xa2, 0x0 ;  /* 0x000000000000781c */ /* 0x000fe40000707472 */
[----:B------:R-:W-:Y:S01]  /*15370*/  @P3 R2UR P0, UR7, R7 ;  /* 0x00000000070732ca */ /* 0x000fe20000000000 */
[----:B------:R-:W-:-:S07]  /*15380*/  UMOV UR4, URZ ;  /* 0x0000003f00047c82 */ /* 0x000fce0008000000 */
[----:B------:R-:W-:Y:S02]  /*15390*/  PLOP3.LUT P0, PT, P0, P3, PT, 0xa2, 0x0 ;  /* 0x000000000000781c */ /* 0x000fe40000707472 */
[----:B------:R-:W-:-:S08]  /*153a0*/  @P3 R2UR.OR P0, UR6, R18 ;  /* 0x00000000120632ca */ /* 0x000fd00000100000 */
[----:B------:R-:W-:Y:S02]  /*153b0*/  PLOP3.LUT P0, PT, P0, P3, PT, 0xa2, 0x0 ;  /* 0x000000000000781c */ /* 0x000fe40000707472 */
[----:B------:R-:W-:-:S08]  /*153c0*/  @P3 R2UR.OR P0, UR5, R6 ;  /* 0x00000000060532ca */ /* 0x000fd00000100000 */
[----:B------:R-:W-:-:S05]  /*153d0*/  @P3 PLOP3.LUT P3, PT, P0, PT, PT, 0x80, 0x0 ;  /* 0x000000000000381c */ /* 0x000fca000076f070 */
[----:B------:R0:W-:Y:S08]  /*153e0*/  @!UP0 UTMAPF.L2.4D [UR4], [UR8] ;  /* 0x00000004080085b8 */ /* 0x0001f00008018000 */
[----:B0-----:R-:W-:Y:S05]  /*153f0*/  @P3 BRA.U.ANY `(.L_x_465) ;  /* 0xfffffffd00d83947 */ /* 0x001fea000393ffff */
[----:B------:R-:W-:Y:S01]  /*15400*/  PLOP3.LUT P2, PT, P1, PT, PT, 0x8, 0x0 ;  /* 0x000000000000781c */ /* 0x000fe20000f4e170 */
[----:B------:R-:W-:Y:S01]  /*15410*/  VOTEU.ALL UP0, P1 ;  /* 0x00000000003f7886 */ /* 0x000fe20000800000 */
[----:B------:R-:W-:-:S11]  /*15420*/  UMOV UR4, 0x20 ;  /* 0x0000002000047882 */ /* 0x000fd60000000000 */
.L_x_466:
[----:B------:R-:W-:Y:S02]  /*15430*/  PLOP3.LUT P0, PT, P0, P2, PT, 0xa2, 0x0 ;  /* 0x000000000000781c */ /* 0x000fe40000705472 */
[----:B------:R-:W-:-:S08]  /*15440*/  @P2 R2UR P0, UR7, R7 ;  /* 0x00000000070722ca */ /* 0x000fd00000000000 */
        /* <DEDUP_REMOVED lines=10> */
.L_x_467:
        /* <DEDUP_REMOVED lines=9> */
[----:B------:R-:W0:Y:S01]  /*15580*/  LDC.64 R4, c[0x0][0x3f8] ;  /* 0x0000fe00ff047b82 */ /* 0x000e220000000a00 */
[----:B------:R-:W-:Y:S01]  /*15590*/  ULDC.64 UR4, c[0x0][0xa08] ;  /* 0x0002820000047ab9 */ /* 0x000fe20000000a00 */
[----:B-----5:R-:W-:Y:S02]  /*155a0*/  SHF.R.S32.HI R17, RZ, 0x1f, R20 ;  /* 0x0000001fff117819 */ /* 0x020fe40000011414 */
[----:B0-----:R-:W-:Y:S01]  /*155b0*/  LOP3.LUT P0, RZ, R4, UR4, RZ, 0xfc, !PT ;  /* 0x0000000404ff7c12 */ /* 0x001fe2000f80fcff */
[----:B------:R-:W-:-:S03]  /*155c0*/  UMOV UR4, 0xffffffff ;  /* 0xffffffff00047882 */ /* 0x000fc60000000000 */
[----:B------:R-:W-:-:S04]  /*155d0*/  LOP3.LUT P0, RZ, R5, UR5, RZ, 0xfc, P0 ;  /* 0x0000000505ff7c12 */ /* 0x000fc8000800fcff */
[----:B------:R-:W-:Y:S01]  /*155e0*/  SEL R2, R20, RZ, !P0 ;  /* 0x000000ff14027207 */ /* 0x000fe20004000000 */
[----:B------:R-:W-:Y:S08]  /*155f0*/  BRA.DIV UR4, `(.L_x_468) ;  /* 0x0000003a04907947 */ /* 0x000ff0000b800000 */
[----:B------:R-:W0:Y:S02]  /*15600*/  S2R R3, SR_TID.X ;  /* 0x0000000000037919 */ /* 0x000e240000002100 */
[----:B0-----:R-:W-:-:S04]  /*15610*/  SHF.R.U32.HI R3, RZ, 0x5, R3 ;  /* 0x00000005ff037819 */ /* 0x001fc80000011603 */
[----:B------:R-:W-:-:S05]  /*15620*/  LOP3.LUT R3, R3, 0x3, RZ, 0xc0, !PT ;  /* 0x0000000303037812 */ /* 0x000fca00078ec0ff */
[----:B------:R0:W1:Y:S02]  /*15630*/  SHFL.IDX PT, R14, R3, RZ, 0x1f ;  /* 0x00001fff030e7589 */ /* 0x00006400000e0000 */
.L_x_582:
[----:B-1----:R-:W-:Y:S02]  /*15640*/  ISETP.NE.AND P0, PT, R14, RZ, PT ;  /* 0x000000ff0e00720c */ /* 0x002fe40003f05270 */
[----:B------:R-:W-:-:S11]  /*15650*/  PLOP3.LUT P6, PT, PT, PT, PT, 0x8, 0x0 ;  /* 0x000000000000781c */ /* 0x000fd60003fce170 */
[----:B------:R-:W-:Y:S05]  /*15660*/  @P0 BRA `(.L_x_469) ;  /* 0x0000000800400947 */ /* 0x000fea0003800000 */
[----:B------:R-:W-:-:S03]  /*15670*/  UMOV UR4, 0xffffffff ;  /* 0xffffffff00047882 */ /* 0x000fc60000000000 */
[----:B------:R-:W-:Y:S05]  /*15680*/  BRA.DIV UR4, `(.L_x_470) ;  /* 0x0000003a04a07947 */ /* 0x000fea000b800000 */
[----:B------:R-:W-:-:S13]  /*15690*/  ELECT P6, URZ, PT ;  /* 0x00000000003f782f */ /* 0x000fda00038c0000 */
.L_x_585:
[----:B------:R-:W-:Y:S05]  /*156a0*/  @!P6 BRA `(.L_x_471) ;  /* 0x000000040098e947 */ /* 0x000fea0003800000 */
[----:B0-----:R-:W2:Y:S01]  /*156b0*/  LDL R3, [R1+0x1c] ;  /* 0x00001c0001037983 */ /* 0x001ea20000100800 */
[----:B------:R-:W-:-:S04]  /*156c0*/  ISETP.NE.U32.AND P0, PT, R4, RZ, PT ;  /* 0x000000ff0400720c */ /* 0x000fc80003f05070 */
[----:B------:R-:W-:Y:S02]  /*156d0*/  ISETP.NE.AND.EX P0, PT, R5, RZ, PT, P0 ;  /* 0x000000ff0500720c */ /* 0x000fe40003f05300 */
[----:B--2---:R-:W-:-:S11]  /*156e0*/  LEA.HI.SX32 R8, R3, 0xffffffff, 0x19 ;  /* 0xffffffff03087811 */ /* 0x004fd600078fcaff */
[----:B------:R-:W-:Y:S05]  /*156f0*/  @!P0 BRA `(.L_x_472) ;  /* 0x0000000000448947 */ /* 0x000fea0003800000 */
[----:B------:R-:W0:Y:S01]  /*15700*/  LDC R10, c[0x0][0x41c] ;  /* 0x00010700ff0a7b82 */ /* 0x000e220000000800 */
[----:B------:R-:W-:Y:S01]  /*15710*/  ULDC.64 UR4, c[0x0][0x408] ;  /* 0x0001020000047ab9 */ /* 0x000fe20000000a00 */
[----:B0-----:R-:W-:-:S13]  /*15720*/  ISETP.NE.AND P0, PT, R10, 0x1, PT ;  /* 0x000000010a00780c */ /* 0x001fda0003f05270 */
[----:B------:R-:W0:Y:S02]  /*15730*/  @P0 LDC.64 R2, c[0x0][0x420] ;  /* 0x00010800ff020b82 */ /* 0x000e240000000a00 */
[----:B0-----:R-:W-:-:S04]  /*15740*/  @P0 IMAD.HI.U32 R9, R8, R2, RZ ;  /* 0x0000000208090227 */ /* 0x001fc800078e00ff */
[----:B------:R-:W-:Y:S01]  /*15750*/  IMAD.MOV.U32 R2, RZ, RZ, R8 ;  /* 0x000000ffff027224 */ /* 0x000fe200078e0008 */
[----:B------:R-:W-:Y:S01]  /*15760*/  @P0 SHF.R.U32.HI R2, RZ, R3, R9 ;  /* 0x00000003ff020219 */ /* 0x000fe20000011609 */
[----:B------:R-:W-:-:S03]  /*15770*/  IMAD R9, R17, UR4, RZ ;  /* 0x0000000411097c24 */ /* 0x000fc6000f8e02ff */
[----:B------:R-:W-:Y:S01]  /*15780*/  IADD3 R3, -R2, RZ, RZ ;  /* 0x000000ff02037210 */ /* 0x000fe20007ffe1ff */
[----:B------:R-:W-:-:S04]  /*15790*/  IMAD R9, R20, UR5, R9 ;  /* 0x0000000514097c24 */ /* 0x000fc8000f8e0209 */
[----:B------:R-:W-:Y:S01]  /*157a0*/  IMAD R8, R10, R3, R8 ;  /* 0x000000030a087224 */ /* 0x000fe200078e0208 */
[----:B------:R-:W-:-:S03]  /*157b0*/  SHF.R.S32.HI R3, RZ, 0x1f, R2 ;  /* 0x0000001fff037819 */ /* 0x000fc60000011402 */
[----:B------:R-:W-:-:S04]  /*157c0*/  IMAD.WIDE.U32 R2, R20, UR4, R2 ;  /* 0x0000000414027c25 */ /* 0x000fc8000f8e0002 */
[----:B------:R-:W-:Y:S01]  /*157d0*/  IMAD.IADD R3, R3, 0x1, R9 ;  /* 0x0000000103037824 */ /* 0x000fe200078e0209 */
[----:B------:R-:W-:-:S04]  /*157e0*/  LEA R4, P0, R2, R4, 0x2 ;  /* 0x0000000402047211 */ /* 0x000fc800078010ff */
[----:B------:R-:W-:-:S05]  /*157f0*/  LEA.HI.X R5, R2, R5, R3, 0x2, P0 ;  /* 0x0000000502057211 */ /* 0x000fca00000f1403 */
[----:B------:R0:W5:Y:S04]  /*15800*/  LDG.E R2, desc[UR40][R4.64] ;  /* 0x0000002804027981 */ /* 0x000168000c1e1900 */
.L_x_472:
[----:B0-----:R-:W0:Y:S01]  /*15810*/  S2R R5, SR_CgaCtaId ;  /* 0x0000000000057919 */ /* 0x001e220000008800 */
[----:B------:R-:W-:Y:S01]  /*15820*/  MOV R4, 0x400 ;  /* 0x0000040000047802 */ /* 0x000fe20000000f00 */
[----:B------:R-:W1:Y:S03]  /*15830*/  S2R R3, SR_TID.X ;  /* 0x0000000000037919 */ /* 0x000e660000002100 */
[----:B0-----:R-:W-:Y:S02]  /*15840*/  LEA R4, R5, R4, 0x18 ;  /* 0x0000000405047211 */ /* 0x001fe400078ec0ff */
[----:B-1----:R-:W-:-:S03]  /*15850*/  LOP3.LUT R3, R3, 0x7f, RZ, 0xc0, !PT ;  /* 0x0000007f03037812 */ /* 0x002fc600078ec0ff */
[----:B------:R-:W-:Y:S01]  /*15860*/  IMAD R5, R22, 0x8, R4 ;  /* 0x0000000816057824 */ /* 0x000fe200078e0204 */
[----:B------:R-:W-:Y:S02]  /*15870*/  SHF.L.U32 R4, R24, 0x1f, RZ ;  /* 0x0000001f18047819 */ /* 0x000fe400000006ff */
[----:B------:R-:W-:Y:S02]  /*15880*/  ISETP.NE.AND P0, PT, R3, RZ, PT ;  /* 0x000000ff0300720c */ /* 0x000fe40003f05270 */
[----:B------:R-:W0:Y:S02]  /*15890*/  SYNCS.PHASECHK.TRANS64.TRYWAIT P2, [R5+URZ+0x19c80], R4 ;  /* 0x019c8004050075a7 */ /* 0x000e24000804017f */
[----:B0-----:R-:W-:Y:S09]  /*158a0*/  @!P2 BRA `(.L_x_473) ;  /* 0x000000380038a947 */ /* 0x001ff20003800000 */
.L_x_586:
[----:B------:R-:W-:Y:S05]  /*158b0*/  @P0 BRA `(.L_x_474) ;  /* 0x00000000001c0947 */ /* 0x000fea0003800000 */
[----:B------:R-:W1:Y:S02]  /*158c0*/  S2R R3, SR_TID.X ;  /* 0x0000000000037919 */ /* 0x000e640000002100 */
[----:B-1----:R-:W-:Y:S01]  /*158d0*/  LOP3.LUT R9, R3, 0x1f, RZ, 0xc0, !PT ;  /* 0x0000001f03097812 */ /* 0x002fe200078ec0ff */
[----:B------:R-:W-:-:S03]  /*158e0*/  IMAD.MOV.U32 R3, RZ, RZ, 0x3000 ;  /* 0x00003000ff037424 */ /* 0x000fc600078e00ff */
[----:B------:R-:W-:Y:S01]  /*158f0*/  ISETP.NE.AND P2, PT, R9, RZ, PT ;  /* 0x000000ff0900720c */ /* 0x000fe20003f45270 */
[----:B------:R1:W-:-:S12]  /*15900*/  SYNCS.ARRIVE.TRANS64 RZ, [R5+URZ+0x19c70], R3 ;  /* 0x019c700305ff79a7 */ /* 0x0003d8000800003f */
[----:B-1----:R-:W-:Y:S05]  /*15910*/  @!P2 BRA `(.L_x_474) ;  /* 0x000000000004a947 */ /* 0x002fea0003800000 */
[----:B------:R-:W-:Y:S01]  /*15920*/  BPT.TRAP 0x1 ;  /* 0x000000040000795c */ /* 0x000fe20000300000 */
.L_x_474:
[----:B------:R-:W1:Y:S01]  /*15930*/  S2R R9, SR_CgaCtaId ;  /* 0x0000000000097919 */ /* 0x000e620000008800 */
[----:B------:R-:W-:Y:S01]  /*15940*/  MOV R3, 0x400 ;  /* 0x0000040000037802 */ /* 0x000fe20000000f00 */
[----:B------:R-:W-:Y:S01]  /*15950*/  IMAD R8, R8, 0x80, R26 ;  /* 0x0000008008087824 */ /* 0x000fe200078e021a */
[----:B------:R-:W-:Y:S01]  /*15960*/  R2UR UR9, R5 ;  /* 0x00000000050972ca */ /* 0x000fe200000e0000 */
[----:B------:R-:W-:Y:S01]  /*15970*/  UIADD3 UR4, UP0, UR38, 0x470, URZ ;  /* 0x0000047026047890 */ /* 0x000fe2000ff1e03f */
[----:B------:R-:W-:Y:S01]  /*15980*/  R2UR UR12, R0 ;  /* 0x00000000000c72ca */ /* 0x000fe200000e0000 */
[----:B------:R-:W-:Y:S01]  /*15990*/  UMOV UR10, URZ ;  /* 0x0000003f000a7c82 */ /* 0x000fe20008000000 */
[----:B-----5:R-:W-:Y:S01]  /*159a0*/  R2UR UR13, R2 ;  /* 0x00000000020d72ca */ /* 0x020fe200000e0000 */
[----:B------:R-:W-:Y:S01]  /*159b0*/  UIADD3.X UR5, URZ, UR39, URZ, UP0, !UPT ;  /* 0x000000273f057290 */ /* 0x000fe200087fe43f */
[----:B------:R-:W-:Y:S01]  /*159c0*/  R2UR UR11, R8 ;  /* 0x00000000080b72ca */ /* 0x000fe200000e0000 */
[----:B------:R-:W-:Y:S01]  /*159d0*/  UMOV UR6, 0x0 ;  /* 0x0000000000067882 */ /* 0x000fe20000000000 */
[----:B------:R-:W-:Y:S01]  /*159e0*/  UMOV UR7, 0x14f00000 ;  /* 0x14f0000000077882 */ /* 0x000fe20000000000 */
[----:B------:R-:W-:-:S04]  /*159f0*/  UMOV UR16, 0x20 ;  /* 0x0000002000107882 */ /* 0x000fc80000000000 */
[----:B------:R-:W-:Y:S01]  /*15a00*/  UIADD3 UR9, UR9, 0x19c70, URZ ;  /* 0x00019c7009097890 */ /* 0x000fe2000fffe03f */
[----:B-1----:R-:W-:-:S05]  /*15a10*/  LEA R3, R9, R3, 0x18 ;  /* 0x0000000309037211 */ /* 0x002fca00078ec0ff */
[----:B------:R-:W-:-:S05]  /*15a20*/  IMAD R3, R22, 0x3000, R3 ;  /* 0x0000300016037824 */ /* 0x000fca00078e0203 */
[----:B------:R-:W-:-:S13]  /*15a30*/  R2UR UR15, R3 ;  /* 0x00000000030f72ca */ /* 0x000fda00000e0000 */
[----:B------:R-:W-:Y:S02]  /*15a40*/  UIADD3 UR8, UR15, 0x9000, URZ ;  /* 0x000090000f087890 */ /* 0x000fe4000fffe03f */
[----:B------:R-:W-:Y:S02]  /*15a50*/  UIADD3 UR14, UR15, 0xa000, URZ ;  /* 0x0000a0000f0e7890 */ /* 0x000fe4000fffe03f */
[----:B------:R-:W-:-:S05]  /*15a60*/  UIADD3 UR15, UR15, 0xb000, URZ ;  /* 0x0000b0000f0f7890 */ /* 0x000fca000fffe03f */
[----:B------:R1:W-:Y:S02]  /*15a70*/  UTMALDG.4D [UR8], [UR4], desc[UR6] ;  /* 0x00000608040075b4 */ /* 0x0003e40008019000 */
[----:B-1----:R-:W-:Y:S01]  /*15a80*/  UMOV UR8, UR14 ;  /* 0x0000000e00087c82 */ /* 0x002fe20008000000 */
[----:B------:R-:W-:Y:S01]  /*15a90*/  UMOV UR10, UR16 ;  /* 0x00000010000a7c82 */ /* 0x000fe20008000000 */
[----:B------:R-:W-:Y:S01]  /*15aa0*/  UMOV UR14, 0x40 ;  /* 0x00000040000e7882 */ /* 0x000fe20000000000 */
[----:B------:R1:W-:Y:S02]  /*15ab0*/  UTMALDG.4D [UR8], [UR4], desc[UR6] ;  /* 0x00000608040075b4 */ /* 0x0003e40008019000 */
[----:B-1----:R-:W-:Y:S01]  /*15ac0*/  UMOV UR8, UR15 ;  /* 0x0000000f00087c82 */ /* 0x002fe20008000000 */
[----:B------:R-:W-:Y:S02]  /*15ad0*/  UMOV UR10, UR14 ;  /* 0x0000000e000a7c82 */ /* 0x000fe40008000000 */
[----:B------:R1:W-:Y:S01]  /*15ae0*/  UTMALDG.4D [UR8], [UR4], desc[UR6] ;  /* 0x00000608040075b4 */ /* 0x0003e20008019000 */
[----:B------:R-:W2:Y:S02]  /*15af0*/  SYNCS.PHASECHK.TRANS64.TRYWAIT P2, [R5+URZ+0x19c40], R4 ;  /* 0x019c4004050075a7 */ /* 0x000ea4000804017f */
[----:B-12---:R-:W-:Y:S05]  /*15b00*/  @!P2 BRA `(.L_x_475) ;  /* 0x0000003400b4a947 */ /* 0x006fea0003800000 */
.L_x_587:
        /* <DEDUP_REMOVED lines=8> */
.L_x_476:
        /* <DEDUP_REMOVED lines=24> */
.L_x_471:
[----:B01----:R-:W0:Y:S01]  /*15d10*/  S2R R5, SR_CgaCtaId ;  /* 0x0000000000057919 */ /* 0x003e220000008800 */
[----:B------:R-:W-:Y:S01]  /*15d20*/  MOV R4, 0x400 ;  /* 0x0000040000047802 */ /* 0x000fe20000000f00 */
[----:B------:R-:W-:Y:S05]  /*15d30*/  WARPSYNC.ALL ;  /* 0x0000000000007948 */ /* 0x000fea0003800000 */
[----:B------:R-:W-:Y:S01]  /*15d40*/  BAR.SYNC.DEFER_BLOCKING 0x8, 0x1a0 ;  /* 0x0206800000007b1d */ /* 0x000fe20000010000 */
[----:B------:R-:W-:-:S13]  /*15d50*/  ELECT P0, URZ, PT ;  /* 0x00000000003f782f */ /* 0x000fda0003800000 */
[C---:B------:R-:W-:Y:S01]  /*15d60*/  @P0 R2UR UR13, R7.reuse ;  /* 0x00000000070d02ca */ /* 0x040fe200000e0000 */
[----:B------:R-:W-:Y:S01]  /*15d70*/  UIADD3 UR4, UP0, UR38, 0x270, URZ ;  /* 0x0000027026047890 */ /* 0x000fe2000ff1e03f */
[----:B------:R-:W-:Y:S02]  /*15d80*/  @P0 R2UR UR12, R18 ;  /* 0x00000000120c02ca */ /* 0x000fe400000e0000 */
[----:B------:R-:W-:Y:S01]  /*15d90*/  @P0 R2UR UR11, R6 ;  /* 0x00000000060b02ca */ /* 0x000fe200000e0000 */
[----:B------:R-:W-:Y:S01]  /*15da0*/  UIADD3.X UR5, URZ, UR39, URZ, UP0, !UPT ;  /* 0x000000273f057290 */ /* 0x000fe200087fe43f */
[----:B------:R-:W-:Y:S01]  /*15db0*/  @P0 R2UR UR21, R7 ;  /* 0x00000000071502ca */ /* 0x000fe200000e0000 */
[----:B------:R-:W-:Y:S01]  /*15dc0*/  UMOV UR6, 0x0 ;  /* 0x0000000000067882 */ /* 0x000fe20000000000 */
[----:B------:R-:W-:Y:S01]  /*15dd0*/  UMOV UR7, 0x12f00000 ;  /* 0x12f0000000077882 */ /* 0x000fe20000000000 */
[----:B------:R-:W-:Y:S01]  /*15de0*/  UMOV UR10, URZ ;  /* 0x0000003f000a7c82 */ /* 0x000fe20008000000 */
[----:B------:R-:W-:Y:S01]  /*15df0*/  @P0 R2UR UR20, R18 ;  /* 0x00000000121402ca */ /* 0x000fe200000e0000 */
[----:B------:R-:W-:Y:S01]  /*15e00*/  UMOV UR14, 0x0 ;  /* 0x00000000000e7882 */ /* 0x000fe20000000000 */
[----:B------:R-:W-:Y:S01]  /*15e10*/  @P0 IMAD.MOV.U32 R3, RZ, RZ, 0x4800 ;  /* 0x00004800ff030424 */ /* 0x000fe200078e00ff */
[----:B------:R-:W-:Y:S01]  /*15e20*/  @P0 R2UR UR19, R6 ;  /* 0x00000000061302ca */ /* 0x000fe200000e0000 */
[----:B------:R-:W-:Y:S01]  /*15e30*/  UMOV UR15, 0x12f00000 ;  /* 0x12f00000000f7882 */ /* 0x000fe20000000000 */
[----:B------:R-:W-:Y:S01]  /*15e40*/  UMOV UR18, 0x20 ;  /* 0x0000002000127882 */ /* 0x000fe20000000000 */
[----:B------:R-:W-:Y:S01]  /*15e50*/  UMOV UR22, 0x0 ;  /* 0x0000000000167882 */ /* 0x000fe20000000000 */
[----:B------:R-:W-:Y:S01]  /*15e60*/  UMOV UR23, 0x12f00000 ;  /* 0x12f0000000177882 */ /* 0x000fe20000000000 */
[----:B0-----:R-:W-:-:S04]  /*15e70*/  LEA R4, R5, R4, 0x18 ;  /* 0x0000000405047211 */ /* 0x001fc800078ec0ff */
[----:B------:R-:W-:Y:S01]  /*15e80*/  R2UR UR24, R4 ;  /* 0x00000000041872ca */ /* 0x000fe200000e0000 */
[----:B------:R1:W-:-:S12]  /*15e90*/  @P0 SYNCS.ARRIVE.TRANS64 RZ, [R4+URZ+0x19c00], R3 ;  /* 0x019c000304ff09a7 */ /* 0x0003d8000800003f */
[----:B------:R-:W-:Y:S02]  /*15ea0*/  UIADD3 UR8, UR24, 0xf000, URZ ;  /* 0x0000f00018087890 */ /* 0x000fe4000fffe03f */
[----:B------:R-:W-:Y:S02]  /*15eb0*/  UIADD3 UR9, UR24, 0x19c00, URZ ;  /* 0x00019c0018097890 */ /* 0x000fe4000fffe03f */
[----:B------:R-:W-:-:S05]  /*15ec0*/  UIADD3 UR16, UR24, 0x10800, URZ ;  /* 0x0001080018107890 */ /* 0x000fca000fffe03f */
[----:B------:R-:W-:Y:S02]  /*15ed0*/  UMOV UR17, UR9 ;  /* 0x0000000900117c82 */ /* 0x000fe40008000000 */
[----:B------:R0:W-:Y:S02]  /*15ee0*/  UTMALDG.4D [UR8], [UR4], desc[UR6] ;  /* 0x00000608040075b4 */ /* 0x0001e40008019000 */
[----:B------:R1:W-:Y:S01]  /*15ef0*/  UTMALDG.4D [UR16], [UR4], desc[UR14] ;  /* 0x00000e10040075b4 */ /* 0x0003e20008019000 */
[----:B0-----:R-:W-:Y:S01]  /*15f00*/  @P0 R2UR UR13, R7 ;  /* 0x00000000070d02ca */ /* 0x001fe200000e0000 */
[----:B------:R-:W-:Y:S01]  /*15f10*/  UIADD3 UR8, UR24, 0x12000, URZ ;  /* 0x0001200018087890 */ /* 0x000fe2000fffe03f */
[----:B------:R-:W-:Y:S01]  /*15f20*/  @P0 R2UR UR12, R18 ;  /* 0x00000000120c02ca */ /* 0x000fe200000e0000 */
[----:B------:R-:W-:Y:S01]  /*15f30*/  UMOV UR10, 0x40 ;  /* 0x00000040000a7882 */ /* 0x000fe20000000000 */
[----:B------:R-:W-:-:S13]  /*15f40*/  @P0 R2UR UR11, R6 ;  /* 0x00000000060b02ca */ /* 0x000fda00000e0000 */
[----:B------:R1:W-:Y:S02]  /*15f50*/  UTMALDG.4D [UR8], [UR4], desc[UR22] ;  /* 0x00001608040075b4 */ /* 0x0003e40008019000 */
[----:B-1----:R-:W-:Y:S01]  /*15f60*/  NOP ;  /* 0x0000000000007918 */ /* 0x002fe20000000000 */
.L_x_469:
[----:B------:R-:W2:Y:S04]  /*15f70*/  LDL.LU R7, [R1+0x24] ;  /* 0x0000240001077983 */ /* 0x000ea80000300800 */
[----:B------:R-:W3:Y:S01]  /*15f80*/  LDL.LU R4, [R1+0x14] ;  /* 0x0000140001047983 */ /* 0x000ee20000300800 */
[----:B------:R-:W-:Y:S01]  /*15f90*/  MOV R5, 0x400 ;  /* 0x0000040000057802 */ /* 0x000fe20000000f00 */
[----:B------:R-:W-:Y:S01]  /*15fa0*/  BSSY B0, `(.L_x_477) ;  /* 0x000000c000007945 */ /* 0x000fe20003800000 */
[----:B------:R-:W1:Y:S02]  /*15fb0*/  S2R R6, SR_CgaCtaId ;  /* 0x0000000000067919 */ /* 0x000e640000008800 */
[----:B-1----:R-:W-:Y:S01]  /*15fc0*/  LEA R5, R6, R5, 0x18 ;  /* 0x0000000506057211 */ /* 0x002fe200078ec0ff */
[----:B--2---:R-:W-:Y:S01]  /*15fd0*/  VIADD R7, R7, 0x1 ;  /* 0x0000000107077836 */ /* 0x004fe20000000000 */
[----:B---3--:R-:W-:-:S04]  /*15fe0*/  ISETP.GE.AND P2, PT, R4, 0x81, PT ;  /* 0x000000810400780c */ /* 0x008fc80003f46270 */
[----:B------:R1:W-:Y:S01]  /*15ff0*/  STL [R1+0x24], R7 ;  /* 0x0000240701007387 */ /* 0x0003e20000100800 */
[----:B0-----:R-:W-:-:S04]  /*16000*/  LEA.HI R3, R7, R7, RZ, 0x1 ;  /* 0x0000000707037211 */ /* 0x001fc800078f08ff */
[----:B------:R-:W-:-:S05]  /*16010*/  LOP3.LUT R3, R3, 0xfffffffe, RZ, 0xc0, !PT ;  /* 0xfffffffe03037812 */ /* 0x000fca00078ec0ff */
[----:B------:R-:W-:-:S05]  /*16020*/  IMAD.IADD R3, R7, 0x1, -R3 ;  /* 0x0000000107037824 */ /* 0x000fca00078e0a03 */
[----:B------:R-:W-:-:S04]  /*16030*/  SHF.L.U32 R3, R3, 0x1f, RZ ;  /* 0x0000001f03037819 */ /* 0x000fc800000006ff */
[----:B------:R-:W0:Y:S02]  /*16040*/  SYNCS.PHASECHK.TRANS64.TRYWAIT P0, [R5+URZ+0x19c20], R3 ;  /* 0x019c2003050075a7 */ /* 0x000e24000800017f */
[----:B01----:R-:W-:Y:S05]  /*16050*/  @!P0 BRA `(.L_x_478) ;  /* 0x0000003000748947 */ /* 0x003fea0003800000 */
.L_x_588:
[----:B------:R-:W-:Y:S05]  /*16060*/  BSYNC B0 ;  /* 0x0000000000007941 */ /* 0x000fea0003800000 */
.L_x_477:
[----:B------:R-:W-:Y:S05]  /*16070*/  @!P2 BRA `(.L_x_479) ;  /* 0x00000010001ca947 */ /* 0x000fea0003800000 */
[----:B0-----:R-:W2:Y:S01]  /*16080*/  LDL.LU R4, [R1+0x1c] ;  /* 0x00001c0001047983 */ /* 0x001ea20000300800 */
[----:B------:R-:W-:Y:S02]  /*16090*/  IMAD.MOV.U32 R6, RZ, RZ, R22 ;  /* 0x000000ffff067224 */ /* 0x000fe400078e0016 */
[----:B------:R-:W-:Y:S01]  /*160a0*/  IMAD.MOV.U32 R7, RZ, RZ, R24 ;  /* 0x000000ffff077224 */ /* 0x000fe200078e0018 */
[----:B--2---:R-:W-:-:S07]  /*160b0*/  LEA.HI.SX32 R12, R4, 0xfffffffe, 0x19 ;  /* 0xfffffffe040c7811 */ /* 0x004fce00078fcaff */
.L_x_503:
[----:B------:R-:W-:Y:S01]  /*160c0*/  VIADD R22, R6, 0x1 ;  /* 0x0000000106167836 */ /* 0x000fe20000000000 */
[----:B------:R-:W-:Y:S05]  /*160d0*/  YIELD ;  /* 0x0000000000007946 */ /* 0x000fea0003800000 */
[----:B------:R-:W-:Y:S01]  /*160e0*/  ISETP.NE.AND P0, PT, R22, 0x2, PT ;  /* 0x000000021600780c */ /* 0x000fe20003f05270 */
[----:B------:R-:W-:Y:S03]  /*160f0*/  BSSY B0, `(.L_x_480) ;  /* 0x00000a9000007945 */ /* 0x000fe60003800000 */
[----:B------:R-:W-:-:S02]  /*16100*/  SEL R24, RZ, 0x1, P0 ;  /* 0x00000001ff187807 */ /* 0x000fc40000000000 */
[----:B------:R-:W-:Y:S02]  /*16110*/  SEL R22, R22, RZ, P0 ;  /* 0x000000ff16167207 */ /* 0x000fe40000000000 */
[----:B------:R-:W-:Y:S01]  /*16120*/  LOP3.LUT R24, R7, R24, RZ, 0x3c, !PT ;  /* 0x0000001807187212 */ /* 0x000fe200078e3cff */
[----:B01----:R-:W-:Y:S06]  /*16130*/  @!P6 BRA `(.L_x_481) ;  /* 0x000000080090e947 */ /* 0x003fec0003800000 */
[----:B------:R-:W-:Y:S01]  /*16140*/  ULDC.64 UR4, c[0x0][0x3f8] ;  /* 0x0000fe0000047ab9 */ /* 0x000fe20000000a00 */
[----:B------:R-:W-:Y:S01]  /*16150*/  IMAD.MOV.U32 R8, RZ, RZ, R12 ;  /* 0x000000ffff087224 */ /* 0x000fe200078e000c */
[----:B------:R-:W-:-:S04]  /*16160*/  ISETP.NE.U32.AND P0, PT, RZ, UR4, PT ;  /* 0x00000004ff007c0c */ /* 0x000fc8000bf05070 */
[----:B------:R-:W-:-:S13]  /*16170*/  ISETP.NE.AND.EX P0, PT, RZ, UR5, PT, P0 ;  /* 0x00000005ff007c0c */ /* 0x000fda000bf05300 */
        /* <DEDUP_REMOVED lines=9> */
[--C-:B------:R-:W-:Y:S01]  /*16210*/  SHF.R.S32.HI R3, RZ, 0x1f, R2.reuse ;  /* 0x0000001fff037819 */ /* 0x100fe20000011402 */
[----:B------:R-:W-:Y:S02]  /*16220*/  IMAD.MOV R8, RZ, RZ, -R2 ;  /* 0x000000ffff087224 */ /* 0x000fe400078e0a02 */
[C---:B------:R-:W-:Y:S02]  /*16230*/  IMAD R4, R20.reuse, UR7, R4 ;  /* 0x0000000714047c24 */ /* 0x040fe4000f8e0204 */
[----:B------:R-:W-:-:S04]  /*16240*/  IMAD.WIDE.U32 R2, R20, UR6, R2 ;  /* 0x0000000614027c25 */ /* 0x000fc8000f8e0002 */
[----:B------:R-:W-:Y:S01]  /*16250*/  IMAD.IADD R3, R4, 0x1, R3 ;  /* 0x0000000104037824 */ /* 0x000fe200078e0203 */
[----:B------:R-:W-:Y:S01]  /*16260*/  LEA R4, P0, R2, UR4, 0x2 ;  /* 0x0000000402047c11 */ /* 0x000fe2000f8010ff */
[----:B------:R-:W-:-:S03]  /*16270*/  IMAD R8, R5, R8, R12 ;  /* 0x0000000805087224 */ /* 0x000fc600078e020c */
[----:B------:R-:W-:-:S05]  /*16280*/  LEA.HI.X R5, R2, UR5, R3, 0x2, P0 ;  /* 0x0000000502057c11 */ /* 0x000fca00080f1403 */
[----:B------:R0:W5:Y:S04]  /*16290*/  LDG.E R2, desc[UR40][R4.64] ;  /* 0x0000002804027981 */ /* 0x000168000c1e1900 */
.L_x_482:
[----:B0-----:R-:W0:Y:S01]  /*162a0*/  S2R R4, SR_CgaCtaId ;  /* 0x0000000000047919 */ /* 0x001e220000008800 */
[----:B------:R-:W-:Y:S01]  /*162b0*/  MOV R3, 0x400 ;  /* 0x0000040000037802 */ /* 0x000fe20000000f00 */
[----:B------:R-:W-:Y:S01]  /*162c0*/  BSSY B1, `(.L_x_483) ;  /* 0x0000009000017945 */ /* 0x000fe20003800000 */
[----:B------:R-:W1:Y:S02]  /*162d0*/  S2R R5, SR_TID.X ;  /* 0x0000000000057919 */ /* 0x000e640000002100 */
[----:B0-----:R-:W-:Y:S02]  /*162e0*/  LEA R3, R4, R3, 0x18 ;  /* 0x0000000304037211 */ /* 0x001fe400078ec0ff */
[----:B------:R-:W-:Y:S02]  /*162f0*/  SHF.L.U32 R4, R24, 0x1f, RZ ;  /* 0x0000001f18047819 */ /* 0x000fe400000006ff */
[----:B------:R-:W-:Y:S02]  /*16300*/  LEA R3, R22, R3, 0x3 ;  /* 0x0000000316037211 */ /* 0x000fe400078e18ff */
[----:B-1----:R-:W-:-:S02]  /*16310*/  LOP3.LUT R5, R5, 0x7f, RZ, 0xc0, !PT ;  /* 0x0000007f05057812 */ /* 0x002fc400078ec0ff */
[----:B------:R-:W0:Y:S02]  /*16320*/  SYNCS.PHASECHK.TRANS64.TRYWAIT P0, [R3+URZ+0x19c80], R4 ;  /* 0x019c8004030075a7 */ /* 0x000e24000800017f */
[----:B------:R-:W-:Y:S01]  /*16330*/  ISETP.NE.AND P2, PT, R5, RZ, PT ;  /* 0x000000ff0500720c */ /* 0x000fe20003f45270 */
[----:B0-----:R-:W-:-:S12]  /*16340*/  @!P0 BRA `(.L_x_484) ;  /* 0x0000002c00d88947 */ /* 0x001fd80003800000 */
.L_x_589:
[----:B------:R-:W-:Y:S05]  /*16350*/  BSYNC B1 ;  /* 0x0000000000017941 */ /* 0x000fea0003800000 */
.L_x_483:
[----:B------:R-:W-:Y:S04]  /*16360*/  BSSY B1, `(.L_x_485) ;  /* 0x0000009000017945 */ /* 0x000fe80003800000 */
        /* <DEDUP_REMOVED lines=8> */
.L_x_486:
[----:B------:R-:W-:Y:S05]  /*163f0*/  BSYNC B1 ;  /* 0x0000000000017941 */ /* 0x000fea0003800000 */
.L_x_485:
[----:B------:R-:W1:Y:S01]  /*16400*/  S2R R9, SR_CgaCtaId ;  /* 0x0000000000097919 */ /* 0x000e620000008800 */
[----:B------:R-:W-:Y:S01]  /*16410*/  IMAD.MOV.U32 R14, RZ, RZ, RZ ;  /* 0x000000ffff0e7224 */ /* 0x000fe200078e00ff */
[----:B------:R-:W-:Y:S01]  /*16420*/  MOV R5, 0x400 ;  /* 0x0000040000057802 */ /* 0x000fe20000000f00 */
[----:B------:R-:W-:Y:S01]  /*16430*/  UIADD3 UR4, UP0, UR38, 0x470, URZ ;  /* 0x0000047026047890 */ /* 0x000fe2000ff1e03f */
[----:B------:R-:W-:Y:S01]  /*16440*/  PLOP3.LUT P0, PT, PT, PT, PT, 0x80, 0x0 ;  /* 0x000000000000781c */ /* 0x000fe20003f0f070 */
[----:B------:R-:W-:Y:S01]  /*16450*/  IMAD R8, R8, 0x80, R26 ;  /* 0x0000008008087824 */ /* 0x000fe200078e021a */
[----:B------:R-:W-:Y:S01]  /*16460*/  R2UR UR10, R14 ;  /* 0x000000000e0a72ca */ /* 0x000fe200000e0000 */
[----:B------:R-:W-:Y:S01]  /*16470*/  UIADD3.X UR5, URZ, UR39, URZ, UP0, !UPT ;  /* 0x000000273f057290 */ /* 0x000fe200087fe43f */
[----:B------:R-:W-:Y:S01]  /*16480*/  UMOV UR6, 0x0 ;  /* 0x0000000000067882 */ /* 0x000fe20000000000 */
[----:B------:R-:W-:Y:S01]  /*16490*/  UMOV UR7, 0x14f00000 ;  /* 0x14f0000000077882 */ /* 0x000fe20000000000 */
[----:B-1----:R-:W-:-:S05]  /*164a0*/  LEA R5, R9, R5, 0x18 ;  /* 0x0000000509057211 */ /* 0x002fca00078ec0ff */
[----:B------:R-:W-:Y:S02]  /*164b0*/  IMAD R9, R22, 0x3000, R5 ;  /* 0x0000300016097824 */ /* 0x000fe400078e0205 */
[----:B------:R-:W-:Y:S02]  /*164c0*/  VIADD R5, R3, 0x19c70 ;  /* 0x00019c7003057836 */ /* 0x000fe40000000000 */
[----:B------:R-:W-:-:S07]  /*164d0*/  VIADD R10, R9, 0x9000 ;  /* 0x00009000090a7836 */ /* 0x000fce0000000000 */
.L_x_487:
[----:B------:R-:W-:-:S13]  /*164e0*/  @P0 ELECT P3, URZ, PT ;  /* 0x00000000003f082f */ /* 0x000fda0003860000 */
[----:B-----5:R-:W-:Y:S02]  /*164f0*/  @P3 R2UR UR13, R2 ;  /* 0x00000000020d32ca */ /* 0x020fe400000e0000 */
        /* <DEDUP_REMOVED lines=8> */
[----:B------:R-:W-:Y:S01]  /*16580*/  IMAD.MOV.U32 R13, RZ, RZ, 0x20 ;  /* 0x00000020ff0d7424 */ /* 0x000fe200078e00ff */
[----:B------:R-:W-:Y:S01]  /*16590*/  PLOP3.LUT P0, PT, PT, PT, PT, 0x80, 0x0 ;  /* 0x000000000000781c */ /* 0x000fe20003f0f070 */
[----:B------:R-:W-:Y:S01]  /*165a0*/  VIADD R10, R9, 0xa000 ;  /* 0x0000a000090a7836 */ /* 0x000fe20000000000 */
[----:B------:R-:W-:Y:S01]  /*165b0*/  UMOV UR6, 0x0 ;  /* 0x0000000000067882 */ /* 0x000fe20000000000 */
[----:B------:R-:W-:Y:S01]  /*165c0*/  UMOV UR7, 0x14f00000 ;  /* 0x14f0000000077882 */ /* 0x000fe20000000000 */
[----:B------:R-:W-:-:S15]  /*165d0*/  R2UR UR10, R13 ;  /* 0x000000000d0a72ca */ /* 0x000fde00000e0000 */
.L_x_488:
        /* <DEDUP_REMOVED lines=16> */
.L_x_489:
        /* <DEDUP_REMOVED lines=10> */
[----:B------:R-:W1:Y:S01]  /*16780*/  SYNCS.PHASECHK.TRANS64.TRYWAIT P0, [R3+URZ+0x19c40], R4 ;  /* 0x019c4004030075a7 */ /* 0x000e62000800017f */
[----:B------:R-:W-:Y:S04]  /*16790*/  BSSY B1, `(.L_x_490) ;  /* 0x0000002000017945 */ /* 0x000fe80003800000 */
[----:B-1----:R-:W-:Y:S05]  /*167a0*/  @!P0 BRA `(.L_x_491) ;  /* 0x0000002800d48947 */ /* 0x002fea0003800000 */
.L_x_590:
[----:B------:R-:W-:Y:S05]  /*167b0*/  BSYNC B1 ;  /* 0x0000000000017941 */ /* 0x000fea0003800000 */
.L_x_490:
        /* <DEDUP_REMOVED lines=11> */
.L_x_493:
[----:B------:R-:W-:Y:S05]  /*16870*/  BSYNC B1 ;  /* 0x0000000000017941 */ /* 0x000fea0003800000 */
.L_x_492:
        /* <DEDUP_REMOVED lines=8> */
.L_x_494:
        /* <DEDUP_REMOVED lines=15> */
.L_x_495:
        /* <DEDUP_REMOVED lines=10> */
[----:B------:R-:W-:Y:S02]  /*16a90*/  R2UR UR10, R11 ;  /* 0x000000000b0a72ca */ /* 0x000fe400000e0000 */
[----:B------:R-:W-:Y:S02]  /*16aa0*/  R2UR UR6, R4 ;  /* 0x00000000040672ca */ /* 0x000fe400000e0000 */
[----:B------:R-:W-:Y:S02]  /*16ab0*/  R2UR UR7, R5 ;  /* 0x00000000050772ca */ /* 0x000fe400000e0000 */
[----:B------:R-:W-:Y:S02]  /*16ac0*/  PLOP3.LUT P0, PT, PT, PT, PT, 0x80, 0x0 ;  /* 0x000000000000781c */ /* 0x000fe40003f0f070 */
[----:B------:R-:W-:-:S11]  /*16ad0*/  IADD3 R9, R9, 0x15800, RZ ;  /* 0x0001580009097810 */ /* 0x000fd60007ffe0ff */
.L_x_496:
        /* <DEDUP_REMOVED lines=10> */
.L_x_481:
[----:B------:R-:W-:Y:S05]  /*16b80*/  BSYNC B0 ;  /* 0x0000000000007941 */ /* 0x000fea0003800000 */
.L_x_480:
[----:B------:R-:W2:Y:S02]  /*16b90*/  LDL R4, [R1+0x30] ;  /* 0x0000300001047983 */ /* 0x000ea40000100800 */
[----:B--2---:R-:W-:-:S13]  /*16ba0*/  ISETP.NE.AND P0, PT, R4, 0x3, PT ;  /* 0x000000030400780c */ /* 0x004fda0003f05270 */
[----:B------:R-:W-:Y:S05]  /*16bb0*/  @!P0 BRA `(.L_x_497) ;  /* 0x0000000000048947 */ /* 0x000fea0003800000 */
[----:B------:R-:W-:Y:S01]  /*16bc0*/  BPT.TRAP 0x1 ;  /* 0x000000040000795c */ /* 0x000fe20000300000 */
.L_x_497:
[----:B------:R-:W2:Y:S01]  /*16bd0*/  LDL R3, [R1+0x10] ;  /* 0x0000100001037983 */ /* 0x000ea20000100800 */
[----:B------:R-:W-:Y:S01]  /*16be0*/  MOV R5, 0x400 ;  /* 0x0000040000057802 */ /* 0x000fe20000000f00 */
[----:B------:R-:W0:Y:S01]  /*16bf0*/  S2R R8, SR_CgaCtaId ;  /* 0x0000000000087919 */ /* 0x000e220000008800 */
[----:B------:R-:W-:-:S04]  /*16c00*/  LOP3.LUT R4, R7, 0x1, RZ, 0x3c, !PT ;  /* 0x0000000107047812 */ /* 0x000fc800078e3cff */
[----:B------:R-:W-:Y:S02]  /*16c10*/  SHF.L.U32 R4, R4, 0x1f, RZ ;  /* 0x0000001f04047819 */ /* 0x000fe400000006ff */
[----:B0-----:R-:W-:-:S05]  /*16c20*/  LEA R5, R8, R5, 0x18 ;  /* 0x0000000508057211 */ /* 0x001fca00078ec0ff */
[----:B------:R-:W-:-:S04]  /*16c30*/  IMAD R13, R6, 0x8, R5 ;  /* 0x00000008060d7824 */ /* 0x000fc800078e0205 */
[----:B------:R-:W0:Y:S01]  /*16c40*/  SYNCS.PHASECHK.TRANS64.TRYWAIT P2, [R13+URZ+0x19c70], R4 ;  /* 0x019c70040d0075a7 */ /* 0x000e22000804017f */
[----:B------:R-:W-:Y:S01]  /*16c50*/  BSSY B0, `(.L_x_498) ;  /* 0x0000003000007945 */ /* 0x000fe20003800000 */
[----:B--2---:R-:W-:-:S03]  /*16c60*/  ISETP.NE.AND P0, PT, R3, 0x3, PT ;  /* 0x000000030300780c */ /* 0x004fc60003f05270 */
[----:B0-----:R-:W-:Y:S10]  /*16c70*/  @!P2 BRA `(.L_x_499) ;  /* 0x0000002400b4a947 */ /* 0x001ff40003800000 */
.L_x_591:
[----:B------:R-:W-:Y:S05]  /*16c80*/  BSYNC B0 ;  /* 0x0000000000007941 */ /* 0x000fea0003800000 */
.L_x_498:
[----:B------:R-:W-:Y:S05]  /*16c90*/  @!P0 BRA `(.L_x_500) ;  /* 0x0000000000048947 */ /* 0x000fea0003800000 */
[----:B------:R-:W-:Y:S01]  /*16ca0*/  BPT.TRAP 0x1 ;  /* 0x000000040000795c */ /* 0x000fe20000300000 */
.L_x_500:
[----:B0-----:R-:W-:Y:S01]  /*16cb0*/  SHF.L.U32 R4, R7, 0x1f, RZ ;  /* 0x0000001f07047819 */ /* 0x001fe200000006ff */
[----:B------:R-:W-:-:S03]  /*16cc0*/  IMAD R10, R6, 0x3000, RZ ;  /* 0x00003000060a7824 */ /* 0x000fc600078e02ff */
[----:B------:R-:W0:Y:S02]  /*16cd0*/  SYNCS.PHASECHK.TRANS64.TRYWAIT P2, [R13+URZ+0x19c60], R4 ;  /* 0x019c60040d0075a7 */ /* 0x000e24000804017f */
[----:B0-----:R-:W-:Y:S05]  /*16ce0*/  @!P2 BRA `(.L_x_501) ;  /* 0x0000002400aca947 */ /* 0x001fea0003800000 */
.L_x_592:
[----:B------:R-:W2:Y:S01]  /*16cf0*/  LDL R3, [R1] ;  /* 0x0000000001037983 */ /* 0x000ea20000100800 */
[----:B------:R-:W-:Y:S01]  /*16d00*/  MOV R15, 0x400 ;  /* 0x00000400000f7802 */ /* 0x000fe20000000f00 */
[----:B------:R-:W-:Y:S05]  /*16d10*/  WARPSYNC.ALL ;  /* 0x0000000000007948 */ /* 0x000fea0003800000 */
[----:B------:R-:W1:Y:S01]  /*16d20*/  S2R R18, SR_CgaCtaId ;  /* 0x0000000000127919 */ /* 0x000e620000008800 */
[----:B------:R-:W-:Y:S02]  /*16d30*/  LOP3.LUT R14, R10, R28, RZ, 0xfc, !PT ;  /* 0x0000001c0a0e7212 */ /* 0x000fe400078efcff */
[----:B-1----:R-:W-:-:S05]  /*16d40*/  LEA R15, R18, R15, 0x18 ;  /* 0x0000000f120f7211 */ /* 0x002fca00078ec0ff */
[----:B------:R-:W-:Y:S01]  /*16d50*/  IMAD.IADD R14, R15, 0x1, R14 ;  /* 0x000000010f0e7824 */ /* 0x000fe200078e020e */
[----:B--2---:R-:W-:-:S05]  /*16d60*/  LOP3.LUT R3, R10, R3, RZ, 0xfc, !PT ;  /* 0x000000030a037212 */ /* 0x004fca00078efcff */
[----:B------:R-:W-:-:S05]  /*16d70*/  IMAD.IADD R3, R15, 0x1, R3 ;  /* 0x000000010f037824 */ /* 0x000fca00078e0203 */
[----:B0-----:R-:W0:Y:S02]  /*16d80*/  LDSM.16.MT88.4 R4, [R3+0x9000] ;  /* 0x009000000304783b */ /* 0x001e240000004200 */
[C-C-:B0-----:R-:W-:Y:S02]  /*16d90*/  PRMT R8, R4.reuse, 0x6420, R5.reuse ;  /* 0x0000642004087816 */ /* 0x141fe40000000005 */
[----:B------:R-:W-:Y:S02]  /*16da0*/  PRMT R9, R4, 0x7531, R5 ;  /* 0x0000753104097816 */ /* 0x000fe40000000005 */
[C-C-:B------:R-:W-:Y:S02]  /*16db0*/  PRMT R10, R6.reuse, 0x6420, R7.reuse ;  /* 0x00006420060a7816 */ /* 0x140fe40000000007 */
[----:B------:R-:W-:-:S05]  /*16dc0*/  PRMT R11, R6, 0x7531, R7 ;  /* 0x00007531060b7816 */ /* 0x000fca0000000007 */
[----:B------:R-:W-:Y:S04]  /*16dd0*/  STSM.16.M88.4 [R14+0x3000], R8 ;  /* 0x003000080e007844 */ /* 0x000fe80000000200 */
[----:B------:R-:W0:Y:S02]  /*16de0*/  LDSM.16.MT88.4 R4, [R3+0xa000] ;  /* 0x00a000000304783b */ /* 0x000e240000004200 */
[C-C-:B0-----:R-:W-:Y:S02]  /*16df0*/  PRMT R8, R4.reuse, 0x6420, R5.reuse ;  /* 0x0000642004087816 */ /* 0x141fe40000000005 */
[----:B------:R-:W-:Y:S02]  /*16e00*/  PRMT R9, R4, 0x7531, R5 ;  /* 0x0000753104097816 */ /* 0x000fe40000000005 */
[----:B------:R-:W-:-:S02]  /*16e10*/  PRMT R10, R6, 0x6420, R7 ;  /* 0x00006420060a7816 */ /* 0x000fc40000000007 */
[----:B------:R-:W-:-:S05]  /*16e20*/  PRMT R11, R6, 0x7531, R7 ;  /* 0x00007531060b7816 */ /* 0x000fca0000000007 */
[----:B------:R-:W-:Y:S04]  /*16e30*/  STSM.16.M88.4 [R14+0x4000], R8 ;  /* 0x004000080e007844 */ /* 0x000fe80000000200 */
[----:B------:R-:W0:Y:S02]  /*16e40*/  LDSM.16.MT88.4 R4, [R3+0xb000] ;  /* 0x00b000000304783b */ /* 0x000e240000004200 */
[C-C-:B0-----:R-:W-:Y:S02]  /*16e50*/  PRMT R8, R4.reuse, 0x6420, R5.reuse ;  /* 0x0000642004087816 */ /* 0x141fe40000000005 */
[----:B------:R-:W-:Y:S02]  /*16e60*/  PRMT R9, R4, 0x7531, R5 ;  /* 0x0000753104097816 */ /* 0x000fe40000000005 */
[----:B------:R-:W-:-:S02]  /*16e70*/  PRMT R10, R6, 0x6420, R7 ;  /* 0x00006420060a7816 */ /* 0x000fc40000000007 */
[----:B------:R-:W-:-:S05]  /*16e80*/  PRMT R11, R6, 0x7531, R7 ;  /* 0x00007531060b7816 */ /* 0x000fca0000000007 */
[----:B------:R0:W-:Y:S04]  /*16e90*/  STSM.16.M88.4 [R14+0x5000], R8 ;  /* 0x005000080e007844 */ /* 0x0001e80000000200 */
[----:B------:R-:W1:Y:S01]  /*16ea0*/  LDSM.16.MT88.4 R4, [R3+0x9800] ;  /* 0x009800000304783b */ /* 0x000e620000004200 */
[----:B0-----:R-:W-:Y:S02]  /*16eb0*/  IADD3 R14, R29, 0x3000, R14 ;  /* 0x000030001d0e7810 */ /* 0x001fe40007ffe00e */
[C-C-:B-1----:R-:W-:Y:S02]  /*16ec0*/  PRMT R8, R4.reuse, 0x6420, R5.reuse ;  /* 0x0000642004087816 */ /* 0x142fe40000000005 */
[----:B------:R-:W-:Y:S02]  /*16ed0*/  PRMT R9, R4, 0x7531, R5 ;  /* 0x0000753104097816 */ /* 0x000fe40000000005 */
[----:B------:R-:W-:-:S02]  /*16ee0*/  PRMT R10, R6, 0x6420, R7 ;  /* 0x00006420060a7816 */ /* 0x000fc40000000007 */
[----:B------:R-:W-:-:S05]  /*16ef0*/  PRMT R11, R6, 0x7531, R7 ;  /* 0x00007531060b7816 */ /* 0x000fca0000000007 */
[----:B------:R-:W-:Y:S04]  /*16f00*/  STSM.16.M88.4 [R14], R8 ;  /* 0x000000080e007844 */ /* 0x000fe80000000200 */
        /* <DEDUP_REMOVED lines=20> */
.L_x_502:
[----:B-1----:R1:W-:Y:S01]  /*17050*/  SYNCS.ARRIVE.TRANS64.A1T0 RZ, [R13+URZ+0x19c50], RZ ;  /* 0x019c50ff0dff79a7 */ /* 0x0023e2000810003f */
        /* <DEDUP_REMOVED lines=9> */
.L_x_479:
[----:B01----:R-:W2:Y:S01]  /*170f0*/  LDL R3, [R1+0x30] ;  /* 0x0000300001037983 */ /* 0x003ea20000100800 */
[----:B------:R-:W-:Y:S01]  /*17100*/  BSSY B0, `(.L_x_504) ;  /* 0x000000f000007945 */ /* 0x000fe20003800000 */
[----:B--2---:R-:W-:-:S03]  /*17110*/  ISETP.NE.AND P2, PT, R3, 0x3, PT ;  /* 0x000000030300780c */ /* 0x004fc60003f45270 */
[----:B------:R-:W-:Y:S10]  /*17120*/  @P1 BRA `(.L_x_505) ;  /* 0x0000000000301947 */ /* 0x000ff40003800000 */
[----:B------:R-:W0:Y:S01]  /*17130*/  S2R R5, SR_LANEID ;  /* 0x0000000000057919 */ /* 0x000e220000000000 */
[----:B------:R-:W-:Y:S01]  /*17140*/  VOTEU.ANY UR4, UPT, PT ;  /* 0x0000000000047886 */ /* 0x000fe200038e0100 */
[----:B------:R-:W1:Y:S01]  /*17150*/  LDC.64 R2, c[0x0][0xc38] ;  /* 0x00030e00ff027b82 */ /* 0x000e620000000a00 */
[----:B------:R-:W0:Y:S02]  /*17160*/  FLO.U32 R0, UR4 ;  /* 0x0000000400007d00 */ /* 0x000e2400080e0000 */
[----:B0-----:R-:W-:-:S06]  /*17170*/  ISETP.EQ.U32.AND P0, PT, R0, R5, PT ;  /* 0x000000050000720c */ /* 0x001fcc0003f02070 */
[----:B------:R-:W1:Y:S07]  /*17180*/  POPC R5, UR4 ;  /* 0x0000000400057d09 */ /* 0x000e6e0008000000 */
[----:B-1----:R-:W2:Y:S01]  /*17190*/  @P0 ATOMG.E.ADD.STRONG.GPU PT, R3, desc[UR40][R2.64], R5 ;  /* 0x00000005020309a8 */ /* 0x002ea200081ee1e8 */
[----:B------:R-:W0:Y:S02]  /*171a0*/  S2R R4, SR_LTMASK ;  /* 0x0000000000047919 */ /* 0x000e240000003900 */
[----:B0-----:R-:W-:-:S04]  /*171b0*/  LOP3.LUT R4, R4, UR4, RZ, 0xc0, !PT ;  /* 0x0000000404047c12 */ /* 0x001fc8000f8ec0ff */
[----:B------:R-:W0:Y:S01]  /*171c0*/  POPC R7, R4 ;  /* 0x0000000400077309 */ /* 0x000e220000000000 */
[----:B--2---:R-:W0:Y:S02]  /*171d0*/  SHFL.IDX PT, R0, R3, R0, 0x1f ;  /* 0x00001f0003007589 */ /* 0x004e2400000e0000 */
[----:B0-----:R-:W-:-:S07]  /*171e0*/  IADD3 R16, R0, UR36, R7 ;  /* 0x0000002400107c10 */ /* 0x001fce000fffe007 */
.L_x_505:
[----:B------:R-:W-:Y:S05]  /*171f0*/  BSYNC B0 ;  /* 0x0000000000007941 */ /* 0x000fea0003800000 */
.L_x_504:
[----:B------:R-:W-:Y:S05]  /*17200*/  @!P2 BRA `(.L_x_506) ;  /* 0x000000000004a947 */ /* 0x000fea0003800000 */
[----:B------:R-:W-:Y:S01]  /*17210*/  BPT.TRAP 0x1 ;  /* 0x000000040000795c */ /* 0x000fe20000300000 */
.L_x_506:
        /* <DEDUP_REMOVED lines=11> */
.L_x_593:
[----:B------:R-:W-:Y:S05]  /*172d0*/  BSYNC B0 ;  /* 0x0000000000007941 */ /* 0x000fea0003800000 */
.L_x_507:
[----:B------:R-:W-:Y:S05]  /*172e0*/  @!P2 BRA `(.L_x_509) ;  /* 0x000000000004a947 */ /* 0x000fea0003800000 */
[----:B------:R-:W-:Y:S01]  /*172f0*/  BPT.TRAP 0x1 ;  /* 0x000000040000795c */ /* 0x000fe20000300000 */
.L_x_509:
[----:B0-----:R-:W-:-:S04]  /*17300*/  SHF.L.U32 R0, R24, 0x1f, RZ ;  /* 0x0000001f18007819 */ /* 0x001fc800000006ff */
[----:B------:R-:W0:Y:S02]  /*17310*/  SYNCS.PHASECHK.TRANS64.TRYWAIT P0, [R3+URZ+0x19c60], R0 ;  /* 0x019c6000030075a7 */ /* 0x000e24000800017f */
[----:B0-----:R-:W-:Y:S05]  /*17320*/  @!P0 BRA `(.L_x_510) ;  /* 0x0000002000448947 */ /* 0x001fea0003800000 */
.L_x_594:
[----:B------:R-:W0:Y:S01]  /*17330*/  LDL R2, [R1] ;  /* 0x0000000001027983 */ /* 0x000e220000100800 */
[----:B------:R-:W-:Y:S01]  /*17340*/  IMAD R9, R22, 0x3000, RZ ;  /* 0x0000300016097824 */ /* 0x000fe200078e02ff */
[----:B------:R-:W-:Y:S01]  /*17350*/  MOV R8, 0x400 ;  /* 0x0000040000087802 */ /* 0x000fe20000000f00 */
[----:B------:R-:W-:Y:S05]  /*17360*/  WARPSYNC.ALL ;  /* 0x0000000000007948 */ /* 0x000fea0003800000 */
[----:B------:R-:W1:Y:S02]  /*17370*/  S2R R10, SR_CgaCtaId ;  /* 0x00000000000a7919 */ /* 0x000e640000008800 */
[----:B-1----:R-:W-:-:S02]  /*17380*/  LEA R8, R10, R8, 0x18 ;  /* 0x000000080a087211 */ /* 0x002fc400078ec0ff */
[C---:B0-----:R-:W-:Y:S02]  /*17390*/  LOP3.LUT R0, R9.reuse, R2, RZ, 0xfc, !PT ;  /* 0x0000000209007212 */ /* 0x041fe400078efcff */
[----:B------:R-:W-:-:S03]  /*173a0*/  LOP3.LUT R2, R9, R28, RZ, 0xfc, !PT ;  /* 0x0000001c09027212 */ /* 0x000fc600078efcff */
[C---:B------:R-:W-:Y:S02]  /*173b0*/  IMAD.IADD R0, R8.reuse, 0x1, R0 ;  /* 0x0000000108007824 */ /* 0x040fe400078e0200 */
[----:B------:R-:W-:-:S03]  /*173c0*/  IMAD.IADD R2, R8, 0x1, R2 ;  /* 0x0000000108027824 */ /* 0x000fc600078e0202 */
[----:B------:R-:W0:Y:S02]  /*173d0*/  LDSM.16.MT88.4 R4, [R0+0x9000] ;  /* 0x009000000004783b */ /* 0x000e240000004200 */
        /* <DEDUP_REMOVED lines=44> */
.L_x_511:
[----:B-1----:R1:W-:Y:S01]  /*176a0*/  SYNCS.ARRIVE.TRANS64.A1T0 RZ, [R3+URZ+0x19c50], RZ ;  /* 0x019c50ff03ff79a7 */ /* 0x0023e2000810003f */
[----:B------:R-:W-:Y:S02]  /*176b0*/  @!P1 VIADD R0, R3, 0x19c80 ;  /* 0x00019c8003009836 */ /* 0x000fe40000000000 */
[----:B------:R-:W-:-:S03]  /*176c0*/  VIADD R22, R22, 0x1 ;  /* 0x0000000116167836 */ /* 0x000fc60000000000 */
[----:B------:R-:W-:Y:S01]  /*176d0*/  @!P1 PRMT R0, RZ, 0x654, R0 ;  /* 0x00000654ff009816 */ /* 0x000fe20000000000 */
[----:B------:R-:W-:Y:S01]  /*176e0*/  BAR.SYNC.DEFER_BLOCKING 0x2, 0x80 ;  /* 0x0082000000007b1d */ /* 0x000fe20000010000 */
[----:B------:R-:W-:-:S04]  /*176f0*/  ISETP.NE.AND P0, PT, R22, 0x2, PT ;  /* 0x000000021600780c */ /* 0x000fc80003f05270 */
[----:B-1----:R-:W-:Y:S02]  /*17700*/  SEL R3, RZ, 0x1, P0 ;  /* 0x00000001ff037807 */ /* 0x002fe40000000000 */
[----:B------:R-:W-:Y:S02]  /*17710*/  SEL R22, R22, RZ, P0 ;  /* 0x000000ff16167207 */ /* 0x000fe40000000000 */
[----:B------:R-:W-:Y:S01]  /*17720*/  LOP3.LUT R24, R24, R3, RZ, 0x3c, !PT ;  /* 0x0000000318187212 */ /* 0x000fe200078e3cff */
[----:B------:R1:W-:Y:S06]  /*17730*/  @!P1 SYNCS.ARRIVE.TRANS64.RED.A1T0 RZ, [R0+URZ], RZ ;  /* 0x000000ff00ff99a7 */ /* 0x0003ec000810043f */
.L_x_460:
[----:B------:R-:W-:Y:S05]  /*17740*/  BSYNC B6 ;  /* 0x0000000000067941 */ /* 0x000fea0003800000 */
.L_x_458:
[----:B-1----:R-:W2:Y:S02]  /*17750*/  LDL R0, [R1+0x28] ;  /* 0x0000280001007983 */ /* 0x002ea40000100800 */
[----:B--2---:R-:W-:-:S13]  /*17760*/  LOP3.LUT P0, RZ, R0, 0x2, RZ, 0xc0, !PT ;  /* 0x0000000200ff7812 */ /* 0x004fda000780c0ff */
[----:B------:R-:W-:Y:S05]  /*17770*/  @!P0 BRA `(.L_x_512) ;  /* 0x0000000000208947 */ /* 0x000fea0003800000 */
[----:B------:R-:W-:Y:S05]  /*17780*/  WARPSYNC.ALL ;  /* 0x0000000000007948 */ /* 0x000fea0003800000 */
[----:B------:R-:W1:Y:S08]  /*17790*/  S2UR UR5, SR_CgaCtaId ;  /* 0x00000000000579c3 */ /* 0x000e700000008800 */
[----:B------:R-:W-:Y:S06]  /*177a0*/  BAR.SYNC.DEFER_BLOCKING 0x5, 0x200 ;  /* 0x0148000000007b1d */ /* 0x000fec0000010000 */
[----:B------:R-:W-:-:S02]  /*177b0*/  UMOV UR4, 0x400 ;  /* 0x0000040000047882 */ /* 0x000fc40000000000 */
[----:B-1----:R-:W-:-:S09]  /*177c0*/  ULEA UR4, UR5, UR4, 0x18 ;  /* 0x0000000405047291 */ /* 0x002fd2000f8ec03f */
[----:B------:R-:W2:Y:S01]  /*177d0*/  LDS.128 R16, [UR4+0x19cd0] ;  /* 0x019cd004ff107984 */ /* 0x000ea20008000c00 */
[----:B------:R-:W-:Y:S06]  /*177e0*/  BAR.ARV 0x4, 0x200 ;  /* 0x0108000000007b1d */ /* 0x000fec0000002000 */
[----:B------:R-:W-:Y:S05]  /*177f0*/  BRA `(.L_x_513) ;  /* 0x0000000800407947 */ /* 0x000fea0003800000 */
.L_x_512:
[----:B------:R-:W0:Y:S01]  /*17800*/  S2R R0, SR_TID.X ;  /* 0x0000000000007919 */ /* 0x000e220000002100 */
[----:B------:R-:W-:Y:S01]  /*17810*/  UMOV UR4, 0xffffffff ;  /* 0xffffffff00047882 */ /* 0x000fe20000000000 */
[----:B0-----:R-:W-:-:S04]  /*17820*/  LOP3.LUT R8, R0, 0x1f, RZ, 0xc0, !PT ;  /* 0x0000001f00087812 */ /* 0x001fc800078ec0ff */
[----:B------:R-:W-:Y:S01]  /*17830*/  ISETP.NE.AND P0, PT, R8, 0x1f, PT ;  /* 0x0000001f0800780c */ /* 0x000fe20003f05270 */
[----:B------:R-:W-:-:S12]  /*17840*/  BRA.DIV UR4, `(.L_x_514) ;  /* 0x0000001e04107947 */ /* 0x000fd8000b800000 */
[----:B------:R-:W-:Y:S01]  /*17850*/  IMAD.IADD R5, R19, 0x1, R8 ;  /* 0x0000000113057824 */ /* 0x000fe200078e0208 */
[----:B------:R-:W-:-:S04]  /*17860*/  ULDC UR4, c[0x0][0xc14] ;  /* 0x0003050000047ab9 */ /* 0x000fc80000000800 */
[----:B------:R-:W-:-:S13]  /*17870*/  ISETP.GE.OR P1, PT, R5, UR4, !P0 ;  /* 0x0000000405007c0c */ /* 0x000fda000c726670 */
[----:B------:R-:W0:Y:S02]  /*17880*/  @!P1 LDC.64 R2, c[0x0][0xc58] ;  /* 0x00031600ff029b82 */ /* 0x000e240000000a00 */
[----:B0-----:R-:W-:-:S06]  /*17890*/  @!P1 IMAD.WIDE R2, R5, 0x4, R2 ;  /* 0x0000000405029825 */ /* 0x001fcc00078e0202 */
[----:B------:R-:W2:Y:S01]  /*178a0*/  @!P1 LDG.E R2, desc[UR40][R2.64] ;  /* 0x0000002802029981 */ /* 0x000ea2000c1e1900 */
[----:B------:R-:W-:Y:S01]  /*178b0*/  IMAD.MOV.U32 R5, RZ, RZ, RZ ;  /* 0x000000ffff057224 */ /* 0x000fe200078e00ff */
[C---:B------:R-:W-:Y:S02]  /*178c0*/  ISETP.GE.U32.AND P2, PT, R8.reuse, 0x2, PT ;  /* 0x000000020800780c */ /* 0x040fe40003f46070 */
[C---:B------:R-:W-:Y:S01]  /*178d0*/  ISETP.GE.U32.AND P3, PT, R8.reuse, 0x4, PT ;  /* 0x000000040800780c */ /* 0x040fe20003f66070 */
[----:B------:R-:W-:Y:S01]  /*178e0*/  SHFL.IDX PT, R0, R16, RZ, 0x1f ;  /* 0x00001fff10007589 */ /* 0x000fe200000e0000 */
[C---:B------:R-:W-:Y:S02]  /*178f0*/  ISETP.GE.U32.AND P4, PT, R8.reuse, 0x8, PT ;  /* 0x000000080800780c */ /* 0x040fe40003f86070 */
[C---:B------:R-:W-:Y:S01]  /*17900*/  ISETP.GE.U32.AND P5, PT, R8.reuse, 0x10, PT ;  /* 0x000000100800780c */ /* 0x040fe20003fa6070 */
[----:B------:R-:W-:Y:S01]  /*17910*/  SHFL.IDX PT, R4, R16, 0x1, 0x1f ;  /* 0x00201f0010047f89 */ /* 0x000fe200000e0000 */
[----:B--2---:R-:W-:Y:S01]  /*17920*/  @!P1 IMAD.MOV.U32 R5, RZ, RZ, R2 ;  /* 0x000000ffff059224 */ /* 0x004fe200078e0002 */
[----:B------:R-:W-:-:S04]  /*17930*/  ISETP.NE.AND P1, PT, R8, RZ, PT ;  /* 0x000000ff0800720c */ /* 0x000fc80003f25270 */
[----:B------:R-:W0:Y:S02]  /*17940*/  SHFL.UP PT, R14, R5, 0x1, RZ ;  /* 0x04200000050e7989 */ /* 0x000e2400000e00ff */
[----:B0-----:R-:W-:-:S04]  /*17950*/  SEL R6, R14, RZ, P1 ;  /* 0x000000ff0e067207 */ /* 0x001fc80000800000 */
[----:B------:R-:W-:-:S05]  /*17960*/  IADD3 R6, R5, R6, RZ ;  /* 0x0000000605067210 */ /* 0x000fca0007ffe0ff */
        /* <DEDUP_REMOVED lines=12> */
[----:B------:R0:W1:Y:S02]  /*17a30*/  SHFL.IDX PT, R14, R2, 0x1f, 0x1f ;  /* 0x03e01f00020e7f89 */ /* 0x00006400000e0000 */
.L_x_604:
[----:B------:R-:W-:Y:S02]  /*17a40*/  ULDC UR4, c[0x0][0xc10] ;  /* 0x0003040000047ab9 */ /* 0x000fe40000000800 */
[----:B------:R-:W-:-:S04]  /*17a50*/  IMAD.U32 R16, RZ, RZ, UR4 ;  /* 0x00000004ff107e24 */ /* 0x000fc8000f8e00ff */
[----:B-1----:R-:W-:-:S04]  /*17a60*/  IMAD R14, R14, R16, RZ ;  /* 0x000000100e0e7224 */ /* 0x002fc800078e02ff */
[----:B------:R-:W-:-:S05]  /*17a70*/  IMAD.IADD R7, R4, 0x1, R14 ;  /* 0x0000000104077824 */ /* 0x000fca00078e020e */
[----:B------:R-:W-:-:S13]  /*17a80*/  ISETP.GT.AND P6, PT, R7, R0, PT ;  /* 0x000000000700720c */ /* 0x000fda0003fc4270 */
[----:B------:R-:W-:Y:S05]  /*17a90*/  @P6 BRA `(.L_x_515) ;  /* 0x00000000009c6947 */ /* 0x000fea0003800000 */
.L_x_520:
[----:B0-----:R-:W0:Y:S01]  /*17aa0*/  LDC R2, c[0x0][0xc14] ;  /* 0x00030500ff027b82 */ /* 0x001e220000000800 */
[----:B------:R-:W-:-:S05]  /*17ab0*/  VIADD R19, R19, 0x1f ;  /* 0x0000001f13137836 */ /* 0x000fca0000000000 */
[----:B0-----:R-:W-:-:S13]  /*17ac0*/  ISETP.GE.AND P6, PT, R19, R2, PT ;  /* 0x000000021300720c */ /* 0x001fda0003fc6270 */
[----:B------:R-:W-:Y:S05]  /*17ad0*/  @P6 BRA `(.L_x_516) ;  /* 0x0000000400446947 */ /* 0x000fea0003800000 */
[----:B------:R-:W0:Y:S01]  /*17ae0*/  S2R R3, SR_TID.X ;  /* 0x0000000000037919 */ /* 0x000e220000002100 */
[----:B------:R-:W-:Y:S01]  /*17af0*/  BSSY B0, `(.L_x_517) ;  /* 0x0000009000007945 */ /* 0x000fe20003800000 */
[----:B------:R-:W-:Y:S01]  /*17b00*/  IMAD.MOV.U32 R5, RZ, RZ, RZ ;  /* 0x000000ffff057224 */ /* 0x000fe200078e00ff */
[----:B0-----:R-:W-:-:S05]  /*17b10*/  LOP3.LUT R3, R3, 0x1f, RZ, 0xc0, !PT ;  /* 0x0000001f03037812 */ /* 0x001fca00078ec0ff */
[----:B------:R-:W-:-:S05]  /*17b20*/  IMAD.IADD R9, R19, 0x1, R3 ;  /* 0x0000000113097824 */ /* 0x000fca00078e0203 */
[----:B------:R-:W-:-:S13]  /*17b30*/  ISETP.GE.OR P6, PT, R9, R2, !P0 ;  /* 0x000000020900720c */ /* 0x000fda00047c6670 */
[----:B------:R-:W-:Y:S05]  /*17b40*/  @P6 BRA `(.L_x_518) ;  /* 0x00000000000c6947 */ /* 0x000fea0003800000 */
[----:B------:R-:W0:Y:S02]  /*17b50*/  LDC.64 R2, c[0x0][0xc58] ;  /* 0x00031600ff027b82 */ /* 0x000e240000000a00 */
[----:B0-----:R-:W-:-:S05]  /*17b60*/  IMAD.WIDE R2, R9, 0x4, R2 ;  /* 0x0000000409027825 */ /* 0x001fca00078e0202 */
[----:B------:R0:W5:Y:S02]  /*17b70*/  LDG.E R5, desc[UR40][R2.64] ;  /* 0x0000002802057981 */ /* 0x000164000c1e1900 */
.L_x_518:
[----:B------:R-:W-:Y:S05]  /*17b80*/  BSYNC B0 ;  /* 0x0000000000007941 */ /* 0x000fea0003800000 */
.L_x_517:
[----:B------:R-:W-:-:S03]  /*17b90*/  UMOV UR4, 0xffffffff ;  /* 0xffffffff00047882 */ /* 0x000fc60000000000 */
[----:B------:R-:W-:Y:S05]  /*17ba0*/  BRA.DIV UR4, `(.L_x_519) ;  /* 0x0000001e045c7947 */ /* 0x000fea000b800000 */
[----:B-----5:R-:W1:Y:S02]  /*17bb0*/  SHFL.UP PT, R14, R5, 0x1, RZ ;  /* 0x04200000050e7989 */ /* 0x020e6400000e00ff */
[----:B-1----:R-:W-:-:S05]  /*17bc0*/  SEL R14, R14, RZ, P1 ;  /* 0x000000ff0e0e7207 */ /* 0x002fca0000800000 */
        /* <DEDUP_REMOVED lines=14> */
.L_x_612:
[----:B------:R-:W-:Y:S02]  /*17cb0*/  ULDC UR4, c[0x0][0xc10] ;  /* 0x0003040000047ab9 */ /* 0x000fe40000000800 */
[----:B------:R-:W-:-:S04]  /*17cc0*/  IMAD.U32 R16, RZ, RZ, UR4 ;  /* 0x00000004ff107e24 */ /* 0x000fc8000f8e00ff */
[----:B-1----:R-:W-:-:S05]  /*17cd0*/  IMAD R14, R14, R16, RZ ;  /* 0x000000100e0e7224 */ /* 0x002fca00078e02ff */
[----:B------:R-:W-:-:S04]  /*17ce0*/  IADD3 R7, R14, R7, RZ ;  /* 0x000000070e077210 */ /* 0x000fc80007ffe0ff */
[----:B------:R-:W-:-:S13]  /*17cf0*/  ISETP.GT.AND P6, PT, R7, R0, PT ;  /* 0x000000000700720c */ /* 0x000fda0003fc4270 */
[----:B------:R-:W-:Y:S05]  /*17d00*/  @!P6 BRA `(.L_x_520) ;  /* 0xfffffffc0064e947 */ /* 0x000fea000383ffff */
.L_x_515:
[----:B------:R-:W-:Y:S01]  /*17d10*/  IMAD.IADD R7, R7, 0x1, -R14 ;  /* 0x0000000107077824 */ /* 0x000fe200078e0a0e */
[----:B------:R-:W-:-:S03]  /*17d20*/  UMOV UR4, 0xffffffff ;  /* 0xffffffff00047882 */ /* 0x000fc60000000000 */
[----:B------:R-:W-:-:S05]  /*17d30*/  IMAD R3, R2, R16, R7 ;  /* 0x0000001002037224 */ /* 0x000fca00078e0207 */
[----:B------:R-:W-:Y:S01]  /*17d40*/  ISETP.GT.AND P6, PT, R3, R0, PT ;  /* 0x000000000300720c */ /* 0x000fe20003fc4270 */
[----:B------:R-:W-:-:S12]  /*17d50*/  BRA.DIV UR4, `(.L_x_521) ;  /* 0x0000001e04ac7947 */ /* 0x000fd8000b800000 */
[----:B------:R-:W-:-:S04]  /*17d60*/  VOTE.ANY R3, PT, !P6 ;  /* 0x0000000000037806 */ /* 0x000fc800070e0100 */
[----:B------:R-:W1:Y:S02]  /*17d70*/  POPC R4, R3 ;  /* 0x0000000300047309 */ /* 0x000e640000000000 */
[----:B-1----:R1:W2:Y:S02]  /*17d80*/  SHFL.IDX PT, R5, R5, R4, 0x1f ;  /* 0x00001f0405057589 */ /* 0x0022a400000e0000 */
.L_x_616:
[----:B------:R-:W-:Y:S01]  /*17d90*/  ISETP.NE.AND P0, PT, R3, RZ, PT ;  /* 0x000000ff0300720c */ /* 0x000fe20003f05270 */
[----:B------:R-:W-:-:S12]  /*17da0*/  IMAD.MOV.U32 R14, RZ, RZ, RZ ;  /* 0x000000ffff0e7224 */ /* 0x000fd800078e00ff */
[----:B------:R-:W-:Y:S05]  /*17db0*/  @!P0 BRA `(.L_x_522) ;  /* 0x0000000000108947 */ /* 0x000fea0003800000 */
[----:B------:R-:W-:Y:S01]  /*17dc0*/  UMOV UR4, 0xffffffff ;  /* 0xffffffff00047882 */ /* 0x000fe20000000000 */
[----:B------:R-:W-:Y:S02]  /*17dd0*/  VIADD R12, R4, 0xffffffff ;  /* 0xffffffff040c7836 */ /* 0x000fe40000000000 */
[----:B------:R-:W-:Y:S05]  /*17de0*/  BRA.DIV UR4, `(.L_x_523) ;  /* 0x0000001e04d07947 */ /* 0x000fea000b800000 */
[----:B------:R3:W4:Y:S02]  /*17df0*/  SHFL.IDX PT, R14, R2, R12, 0x1f ;  /* 0x00001f0c020e7589 */ /* 0x00072400000e0000 */
.L_x_522:
[----:B--2---:R-:W-:Y:S01]  /*17e00*/  IABS R6, R5 ;  /* 0x0000000500067213 */ /* 0x004fe20000000000 */
[----:B----4-:R-:W-:Y:S02]  /*17e10*/  IMAD R16, R14, R16, R7 ;  /* 0x000000100e107224 */ /* 0x010fe400078e0207 */
[----:B------:R-:W-:Y:S01]  /*17e20*/  IMAD.IADD R19, R4, 0x1, R19 ;  /* 0x0000000104137824 */ /* 0x000fe200078e0213 */
[----:B------:R-:W2:Y:S01]  /*17e30*/  I2F.RP R8, R6 ;  /* 0x0000000600087306 */ /* 0x000ea20000209400 */
[----:B------:R-:W-:-:S07]  /*17e40*/  IMAD.IADD R0, R0, 0x1, -R16 ;  /* 0x0000000100007824 */ /* 0x000fce00078e0a10 */
[----:B--2---:R-:W0:Y:S02]  /*17e50*/  MUFU.RCP R8, R8 ;  /* 0x0000000800087308 */ /* 0x004e240000001000 */
[----:B0--3--:R-:W-:-:S06]  /*17e60*/  VIADD R2, R8, 0xffffffe ;  /* 0x0ffffffe08027836 */ /* 0x009fcc0000000000 */
[----:B------:R0:W2:Y:S02]  /*17e70*/  F2I.FTZ.U32.TRUNC.NTZ R3, R2 ;  /* 0x0000000200037305 */ /* 0x0000a4000021f000 */
[----:B0-----:R-:W-:Y:S02]  /*17e80*/  IMAD.MOV.U32 R2, RZ, RZ, RZ ;  /* 0x000000ffff027224 */ /* 0x001fe400078e00ff */
[----:B--2---:R-:W-:-:S04]  /*17e90*/  IMAD.MOV R7, RZ, RZ, -R3 ;  /* 0x000000ffff077224 */ /* 0x004fc800078e0a03 */
[----:B------:R-:W-:-:S04]  /*17ea0*/  IMAD R7, R7, R6, RZ ;  /* 0x0000000607077224 */ /* 0x000fc800078e02ff */
        /* <DEDUP_REMOVED lines=15> */
[----:B------:R-:W-:-:S05]  /*17fa0*/  @!P1 LOP3.LUT R3, RZ, R5, RZ, 0x33, !PT ;  /* 0x00000005ff039212 */ /* 0x000fca00078e33ff */
[--C-:B------:R-:W-:Y:S02]  /*17fb0*/  IMAD.MOV R17, RZ, RZ, -R3.reuse ;  /* 0x000000ffff117224 */ /* 0x100fe400078e0a03 */
[----:B------:R-:W-:Y:S02]  /*17fc0*/  IMAD.MOV.U32 R18, RZ, RZ, R3 ;  /* 0x000000ffff127224 */ /* 0x000fe400078e0003 */
[----:B------:R-:W-:Y:S01]  /*17fd0*/  IMAD R17, R5, R17, R0 ;  /* 0x0000001105117224 */ /* 0x000fe200078e0200 */
[----:B------:R-:W-:Y:S06]  /*17fe0*/  BRA `(.L_x_524) ;  /* 0x00000000001c7947 */ /* 0x000fec0003800000 */
.L_x_516:
[----:B------:R-:W-:Y:S01]  /*17ff0*/  UMOV UR4, URZ ;  /* 0x0000003f00047c82 */ /* 0x000fe20008000000 */
[----:B------:R-:W-:Y:S01]  /*18000*/  UMOV UR5, URZ ;  /* 0x0000003f00057c82 */ /* 0x000fe20008000000 */
[----:B------:R-:W-:Y:S01]  /*18010*/  ULDC UR6, c[0x0][0xc14] ;  /* 0x0003050000067ab9 */ /* 0x000fe20000000800 */
[----:B------:R-:W-:Y:S01]  /*18020*/  MOV R16, R0 ;  /* 0x0000000000107202 */ /* 0x000fe20000000f00 */
[----:B------:R-:W-:Y:S02]  /*18030*/  IMAD.U32 R17, RZ, RZ, UR4 ;  /* 0x00000004ff117e24 */ /* 0x000fe4000f8e00ff */
[----:B------:R-:W-:Y:S02]  /*18040*/  IMAD.U32 R18, RZ, RZ, UR5 ;  /* 0x00000005ff127e24 */ /* 0x000fe4000f8e00ff */
[----:B------:R-:W-:-:S07]  /*18050*/  IMAD.U32 R19, RZ, RZ, UR6 ;  /* 0x00000006ff137e24 */ /* 0x000fce000f8e00ff */
.L_x_524:
[----:B------:R-:W0:Y:S01]  /*18060*/  S2R R0, SR_TID.X ;  /* 0x0000000000007919 */ /* 0x000e220000002100 */
[----:B------:R-:W-:Y:S05]  /*18070*/  WARPSYNC.ALL ;  /* 0x0000000000007948 */ /* 0x000fea0003800000 */
[----:B------:R-:W-:Y:S01]  /*18080*/  BAR.SYNC.DEFER_BLOCKING 0x4, 0x200 ;  /* 0x0108000000007b1d */ /* 0x000fe20000010000 */
[----:B0-----:R-:W-:-:S04]  /*18090*/  LOP3.LUT R0, R0, 0x1f, RZ, 0xc0, !PT ;  /* 0x0000001f00007812 */ /* 0x001fc800078ec0ff */
[----:B------:R-:W-:-:S13]  /*180a0*/  ISETP.NE.AND P0, PT, R0, RZ, PT ;  /* 0x000000ff0000720c */ /* 0x000fda0003f05270 */
[----:B------:R-:W0:Y:S01]  /*180b0*/  @!P0 S2R R3, SR_CgaCtaId ;  /* 0x0000000000038919 */ /* 0x000e220000008800 */
[----:B------:R-:W-:-:S04]  /*180c0*/  @!P0 MOV R0, 0x400 ;  /* 0x0000040000008802 */ /* 0x000fc80000000f00 */
[----:B0-----:R-:W-:-:S05]  /*180d0*/  @!P0 LEA R0, R3, R0, 0x18 ;  /* 0x0000000003008211 */ /* 0x001fca00078ec0ff */
[----:B------:R0:W-:Y:S01]  /*180e0*/  @!P0 STS.128 [R0+0x19cd0], R16 ;  /* 0x019cd01000008388 */ /* 0x0001e20000000c00 */
[----:B------:R-:W-:Y:S06]  /*180f0*/  BAR.ARV 0x5, 0x200 ;  /* 0x0148000000007b1d */ /* 0x000fec0000002000 */
.L_x_513:
[----:B------:R-:W-:Y:S02]  /*18100*/  ULDC UR4, c[0x0][0xc14] ;  /* 0x0003050000047ab9 */ /* 0x000fe40000000800 */
[----:B--2---:R-:W-:-:S13]  /*18110*/  ISETP.GE.AND P0, PT, R19, UR4, PT ;  /* 0x0000000413007c0c */ /* 0x004fda000bf06270 */
[----:B------:R-:W-:Y:S05]  /*18120*/  @!P0 BRA `(.L_x_525) ;  /* 0xffffffac00c88947 */ /* 0x000fea000383ffff */
[----:B------:R-:W-:Y:S05]  /*18130*/  BSYNC B7 ;  /* 0x0000000000077941 */ /* 0x000fea0003800000 */
.L_x_416:
[----:B0-----:R-:W3:Y:S01]  /*18140*/  LDL.LU R0, [R1+0x24] ;  /* 0x0000240001007983 */ /* 0x001ee20000300800 */
[----:B------:R-:W-:Y:S01]  /*18150*/  BSSY B0, `(.L_x_526) ;  /* 0x000000b000007945 */ /* 0x000fe20003800000 */
[----:B------:R-:W0:Y:S01]  /*18160*/  S2R R5, SR_CgaCtaId ;  /* 0x0000000000057919 */ /* 0x000e220000008800 */
[----:B---3--:R-:W-:-:S05]  /*18170*/  VIADD R0, R0, 0x1 ;  /* 0x0000000100007836 */ /* 0x008fca0000000000 */
[----:B--2---:R-:W-:-:S04]  /*18180*/  LEA.HI R2, R0, R0, RZ, 0x1 ;  /* 0x0000000000027211 */ /* 0x004fc800078f08ff */
[----:B------:R-:W-:Y:S02]  /*18190*/  LOP3.LUT R3, R2, 0xfffffffe, RZ, 0xc0, !PT ;  /* 0xfffffffe02037812 */ /* 0x000fe400078ec0ff */
[----:B------:R-:W-:-:S03]  /*181a0*/  MOV R2, 0x400 ;  /* 0x0000040000027802 */ /* 0x000fc60000000f00 */
[----:B------:R-:W-:Y:S01]  /*181b0*/  IMAD.IADD R0, R0, 0x1, -R3 ;  /* 0x0000000100007824 */ /* 0x000fe200078e0a03 */
[----:B0-----:R-:W-:-:S04]  /*181c0*/  LEA R9, R5, R2, 0x18 ;  /* 0x0000000205097211 */ /* 0x001fc800078ec0ff */
[----:B------:R-:W-:-:S04]  /*181d0*/  SHF.L.U32 R0, R0, 0x1f, RZ ;  /* 0x0000001f00007819 */ /* 0x000fc800000006ff */
[----:B------:R-:W0:Y:S02]  /*181e0*/  SYNCS.PHASECHK.TRANS64.TRYWAIT P0, [R9+URZ+0x19c20], R0 ;  /* 0x019c2000090075a7 */ /* 0x000e24000800017f */
[----:B0-----:R-:W-:Y:S05]  /*181f0*/  @!P0 BRA `(.L_x_527) ;  /* 0x0000001800f08947 */ /* 0x001fea0003800000 */
.L_x_619:
[----:B------:R-:W-:Y:S05]  /*18200*/  BSYNC B0 ;  /* 0x0000000000007941 */ /* 0x000fea0003800000 */
.L_x_526:
[----:B------:R-:W-:-:S03]  /*18210*/  UMOV UR4, 0xffffffff ;  /* 0xffffffff00047882 */ /* 0x000fc60000000000 */
[----:B------:R-:W-:Y:S05]  /*18220*/  BRA.DIV UR4, `(.L_x_528) ;  /* 0x0000001a04f87947 */ /* 0x000fea000b800000 */
[----:B0-----:R-:W0:Y:S02]  /*18230*/  S2R R0, SR_TID.X ;  /* 0x0000000000007919 */ /* 0x001e240000002100 */
[----:B0-----:R-:W-:-:S04]  /*18240*/  SHF.R.U32.HI R0, RZ, 0x5, R0 ;  /* 0x00000005ff007819 */ /* 0x001fc80000011600 */
[----:B------:R-:W-:-:S05]  /*18250*/  LOP3.LUT R0, R0, 0x3, RZ, 0xc0, !PT ;  /* 0x0000000300007812 */ /* 0x000fca00078ec0ff */
[----:B------:R0:W2:Y:S02]  /*18260*/  SHFL.IDX PT, R14, R0, RZ, 0x1f ;  /* 0x00001fff000e7589 */ /* 0x0000a400000e0000 */
.L_x_622:
[----:B--2---:R-:W-:-:S13]  /*18270*/  ISETP.NE.AND P0, PT, R14, RZ, PT ;  /* 0x000000ff0e00720c */ /* 0x004fda0003f05270 */
[----:B------:R-:W-:Y:S05]  /*18280*/  @P0 BRA `(.L_x_285) ;  /* 0x0000000000a40947 */ /* 0x000fea0003800000 */
[----:B------:R-:W-:-:S03]  /*18290*/  UMOV UR4, 0xffffffff ;  /* 0xffffffff00047882 */ /* 0x000fc60000000000 */
[----:B------:R-:W-:Y:S05]  /*182a0*/  BRA.DIV UR4, `(.L_x_529) ;  /* 0x0000001e040c7947 */ /* 0x000fea000b800000 */
[----:B------:R-:W-:-:S13]  /*182b0*/  ELECT P6, URZ, PT ;  /* 0x00000000003f782f */ /* 0x000fda00038c0000 */
.L_x_625:
[----:B------:R-:W-:Y:S05]  /*182c0*/  @!P6 BRA `(.L_x_285) ;  /* 0x000000000094e947 */ /* 0x000fea0003800000 */
[----:B0-----:R-:W2:Y:S02]  /*182d0*/  LDL.LU R0, [R1+0x20] ;  /* 0x0000200001007983 */ /* 0x001ea40000300800 */
[----:B--2---:R-:W-:-:S04]  /*182e0*/  LOP3.LUT R0, R0, 0x2, RZ, 0xfc, !PT ;  /* 0x0000000200007812 */ /* 0x004fc800078efcff */
[----:B------:R-:W-:-:S13]  /*182f0*/  ISETP.NE.AND P0, PT, R0, 0x3, PT ;  /* 0x000000030000780c */ /* 0x000fda0003f05270 */
[----:B------:R-:W-:Y:S05]  /*18300*/  @!P0 BRA `(.L_x_530) ;  /* 0x0000000000048947 */ /* 0x000fea0003800000 */
[----:B------:R-:W-:Y:S01]  /*18310*/  BPT.TRAP 0x1 ;  /* 0x000000040000795c */ /* 0x000fe20000300000 */
.L_x_530:
[----:B------:R-:W-:Y:S01]  /*18320*/  VIADD R3, R9, 0x19c40 ;  /* 0x00019c4009037836 */ /* 0x000fe20000000000 */
[----:B------:R-:W-:Y:S01]  /*18330*/  SHF.L.U32 R2, R24, 0x1f, RZ ;  /* 0x0000001f18027819 */ /* 0x000fe200000006ff */
[C---:B------:R-:W-:Y:S02]  /*18340*/  VIADD R0, R22.reuse, 0x1 ;  /* 0x0000000116007836 */ /* 0x040fe40000000000 */
[----:B------:R-:W-:-:S03]  /*18350*/  IMAD R7, R22, 0x8, R3 ;  /* 0x0000000816077824 */ /* 0x000fc600078e0203 */
[C---:B------:R-:W-:Y:S01]  /*18360*/  ISETP.NE.AND P2, PT, R0.reuse, 0x2, PT ;  /* 0x000000020000780c */ /* 0x040fe20003f45270 */
[----:B------:R-:W0:Y:S03]  /*18370*/  SYNCS.PHASECHK.TRANS64.TRYWAIT P1, [R7+URZ], R2 ;  /* 0x00000002070075a7 */ /* 0x000e26000802017f */
[----:B------:R-:W-:Y:S02]  /*18380*/  SEL R5, RZ, 0x1, P2 ;  /* 0x00000001ff057807 */ /* 0x000fe40001000000 */
[----:B-1----:R-:W-:Y:S02]  /*18390*/  SEL R4, R0, RZ, P2 ;  /* 0x000000ff00047207 */ /* 0x002fe40001000000 */
[----:B------:R-:W-:-:S03]  /*183a0*/  LOP3.LUT R0, R24, R5, RZ, 0x3c, !PT ;  /* 0x0000000518007212 */ /* 0x000fc600078e3cff */
[----:B------:R-:W-:Y:S01]  /*183b0*/  IMAD R3, R4, 0x8, R3 ;  /* 0x0000000804037824 */ /* 0x000fe200078e0203 */
[----:B------:R-:W-:Y:S01]  /*183c0*/  SHF.L.U32 R0, R0, 0x1f, RZ ;  /* 0x0000001f00007819 */ /* 0x000fe200000006ff */
[----:B0-----:R-:W-:Y:S06]  /*183d0*/  @!P1 BRA `(.L_x_531) ;  /* 0x0000001800e09947 */ /* 0x001fec0003800000 */
.L_x_626:
[----:B------:R-:W1:Y:S02]  /*183e0*/  SYNCS.PHASECHK.TRANS64.TRYWAIT P1, [R3+URZ], R0 ;  /* 0x00000000030075a7 */ /* 0x000e64000802017f */
[----:B-1----:R-:W-:Y:S05]  /*183f0*/  @!P1 BRA `(.L_x_532) ;  /* 0x0000001800ec9947 */ /* 0x002fea0003800000 */
.L_x_627:
[----:B------:R-:W-:Y:S05]  /*18400*/  @!P0 BRA `(.L_x_533) ;  /* 0x0000000000048947 */ /* 0x000fea0003800000 */
[----:B------:R-:W-:Y:S01]  /*18410*/  BPT.TRAP 0x1 ;  /* 0x000000040000795c */ /* 0x000fe20000300000 */
.L_x_533:
[----:B-1----:R-:W-:-:S04]  /*18420*/  IMAD R3, R22, 0x8, R9 ;  /* 0x0000000816037824 */ /* 0x002fc800078e0209 */
[----:B------:R-:W1:Y:S02]  /*18430*/  SYNCS.PHASECHK.TRANS64.TRYWAIT P1, [R3+URZ+0x19c60], R2 ;  /* 0x019c6002030075a7 */ /* 0x000e64000802017f */
[----:B-1----:R-:W-:Y:S05]  /*18440*/  @!P1 BRA `(.L_x_534) ;  /* 0x0000001800ec9947 */ /* 0x002fea0003800000 */
.L_x_628:
[----:B------:R-:W-:Y:S05]  /*18450*/  @!P0 BRA `(.L_x_535) ;  /* 0x0000000000048947 */ /* 0x000fea0003800000 */
[----:B------:R-:W-:Y:S01]  /*18460*/  BPT.TRAP 0x1 ;  /* 0x000000040000795c */ /* 0x000fe20000300000 */
.L_x_535:
[----:B------:R-:W-:-:S04]  /*18470*/  IMAD R5, R4, 0x8, R9 ;  /* 0x0000000804057824 */ /* 0x000fc800078e0209 */
[----:B------:R-:W2:Y:S02]  /*18480*/  SYNCS.PHASECHK.TRANS64.TRYWAIT P1, [R5+URZ+0x19c60], R0 ;  /* 0x019c6000050075a7 */ /* 0x000ea4000802017f */
[----:B--2---:R-:W-:Y:S05]  /*18490*/  @!P1 BRA `(.L_x_536) ;  /* 0x0000001800ec9947 */ /* 0x004fea0003800000 */
.L_x_629:
[----:B------:R-:W-:Y:S05]  /*184a0*/  @!P0 BRA `(.L_x_537) ;  /* 0x0000000000048947 */ /* 0x000fea0003800000 */
[----:B------:R-:W-:Y:S01]  /*184b0*/  BPT.TRAP 0x1 ;  /* 0x000000040000795c */ /* 0x000fe20000300000 */
.L_x_537:
[----:B------:R-:W3:Y:S02]  /*184c0*/  SYNCS.PHASECHK.TRANS64.TRYWAIT P0, [R3+URZ+0x19c80], R2 ;  /* 0x019c8002030075a7 */ /* 0x000ee4000800017f */
[----:B---3--:R-:W-:Y:S05]  /*184d0*/  @!P0 BRA `(.L_x_538) ;  /* 0x0000001800f08947 */ /* 0x008fea0003800000 */
.L_x_539:
[----:B----4-:R4:W0:Y:S02]  /*184e0*/  SYNCS.PHASECHK.TRANS64.TRYWAIT P0, [R5+URZ+0x19c80], R0 ;  /* 0x019c8000050075a7 */ /* 0x010824000800017f */
[----:B0-----:R-:W-:Y:S05]  /*184f0*/  @!P0 NANOSLEEP.SYNCS 0x989680 ;  /* 0x009896800000895d */ /* 0x001fea0003900000 */
[----:B------:R-:W0:Y:S02]  /*18500*/  @!P0 SYNCS.PHASECHK.TRANS64 P0, [R5+URZ+0x19c80], R0 ;  /* 0x019c8000050085a7 */ /* 0x000e24000800007f */
[----:B0-----:R-:W-:Y:S05]  /*18510*/  @!P0 BRA `(.L_x_539) ;  /* 0xfffffffc00f08947 */ /* 0x001fea000383ffff */
.L_x_285:
[----:B------:R-:W-:Y:S05]  /*18520*/  BSYNC B8 ;  /* 0x0000000000087941 */ /* 0x000fea0003800000 */
.L_x_282:
[----:B------:R-:W-:Y:S05]  /*18530*/  EXIT ;  /* 0x000000000000794d */ /* 0x000fea0003800000 */
.L_x_301:
[----:B0-----:R0:W1:Y:S02]  /*18540*/  SYNCS.PHASECHK.TRANS64.TRYWAIT P5, [R89+URZ+0x19c90], R92 ;  /* 0x019c905c590075a7 */ /* 0x00106400080a017f */
[----:B-1----:R-:W-:Y:S05]  /*18550*/  @!P5 NANOSLEEP.SYNCS 0x989680 ;  /* 0x009896800000d95d */ /* 0x002fea0003900000 */
[----:B------:R-:W1:Y:S02]  /*18560*/  @!P5 SYNCS.PHASECHK.TRANS64 P5, [R89+URZ+0x19c90], R92 ;  /* 0x019c905c5900d5a7 */ /* 0x000e6400080a007f */
[----:B-1----:R-:W-:Y:S05]  /*18570*/  @!P5 BRA `(.L_x_301) ;  /* 0xfffffffc00f0d947 */ /* 0x002fea000383ffff */
[----:B------:R-:W-:Y:S05]  /*18580*/  BRA `(.L_x_540) ;  /* 0xfffffea000687947 */ /* 0x000fea000383ffff */
.L_x_317:
[----:B-1----:R1:W2:Y:S02]  /*18590*/  SYNCS.PHASECHK.TRANS64.TRYWAIT P5, [R89+URZ+0x19c90], R92 ;  /* 0x019c905c590075a7 */ /* 0x0022a400080a017f */
[----:B--2---:R-:W-:Y:S05]  /*185a0*/  @!P5 NANOSLEEP.SYNCS 0x989680 ;  /* 0x009896800000d95d */ /* 0x004fea0003900000 */
[----:B------:R-:W2:Y:S02]  /*185b0*/  @!P5 SYNCS.PHASECHK.TRANS64 P5, [R89+URZ+0x19c90], R92 ;  /* 0x019c905c5900d5a7 */ /* 0x000ea400080a007f */
[----:B--2---:R-:W-:Y:S05]  /*185c0*/  @!P5 BRA `(.L_x_317) ;  /* 0xfffffffc00f0d947 */ /* 0x004fea000383ffff */
[----:B------:R-:W-:Y:S05]  /*185d0*/  BRA `(.L_x_541) ;  /* 0xfffffeb800587947 */ /* 0x000fea000383ffff */
.L_x_326:
[----:B0-----:R0:W1:Y:S02]  /*185e0*/  SYNCS.PHASECHK.TRANS64.TRYWAIT P5, [R89+URZ+0x19c90], R92 ;  /* 0x019c905c590075a7 */ /* 0x00106400080a017f */
[----:B-1----:R-:W-:Y:S05]  /*185f0*/  @!P5 NANOSLEEP.SYNCS 0x989680 ;  /* 0x009896800000d95d */ /* 0x002fea0003900000 */
[----:B------:R-:W1:Y:S02]  /*18600*/  @!P5 SYNCS.PHASECHK.TRANS64 P5, [R89+URZ+0x19c90], R92 ;  /* 0x019c905c5900d5a7 */ /* 0x000e6400080a007f */
[----:B-1----:R-:W-:Y:S05]  /*18610*/  @!P5 BRA `(.L_x_326) ;  /* 0xfffffffc00f0d947 */ /* 0x002fea000383ffff */
[----:B------:R-:W-:Y:S05]  /*18620*/  BRA `(.L_x_542) ;  /* 0xfffffed800507947 */ /* 0x000fea000383ffff */
.L_x_330:
[----:B--2---:R2:W3:Y:S02]  /*18630*/  SYNCS.PHASECHK.TRANS64.TRYWAIT P5, [R89+URZ+0x19cb0], R92 ;  /* 0x019cb05c590075a7 */ /* 0x0044e400080a017f */
[----:B---3--:R-:W-:Y:S05]  /*18640*/  @!P5 NANOSLEEP.SYNCS 0x989680 ;  /* 0x009896800000d95d */ /* 0x008fea0003900000 */
[----:B------:R-:W3:Y:S02]  /*18650*/  @!P5 SYNCS.PHASECHK.TRANS64 P5, [R89+URZ+0x19cb0], R92 ;  /* 0x019cb05c5900d5a7 */ /* 0x000ee400080a007f */
[----:B---3--:R-:W-:Y:S05]  /*18660*/  @!P5 BRA `(.L_x_330) ;  /* 0xfffffffc00f0d947 */ /* 0x008fea000383ffff */
[----:B------:R-:W-:Y:S05]  /*18670*/  BRA `(.L_x_543) ;  /* 0xfffffed800c07947 */ /* 0x000fea000383ffff */
.L_x_350:
[----:B------:R-:W-:Y:S01]  /*18680*/  BSSY B1, `(.L_x_544) ;  /* 0x0000008000017945 */ /* 0x000fe20003800000 */
[----:B------:R-:W-:Y:S02]  /*18690*/  IMAD.MOV.U32 R13, RZ, RZ, R40 ;  /* 0x000000ffff0d7224 */ /* 0x000fe400078e0028 */
[----:B------:R-:W-:Y:S02]  /*186a0*/  IMAD.MOV.U32 R12, RZ, RZ, RZ ;  /* 0x000000ffff0c7224 */ /* 0x000fe400078e00ff */
[----:B------:R-:W-:Y:S02]  /*186b0*/  IMAD.MOV.U32 R11, RZ, RZ, 0x1e1f ;  /* 0x00001e1fff0b7424 */ /* 0x000fe400078e00ff */
[----:B------:R-:W-:-:S07]  /*186c0*/  IMAD.MOV.U32 R15, RZ, RZ, -0x1 ;  /* 0xffffffffff0f7424 */ /* 0x000fce00078e00ff */
[----:B0----5:R-:W-:Y:S05]  /*186d0*/  WARPSYNC.COLLECTIVE R15, `(.L_x_545) ;  /* 0x000000000f087348 */ /* 0x021fea0003c00000 */
[----:B------:R1:W2:Y:S02]  /*186e0*/  SHFL.IDX P6, R14, R13, R12, R11 ;  /* 0x0000000c0d0e7389 */ /* 0x0002a400000c000b */
[----:B012--5:R-:W-:Y:S01]  /*186f0*/  ENDCOLLECTIVE ;  /* 0x000000000000791b */ /* 0x027fe20003800000 */
.L_x_545:
[----:B------:R-:W-:Y:S05]  /*18700*/  BSYNC B1 ;  /* 0x0000000000017941 */ /* 0x000fea0003800000 */
.L_x_544:
[----:B------:R-:W-:Y:S05]  /*18710*/  BRA `(.L_x_546) ;  /* 0xfffffee800d87947 */ /* 0x000fea000383ffff */
.L_x_351:
[----:B------:R-:W-:Y:S01]  /*18720*/  BSSY B1, `(.L_x_547) ;  /* 0x0000008000017945 */ /* 0x000fe20003800000 */
[----:B------:R-:W-:Y:S01]  /*18730*/  MOV R13, R36 ;  /* 0x00000024000d7202 */ /* 0x000fe20000000f00 */
[----:B------:R-:W-:Y:S02]  /*18740*/  IMAD.MOV.U32 R12, RZ, RZ, RZ ;  /* 0x000000ffff0c7224 */ /* 0x000fe400078e00ff */
[----:B------:R-:W-:Y:S02]  /*18750*/  IMAD.MOV.U32 R11, RZ, RZ, 0x1e1f ;  /* 0x00001e1fff0b7424 */ /* 0x000fe400078e00ff */
[----:B------:R-:W-:-:S07]  /*18760*/  IMAD.MOV.U32 R15, RZ, RZ, -0x1 ;  /* 0xffffffffff0f7424 */ /* 0x000fce00078e00ff */
[----:B0----5:R-:W-:Y:S05]  /*18770*/  WARPSYNC.COLLECTIVE R15, `(.L_x_548) ;  /* 0x000000000f087348 */ /* 0x021fea0003c00000 */
[----:B------:R1:W2:Y:S02]  /*18780*/  SHFL.IDX P6, R14, R13, R12, R11 ;  /* 0x0000000c0d0e7389 */ /* 0x0002a400000c000b */
[----:B012--5:R-:W-:Y:S01]  /*18790*/  ENDCOLLECTIVE ;  /* 0x000000000000791b */ /* 0x027fe20003800000 */
.L_x_548:
[----:B------:R-:W-:Y:S05]  /*187a0*/  BSYNC B1 ;  /* 0x0000000000017941 */ /* 0x000fea0003800000 */
.L_x_547:
[----:B------:R-:W-:Y:S05]  /*187b0*/  BRA `(.L_x_549) ;  /* 0xfffffee800b87947 */ /* 0x000fea000383ffff */
.L_x_352:
        /* <DEDUP_REMOVED lines=8> */
.L_x_551:
[----:B------:R-:W-:Y:S05]  /*18840*/  BSYNC B1 ;  /* 0x0000000000017941 */ /* 0x000fea0003800000 */
.L_x_550:
[----:B------:R-:W-:Y:S05]  /*18850*/  BRA `(.L_x_552) ;  /* 0xfffffee800987947 */ /* 0x000fea000383ffff */
.L_x_353:
        /* <DEDUP_REMOVED lines=8> */
.L_x_554:
[----:B------:R-:W-:Y:S05]  /*188e0*/  BSYNC B1 ;  /* 0x0000000000017941 */ /* 0x000fea0003800000 */
.L_x_553:
[----:B------:R-:W-:Y:S05]  /*188f0*/  BRA `(.L_x_555) ;  /* 0xfffffee800787947 */ /* 0x000fea000383ffff */
.L_x_355:
[----:B-1----:R1:W2:Y:S02]  /*18900*/  SYNCS.PHASECHK.TRANS64.TRYWAIT P0, [R18+URZ+0x19c00], R3 ;  /* 0x019c0003120075a7 */ /* 0x0022a4000800017f */
[----:B--2---:R-:W-:Y:S05]  /*18910*/  @!P0 NANOSLEEP.SYNCS 0x989680 ;  /* 0x009896800000895d */ /* 0x004fea0003900000 */
[----:B------:R-:W2:Y:S02]  /*18920*/  @!P0 SYNCS.PHASECHK.TRANS64 P0, [R18+URZ+0x19c00], R3 ;  /* 0x019c0003120085a7 */ /* 0x000ea4000800007f */
[----:B--2---:R-:W-:Y:S05]  /*18930*/  @!P0 BRA `(.L_x_355) ;  /* 0xfffffffc00f08947 */ /* 0x004fea000383ffff */
[----:B------:R-:W-:Y:S05]  /*18940*/  BRA `(.L_x_556) ;  /* 0xfffffee800707947 */ /* 0x000fea000383ffff */
.L_x_363:
        /* <DEDUP_REMOVED lines=8> */
.L_x_558:
[----:B------:R-:W-:Y:S05]  /*189d0*/  BSYNC B1 ;  /* 0x0000000000017941 */ /* 0x000fea0003800000 */
.L_x_557:
[----:B------:R-:W-:Y:S05]  /*189e0*/  BRA `(.L_x_559) ;  /* 0xffffff0000a87947 */ /* 0x000fea000383ffff */
.L_x_364:
        /* <DEDUP_REMOVED lines=8> */
.L_x_561:
[----:B------:R-:W-:Y:S05]  /*18a70*/  BSYNC B1 ;  /* 0x0000000000017941 */ /* 0x000fea0003800000 */
.L_x_560:
[----:B------:R-:W-:Y:S05]  /*18a80*/  BRA `(.L_x_562) ;  /* 0xffffff0000887947 */ /* 0x000fea000383ffff */
.L_x_365:
        /* <DEDUP_REMOVED lines=8> */
.L_x_564:
[----:B------:R-:W-:Y:S05]  /*18b10*/  BSYNC B1 ;  /* 0x0000000000017941 */ /* 0x000fea0003800000 */
.L_x_563:
[----:B------:R-:W-:Y:S05]  /*18b20*/  BRA `(.L_x_565) ;  /* 0xffffff0000687947 */ /* 0x000fea000383ffff */
.L_x_366:
        /* <DEDUP_REMOVED lines=8> */
.L_x_567:
[----:B------:R-:W-:Y:S05]  /*18bb0*/  BSYNC B1 ;  /* 0x0000000000017941 */ /* 0x000fea0003800000 */
.L_x_566:
[----:B------:R-:W-:Y:S05]  /*18bc0*/  BRA `(.L_x_568) ;  /* 0xffffff0000487947 */ /* 0x000fea000383ffff */
.L_x_368:
[----:B-1----:R1:W2:Y:S02]  /*18bd0*/  SYNCS.PHASECHK.TRANS64.TRYWAIT P0, [R18+URZ+0x19c00], R3 ;  /* 0x019c0003120075a7 */ /* 0x0022a4000800017f */
[----:B--2---:R-:W-:Y:S05]  /*18be0*/  @!P0 NANOSLEEP.SYNCS 0x989680 ;  /* 0x009896800000895d */ /* 0x004fea0003900000 */
[----:B------:R-:W2:Y:S02]  /*18bf0*/  @!P0 SYNCS.PHASECHK.TRANS64 P0, [R18+URZ+0x19c00], R3 ;  /* 0x019c0003120085a7 */ /* 0x000ea4000800007f */
[----:B--2---:R-:W-:Y:S05]  /*18c00*/  @!P0 BRA `(.L_x_368) ;  /* 0xfffffffc00f08947 */ /* 0x004fea000383ffff */
[----:B------:R-:W-:Y:S05]  /*18c10*/  BRA `(.L_x_569) ;  /* 0xffffff0000407947 */ /* 0x000fea000383ffff */
.L_x_374:
[----:B0-----:R0:W2:Y:S02]  /*18c20*/  SYNCS.PHASECHK.TRANS64.TRYWAIT P1, [R0+URZ+0x19c30], R7 ;  /* 0x019c3007000075a7 */ /* 0x0010a4000802017f */
[----:B--2---:R-:W-:Y:S05]  /*18c30*/  @!P1 NANOSLEEP.SYNCS 0x989680 ;  /* 0x009896800000995d */ /* 0x004fea0003900000 */
[----:B------:R-:W2:Y:S02]  /*18c40*/  @!P1 SYNCS.PHASECHK.TRANS64 P1, [R0+URZ+0x19c30], R7 ;  /* 0x019c3007000095a7 */ /* 0x000ea4000802007f */
[----:B--2---:R-:W-:Y:S05]  /*18c50*/  @!P1 BRA `(.L_x_374) ;  /* 0xfffffffc00f09947 */ /* 0x004fea000383ffff */
[----:B------:R-:W-:Y:S05]  /*18c60*/  BRA `(.L_x_373) ;  /* 0xffffff2000a07947 */ /* 0x000fea000383ffff */
.L_x_381:
[----:B-1----:R1:W2:Y:S02]  /*18c70*/  SYNCS.PHASECHK.TRANS64.TRYWAIT P1, [R13+URZ+0x19c30], R8 ;  /* 0x019c30080d0075a7 */ /* 0x0022a4000802017f */
[----:B--2---:R-:W-:Y:S05]  /*18c80*/  @!P1 NANOSLEEP.SYNCS 0x989680 ;  /* 0x009896800000995d */ /* 0x004fea0003900000 */
[----:B------:R-:W2:Y:S02]  /*18c90*/  @!P1 SYNCS.PHASECHK.TRANS64 P1, [R13+URZ+0x19c30], R8 ;  /* 0x019c30080d0095a7 */ /* 0x000ea4000802007f */
[----:B--2---:R-:W-:Y:S05]  /*18ca0*/  @!P1 BRA `(.L_x_381) ;  /* 0xfffffffc00f09947 */ /* 0x004fea000383ffff */
[----:B------:R-:W-:Y:S05]  /*18cb0*/  BRA `(.L_x_380) ;  /* 0xffffff4c00007947 */ /* 0x000fea000383ffff */
.L_x_386:
[----:B-1----:R1:W2:Y:S02]  /*18cc0*/  SYNCS.PHASECHK.TRANS64.TRYWAIT P1, [R14+URZ+0x19c50], R7 ;  /* 0x019c50070e0075a7 */ /* 0x0022a4000802017f */
[----:B--2---:R-:W-:Y:S05]  /*18cd0*/  @!P1 NANOSLEEP.SYNCS 0x989680 ;  /* 0x009896800000995d */ /* 0x004fea0003900000 */
[----:B------:R-:W2:Y:S02]  /*18ce0*/  @!P1 SYNCS.PHASECHK.TRANS64 P1, [R14+URZ+0x19c50], R7 ;  /* 0x019c50070e0095a7 */ /* 0x000ea4000802007f */
[----:B--2---:R-:W-:Y:S05]  /*18cf0*/  @!P1 BRA `(.L_x_386) ;  /* 0xfffffffc00f09947 */ /* 0x004fea000383ffff */
[----:B------:R-:W-:Y:S05]  /*18d00*/  BRA `(.L_x_385) ;  /* 0xffffff4c00847947 */ /* 0x000fea000383ffff */
.L_x_393:
[----:B--2---:R2:W3:Y:S02]  /*18d10*/  SYNCS.PHASECHK.TRANS64.TRYWAIT P1, [R10+URZ+0x19c50], R5 ;  /* 0x019c50050a0075a7 */ /* 0x0044e4000802017f */
[----:B---3--:R-:W-:Y:S05]  /*18d20*/  @!P1 NANOSLEEP.SYNCS 0x989680 ;  /* 0x009896800000995d */ /* 0x008fea0003900000 */
[----:B------:R-:W3:Y:S02]  /*18d30*/  @!P1 SYNCS.PHASECHK.TRANS64 P1, [R10+URZ+0x19c50], R5 ;  /* 0x019c50050a0095a7 */ /* 0x000ee4000802007f */
[----:B---3--:R-:W-:Y:S05]  /*18d40*/  @!P1 BRA `(.L_x_393) ;  /* 0xfffffffc00f09947 */ /* 0x008fea000383ffff */
[----:B------:R-:W-:Y:S05]  /*18d50*/  BRA `(.L_x_392) ;  /* 0xffffff6c00fc7947 */ /* 0x000fea000383ffff */
.L_x_420:
[----:B------:R-:W0:Y:S01]  /*18d60*/  S2R R10, SR_TID.X ;  /* 0x00000000000a7919 */ /* 0x000e220000002100 */
[----:B------:R-:W-:Y:S01]  /*18d70*/  BSSY B1, `(.L_x_570) ;  /* 0x000000a000017945 */ /* 0x000fe20003800000 */
[----:B------:R-:W-:Y:S01]  /*18d80*/  IMAD.MOV.U32 R12, RZ, RZ, RZ ;  /* 0x000000ffff0c7224 */ /* 0x000fe200078e00ff */
[----:B------:R-:W-:Y:S01]  /*18d90*/  MOV R15, 0xffffffff ;  /* 0xffffffff000f7802 */ /* 0x000fe20000000f00 */
[----:B------:R-:W-:Y:S01]  /*18da0*/  IMAD.MOV.U32 R11, RZ, RZ, 0x1f ;  /* 0x0000001fff0b7424 */ /* 0x000fe200078e00ff */
[----:B0-----:R-:W-:-:S04]  /*18db0*/  SHF.R.U32.HI R10, RZ, 0x5, R10 ;  /* 0x00000005ff0a7819 */ /* 0x001fc8000001160a */
[----:B------:R-:W-:-:S05]  /*18dc0*/  LOP3.LUT R10, R10, 0x3, RZ, 0xc0, !PT ;  /* 0x000000030a0a7812 */ /* 0x000fca00078ec0ff */
[----:B------:R-:W-:-:S07]  /*18dd0*/  IMAD.MOV.U32 R13, RZ, RZ, R10 ;  /* 0x000000ffff0d7224 */ /* 0x000fce00078e000a */
[----:B------:R-:W-:Y:S05]  /*18de0*/  WARPSYNC.COLLECTIVE R15, `(.L_x_571) ;  /* 0x000000000f087348 */ /* 0x000fea0003c00000 */
[----:B------:R0:W1:Y:S02]  /*18df0*/  SHFL.IDX P6, R14, R13, R12, R11 ;  /* 0x0000000c0d0e7389 */ /* 0x00006400000c000b */
[----:B01----:R-:W-:Y:S01]  /*18e00*/  ENDCOLLECTIVE ;  /* 0x000000000000791b */ /* 0x003fe20003800000 */
.L_x_571:
[----:B------:R-:W-:Y:S05]  /*18e10*/  BSYNC B1 ;  /* 0x0000000000017941 */ /* 0x000fea0003800000 */
.L_x_570:
[----:B------:R-:W-:Y:S05]  /*18e20*/  BRA `(.L_x_572) ;  /* 0xffffffa800147947 */ /* 0x000fea000383ffff */
.L_x_422:
[----:B------:R-:W-:Y:S01]  /*18e30*/  BSSY B1, `(.L_x_573) ;  /* 0x0000006000017945 */ /* 0x000fe20003800000 */
[----:B------:R-:W-:-:S07]  /*18e40*/  IMAD.MOV.U32 R15, RZ, RZ, -0x1 ;  /* 0xffffffffff0f7424 */ /* 0x000fce00078e00ff */
[----:B0-----:R-:W-:Y:S05]  /*18e50*/  WARPSYNC.COLLECTIVE R15, `(.L_x_574) ;  /* 0x000000000f0c7348 */ /* 0x001fea0003c00000 */
[----:B------:R-:W-:Y:S02]  /*18e60*/  ELECT P6, UR62, PT ;  /* 0x00000000003e782f */ /* 0x000fe400038c0000 */
[----:B------:R-:W-:Y:S01]  /*18e70*/  MOV R14, UR62 ;  /* 0x0000003e000e7c02 */ /* 0x000fe20008000f00 */
[----:B0-----:R-:W-:Y:S10]  /*18e80*/  ENDCOLLECTIVE ;  /* 0x000000000000791b */ /* 0x001ff40003800000 */
.L_x_574:
[----:B------:R-:W-:Y:S05]  /*18e90*/  BSYNC B1 ;  /* 0x0000000000017941 */ /* 0x000fea0003800000 */
.L_x_573:
[----:B------:R-:W-:Y:S05]  /*18ea0*/  BRA `(.L_x_421) ;  /* 0xffffffa8000c7947 */ /* 0x000fea000383ffff */
.L_x_424:
[----:B0-----:R0:W1:Y:S02]  /*18eb0*/  SYNCS.PHASECHK.TRANS64.TRYWAIT P0, [R6+URZ+0x19c20], R7 ;  /* 0x019c2007060075a7 */ /* 0x001064000800017f */
[----:B-1----:R-:W-:Y:S05]  /*18ec0*/  @!P0 NANOSLEEP.SYNCS 0x989680 ;  /* 0x009896800000895d */ /* 0x002fea0003900000 */
[----:B------:R-:W1:Y:S02]  /*18ed0*/  @!P0 SYNCS.PHASECHK.TRANS64 P0, [R6+URZ+0x19c20], R7 ;  /* 0x019c2007060085a7 */ /* 0x000e64000800007f */
[----:B-1----:R-:W-:Y:S05]  /*18ee0*/  @!P0 BRA `(.L_x_424) ;  /* 0xfffffffc00f08947 */ /* 0x002fea000383ffff */
[----:B------:R-:W-:Y:S05]  /*18ef0*/  BRA `(.L_x_575) ;  /* 0xffffffa800287947 */ /* 0x000fea000383ffff */
.L_x_428:
[----:B-1----:R1:W2:Y:S02]  /*18f00*/  SYNCS.PHASECHK.TRANS64.TRYWAIT P0, [R10+URZ+0x19ca0], R12 ;  /* 0x019ca00c0a0075a7 */ /* 0x0022a4000800017f */
[----:B--2---:R-:W-:Y:S05]  /*18f10*/  @!P0 NANOSLEEP.SYNCS 0x989680 ;  /* 0x009896800000895d */ /* 0x004fea0003900000 */
[----:B------:R-:W2:Y:S02]  /*18f20*/  @!P0 SYNCS.PHASECHK.TRANS64 P0, [R10+URZ+0x19ca0], R12 ;  /* 0x019ca00c0a0085a7 */ /* 0x000ea4000800007f */
[----:B--2---:R-:W-:Y:S05]  /*18f30*/  @!P0 BRA `(.L_x_428) ;  /* 0xfffffffc00f08947 */ /* 0x004fea000383ffff */
[----:B------:R-:W-:Y:S05]  /*18f40*/  BRA `(.L_x_576) ;  /* 0xffffffa800407947 */ /* 0x000fea000383ffff */
.L_x_435:
[----:B0-----:R0:W2:Y:S02]  /*18f50*/  SYNCS.PHASECHK.TRANS64.TRYWAIT P0, [R10+URZ+0x19cc0], R12 ;  /* 0x019cc00c0a0075a7 */ /* 0x0010a4000800017f */
[----:B--2---:R-:W-:Y:S05]  /*18f60*/  @!P0 NANOSLEEP.SYNCS 0x989680 ;  /* 0x009896800000895d */ /* 0x004fea0003900000 */
[----:B------:R-:W2:Y:S02]  /*18f70*/  @!P0 SYNCS.PHASECHK.TRANS64 P0, [R10+URZ+0x19cc0], R12 ;  /* 0x019cc00c0a0085a7 */ /* 0x000ea4000800007f */
[----:B--2---:R-:W-:Y:S05]  /*18f80*/  @!P0 BRA `(.L_x_435) ;  /* 0xfffffffc00f08947 */ /* 0x004fea000383ffff */
[----:B------:R-:W-:Y:S05]  /*18f90*/  BRA `(.L_x_577) ;  /* 0xffffffac003c7947 */ /* 0x000fea000383ffff */
.L_x_444:
[----:B-1----:R1:W2:Y:S02]  /*18fa0*/  SYNCS.PHASECHK.TRANS64.TRYWAIT P1, [R10+URZ+0x19ca0], R9 ;  /* 0x019ca0090a0075a7 */ /* 0x0022a4000802017f */
[----:B--2---:R-:W-:Y:S05]  /*18fb0*/  @!P1 NANOSLEEP.SYNCS 0x989680 ;  /* 0x009896800000995d */ /* 0x004fea0003900000 */
[----:B------:R-:W2:Y:S02]  /*18fc0*/  @!P1 SYNCS.PHASECHK.TRANS64 P1, [R10+URZ+0x19ca0], R9 ;  /* 0x019ca0090a0095a7 */ /* 0x000ea4000802007f */
[----:B--2---:R-:W-:Y:S05]  /*18fd0*/  @!P1 BRA `(.L_x_444) ;  /* 0xfffffffc00f09947 */ /* 0x004fea000383ffff */
[----:B------:R-:W-:Y:S05]  /*18fe0*/  BRA `(.L_x_578) ;  /* 0xffffffb000707947 */ /* 0x000fea000383ffff */
.L_x_451:
[----:B0-----:R0:W2:Y:S02]  /*18ff0*/  SYNCS.PHASECHK.TRANS64.TRYWAIT P1, [R10+URZ+0x19cc0], R9 ;  /* 0x019cc0090a0075a7 */ /* 0x0010a4000802017f */
[----:B--2---:R-:W-:Y:S05]  /*19000*/  @!P1 NANOSLEEP.SYNCS 0x989680 ;  /* 0x009896800000995d */ /* 0x004fea0003900000 */
[----:B------:R-:W2:Y:S02]  /*19010*/  @!P1 SYNCS.PHASECHK.TRANS64 P1, [R10+URZ+0x19cc0], R9 ;  /* 0x019cc0090a0095a7 */ /* 0x000ea4000802007f */
[----:B--2---:R-:W-:Y:S05]  /*19020*/  @!P1 BRA `(.L_x_451) ;  /* 0xfffffffc00f09947 */ /* 0x004fea000383ffff */
[----:B------:R-:W-:Y:S05]  /*19030*/  BRA `(.L_x_579) ;  /* 0xffffffb400687947 */ /* 0x000fea000383ffff */
.L_x_468:
[----:B------:R-:W0:Y:S01]  /*19040*/  S2R R3, SR_TID.X ;  /* 0x0000000000037919 */ /* 0x000e220000002100 */
[----:B------:R-:W-:Y:S01]  /*19050*/  BSSY B0, `(.L_x_580) ;  /* 0x000000a000007945 */ /* 0x000fe20003800000 */
[----:B------:R-:W-:Y:S02]  /*19060*/  IMAD.MOV.U32 R12, RZ, RZ, RZ ;  /* 0x000000ffff0c7224 */ /* 0x000fe400078e00ff */
[----:B------:R-:W-:Y:S02]  /*19070*/  IMAD.MOV.U32 R11, RZ, RZ, 0x1f ;  /* 0x0000001fff0b7424 */ /* 0x000fe400078e00ff */
[----:B------:R-:W-:Y:S01]  /*19080*/  IMAD.MOV.U32 R15, RZ, RZ, -0x1 ;  /* 0xffffffffff0f7424 */ /* 0x000fe200078e00ff */
[----:B0-----:R-:W-:-:S04]  /*19090*/  SHF.R.U32.HI R3, RZ, 0x5, R3 ;  /* 0x00000005ff037819 */ /* 0x001fc80000011603 */
[----:B------:R-:W-:-:S05]  /*190a0*/  LOP3.LUT R3, R3, 0x3, RZ, 0xc0, !PT ;  /* 0x0000000303037812 */ /* 0x000fca00078ec0ff */
[----:B------:R-:W-:-:S07]  /*190b0*/  IMAD.MOV.U32 R13, RZ, RZ, R3 ;  /* 0x000000ffff0d7224 */ /* 0x000fce00078e0003 */
[----:B------:R-:W-:Y:S05]  /*190c0*/  WARPSYNC.COLLECTIVE R15, `(.L_x_581) ;  /* 0x000000000f087348 */ /* 0x000fea0003c00000 */
[----:B------:R0:W1:Y:S02]  /*190d0*/  SHFL.IDX P6, R14, R13, R12, R11 ;  /* 0x0000000c0d0e7389 */ /* 0x00006400000c000b */
[----:B01----:R-:W-:Y:S01]  /*190e0*/  ENDCOLLECTIVE ;  /* 0x000000000000791b */ /* 0x003fe20003800000 */
.L_x_581:
[----:B------:R-:W-:Y:S05]  /*190f0*/  BSYNC B0 ;  /* 0x0000000000007941 */ /* 0x000fea0003800000 */
.L_x_580:
[----:B------:R-:W-:Y:S05]  /*19100*/  BRA `(.L_x_582) ;  /* 0xffffffc4004c7947 */ /* 0x000fea000383ffff */
.L_x_470:
[----:B------:R-:W-:Y:S01]  /*19110*/  BSSY B0, `(.L_x_583) ;  /* 0x0000006000007945 */ /* 0x000fe20003800000 */
[----:B------:R-:W-:-:S07]  /*19120*/  IMAD.MOV.U32 R15, RZ, RZ, -0x1 ;  /* 0xffffffffff0f7424 */ /* 0x000fce00078e00ff */
[----:B0-----:R-:W-:Y:S05]  /*19130*/  WARPSYNC.COLLECTIVE R15, `(.L_x_584) ;  /* 0x000000000f0c7348 */ /* 0x001fea0003c00000 */
[----:B------:R-:W-:Y:S02]  /*19140*/  ELECT P6, UR62, PT ;  /* 0x00000000003e782f */ /* 0x000fe400038c0000 */
[----:B------:R-:W-:Y:S01]  /*19150*/  MOV R14, UR62 ;  /* 0x0000003e000e7c02 */ /* 0x000fe20008000f00 */
[----:B0-----:R-:W-:Y:S10]  /*19160*/  ENDCOLLECTIVE ;  /* 0x000000000000791b */ /* 0x001ff40003800000 */
.L_x_584:
[----:B------:R-:W-:Y:S05]  /*19170*/  BSYNC B0 ;  /* 0x0000000000007941 */ /* 0x000fea0003800000 */
.L_x_583:
[----:B------:R-:W-:Y:S05]  /*19180*/  BRA `(.L_x_585) ;  /* 0xffffffc400447947 */ /* 0x000fea000383ffff */
.L_x_473:
[----:B0-----:R0:W1:Y:S02]  /*19190*/  SYNCS.PHASECHK.TRANS64.TRYWAIT P2, [R5+URZ+0x19c80], R4 ;  /* 0x019c8004050075a7 */ /* 0x001064000804017f */
[----:B-1----:R-:W-:Y:S05]  /*191a0*/  @!P2 NANOSLEEP.SYNCS 0x989680 ;  /* 0x009896800000a95d */ /* 0x002fea0003900000 */
[----:B------:R-:W1:Y:S02]  /*191b0*/  @!P2 SYNCS.PHASECHK.TRANS64 P2, [R5+URZ+0x19c80], R4 ;  /* 0x019c80040500a5a7 */ /* 0x000e64000804007f */
[----:B-1----:R-:W-:Y:S05]  /*191c0*/  @!P2 BRA `(.L_x_473) ;  /* 0xfffffffc00f0a947 */ /* 0x002fea000383ffff */
[----:B------:R-:W-:Y:S05]  /*191d0*/  BRA `(.L_x_586) ;  /* 0xffffffc400b47947 */ /* 0x000fea000383ffff */
.L_x_475:
[----:B-1----:R1:W2:Y:S02]  /*191e0*/  SYNCS.PHASECHK.TRANS64.TRYWAIT P2, [R5+URZ+0x19c40], R4 ;  /* 0x019c4004050075a7 */ /* 0x0022a4000804017f */
[----:B--2---:R-:W-:Y:S05]  /*191f0*/  @!P2 NANOSLEEP.SYNCS 0x989680 ;  /* 0x009896800000a95d */ /* 0x004fea0003900000 */
[----:B------:R-:W2:Y:S02]  /*19200*/  @!P2 SYNCS.PHASECHK.TRANS64 P2, [R5+URZ+0x19c40], R4 ;  /* 0x019c40040500a5a7 */ /* 0x000ea4000804007f */
[----:B--2---:R-:W-:Y:S05]  /*19210*/  @!P2 BRA `(.L_x_475) ;  /* 0xfffffffc00f0a947 */ /* 0x004fea000383ffff */
[----:B------:R-:W-:Y:S05]  /*19220*/  BRA `(.L_x_587) ;  /* 0xffffffc800387947 */ /* 0x000fea000383ffff */
.L_x_478:
[----:B0-----:R-:W0:Y:S01]  /*19230*/  S2R R5, SR_CgaCtaId ;  /* 0x0000000000057919 */ /* 0x001e220000008800 */
[----:B------:R-:W-:-:S04]  /*19240*/  MOV R4, 0x400 ;  /* 0x0000040000047802 */ /* 0x000fc80000000f00 */
[----:B0-----:R-:W-:-:S04]  /*19250*/  LEA R4, R5, R4, 0x18 ;  /* 0x0000000405047211 */ /* 0x001fc800078ec0ff */
[----:B------:R0:W1:Y:S03]  /*19260*/  SYNCS.PHASECHK.TRANS64.TRYWAIT P0, [R4+URZ+0x19c20], R3 ;  /* 0x019c2003040075a7 */ /* 0x000066000800017f */
[----:B-1----:R-:W-:Y:S05]  /*19270*/  @!P0 NANOSLEEP.SYNCS 0x989680 ;  /* 0x009896800000895d */ /* 0x002fea0003900000 */
[----:B------:R-:W1:Y:S02]  /*19280*/  @!P0 SYNCS.PHASECHK.TRANS64 P0, [R4+URZ+0x19c20], R3 ;  /* 0x019c2003040085a7 */ /* 0x000e64000800007f */
[----:B-1----:R-:W-:Y:S05]  /*19290*/  @!P0 BRA `(.L_x_478) ;  /* 0xfffffffc00e48947 */ /* 0x002fea000383ffff */
[----:B------:R-:W-:Y:S05]  /*192a0*/  BRA `(.L_x_588) ;  /* 0xffffffcc006c7947 */ /* 0x000fea000383ffff */
.L_x_484:
[----:B0-----:R0:W1:Y:S02]  /*192b0*/  SYNCS.PHASECHK.TRANS64.TRYWAIT P0, [R3+URZ+0x19c80], R4 ;  /* 0x019c8004030075a7 */ /* 0x001064000800017f */
[----:B-1----:R-:W-:Y:S05]  /*192c0*/  @!P0 NANOSLEEP.SYNCS 0x989680 ;  /* 0x009896800000895d */ /* 0x002fea0003900000 */
[----:B------:R-:W1:Y:S02]  /*192d0*/  @!P0 SYNCS.PHASECHK.TRANS64 P0, [R3+URZ+0x19c80], R4 ;  /* 0x019c8004030085a7 */ /* 0x000e64000800007f */
[----:B-1----:R-:W-:Y:S05]  /*192e0*/  @!P0 BRA `(.L_x_484) ;  /* 0xfffffffc00f08947 */ /* 0x002fea000383ffff */
[----:B------:R-:W-:Y:S05]  /*192f0*/  BRA `(.L_x_589) ;  /* 0xffffffd000147947 */ /* 0x000fea000383ffff */
.L_x_491:
[----:B-1----:R1:W2:Y:S02]  /*19300*/  SYNCS.PHASECHK.TRANS64.TRYWAIT P0, [R3+URZ+0x19c40], R4 ;  /* 0x019c4004030075a7 */ /* 0x0022a4000800017f */
[----:B--2---:R-:W-:Y:S05]  /*19310*/  @!P0 NANOSLEEP.SYNCS 0x989680 ;  /* 0x009896800000895d */ /* 0x004fea0003900000 */
[----:B------:R-:W2:Y:S02]  /*19320*/  @!P0 SYNCS.PHASECHK.TRANS64 P0, [R3+URZ+0x19c40], R4 ;  /* 0x019c4004030085a7 */ /* 0x000ea4000800007f */
[----:B--2---:R-:W-:Y:S05]  /*19330*/  @!P0 BRA `(.L_x_491) ;  /* 0xfffffffc00f08947 */ /* 0x004fea000383ffff */
[----:B------:R-:W-:Y:S05]  /*19340*/  BRA `(.L_x_590) ;  /* 0xffffffd400187947 */ /* 0x000fea000383ffff */
.L_x_499:
[----:B0-----:R0:W1:Y:S02]  /*19350*/  SYNCS.PHASECHK.TRANS64.TRYWAIT P2, [R13+URZ+0x19c70], R4 ;  /* 0x019c70040d0075a7 */ /* 0x001064000804017f */
[----:B-1----:R-:W-:Y:S05]  /*19360*/  @!P2 NANOSLEEP.SYNCS 0x989680 ;  /* 0x009896800000a95d */ /* 0x002fea0003900000 */
[----:B------:R-:W1:Y:S02]  /*19370*/  @!P2 SYNCS.PHASECHK.TRANS64 P2, [R13+URZ+0x19c70], R4 ;  /* 0x019c70040d00a5a7 */ /* 0x000e64000804007f */
[----:B-1----:R-:W-:Y:S05]  /*19380*/  @!P2 BRA `(.L_x_499) ;  /* 0xfffffffc00f0a947 */ /* 0x002fea000383ffff */
[----:B------:R-:W-:Y:S05]  /*19390*/  BRA `(.L_x_591) ;  /* 0xffffffd800387947 */ /* 0x000fea000383ffff */
.L_x_501:
[----:B0-----:R0:W1:Y:S02]  /*193a0*/  SYNCS.PHASECHK.TRANS64.TRYWAIT P2, [R13+URZ+0x19c60], R4 ;  /* 0x019c60040d0075a7 */ /* 0x001064000804017f */
[----:B-1----:R-:W-:Y:S05]  /*193b0*/  @!P2 NANOSLEEP.SYNCS 0x989680 ;  /* 0x009896800000a95d */ /* 0x002fea0003900000 */
[----:B------:R-:W1:Y:S02]  /*193c0*/  @!P2 SYNCS.PHASECHK.TRANS64 P2, [R13+URZ+0x19c60], R4 ;  /* 0x019c60040d00a5a7 */ /* 0x000e64000804007f */
[----:B-1----:R-:W-:Y:S05]  /*193d0*/  @!P2 BRA `(.L_x_501) ;  /* 0xfffffffc00f0a947 */ /* 0x002fea000383ffff */
[----:B------:R-:W-:Y:S05]  /*193e0*/  BRA `(.L_x_592) ;  /* 0xffffffd800407947 */ /* 0x000fea000383ffff */
.L_x_508:
[----:B0-----:R0:W1:Y:S02]  /*193f0*/  SYNCS.PHASECHK.TRANS64.TRYWAIT P0, [R3+URZ+0x19c70], R0 ;  /* 0x019c7000030075a7 */ /* 0x001064000800017f */
[----:B-1----:R-:W-:Y:S05]  /*19400*/  @!P0 NANOSLEEP.SYNCS 0x989680 ;  /* 0x009896800000895d */ /* 0x002fea0003900000 */
[----:B------:R-:W1:Y:S02]  /*19410*/  @!P0 SYNCS.PHASECHK.TRANS64 P0, [R3+URZ+0x19c70], R0 ;  /* 0x019c7000030085a7 */ /* 0x000e64000800007f */
[----:B-1----:R-:W-:Y:S05]  /*19420*/  @!P0 BRA `(.L_x_508) ;  /* 0xfffffffc00f08947 */ /* 0x002fea000383ffff */
[----:B------:R-:W-:Y:S05]  /*19430*/  BRA `(.L_x_593) ;  /* 0xffffffdc00a47947 */ /* 0x000fea000383ffff */
.L_x_510:
[----:B0-----:R0:W1:Y:S02]  /*19440*/  SYNCS.PHASECHK.TRANS64.TRYWAIT P0, [R3+URZ+0x19c60], R0 ;  /* 0x019c6000030075a7 */ /* 0x001064000800017f */
[----:B-1----:R-:W-:Y:S05]  /*19450*/  @!P0 NANOSLEEP.SYNCS 0x989680 ;  /* 0x009896800000895d */ /* 0x002fea0003900000 */
[----:B------:R-:W1:Y:S02]  /*19460*/  @!P0 SYNCS.PHASECHK.TRANS64 P0, [R3+URZ+0x19c60], R0 ;  /* 0x019c6000030085a7 */ /* 0x000e64000800007f */
[----:B-1----:R-:W-:Y:S05]  /*19470*/  @!P0 BRA `(.L_x_510) ;  /* 0xfffffffc00f08947 */ /* 0x002fea000383ffff */
[----:B------:R-:W-:Y:S05]  /*19480*/  BRA `(.L_x_594) ;  /* 0xffffffdc00a87947 */ /* 0x000fea000383ffff */
.L_x_514:
[----:B------:R-:W-:Y:S01]  /*19490*/  BSSY B0, `(.L_x_595) ;  /* 0x0000008000007945 */ /* 0x000fe20003800000 */
[----:B------:R-:W-:Y:S02]  /*194a0*/  IMAD.MOV.U32 R13, RZ, RZ, R16 ;  /* 0x000000ffff0d7224 */ /* 0x000fe400078e0010 */
[----:B------:R-:W-:Y:S02]  /*194b0*/  IMAD.MOV.U32 R12, RZ, RZ, RZ ;  /* 0x000000ffff0c7224 */ /* 0x000fe400078e00ff */
[----:B------:R-:W-:Y:S02]  /*194c0*/  IMAD.MOV.U32 R11, RZ, RZ, 0x1f ;  /* 0x0000001fff0b7424 */ /* 0x000fe400078e00ff */
[----:B------:R-:W-:-:S07]  /*194d0*/  IMAD.MOV.U32 R15, RZ, RZ, -0x1 ;  /* 0xffffffffff0f7424 */ /* 0x000fce00078e00ff */
[----:B------:R-:W-:Y:S05]  /*194e0*/  WARPSYNC.COLLECTIVE R15, `(.L_x_596) ;  /* 0x000000000f087348 */ /* 0x000fea0003c00000 */
[----:B------:R0:W1:Y:S02]  /*194f0*/  SHFL.IDX P6, R14, R13, R12, R11 ;  /* 0x0000000c0d0e7389 */ /* 0x00006400000c000b */
[----:B01----:R-:W-:Y:S01]  /*19500*/  ENDCOLLECTIVE ;  /* 0x000000000000791b */ /* 0x003fe20003800000 */
.L_x_596:
[----:B------:R-:W-:Y:S05]  /*19510*/  BSYNC B0 ;  /* 0x0000000000007941 */ /* 0x000fea0003800000 */
.L_x_595:
[----:B------:R-:W-:Y:S01]  /*19520*/  IMAD.MOV.U32 R13, RZ, RZ, R16 ;  /* 0x000000ffff0d7224 */ /* 0x000fe200078e0010 */
[----:B------:R-:W-:Y:S01]  /*19530*/  MOV R15, 0xffffffff ;  /* 0xffffffff000f7802 */ /* 0x000fe20000000f00 */
[----:B------:R-:W-:Y:S02]  /*19540*/  IMAD.MOV.U32 R12, RZ, RZ, 0x1 ;  /* 0x00000001ff0c7424 */ /* 0x000fe400078e00ff */
[----:B------:R-:W-:Y:S02]  /*19550*/  IMAD.MOV.U32 R11, RZ, RZ, 0x1f ;  /* 0x0000001fff0b7424 */ /* 0x000fe400078e00ff */
[----:B------:R-:W-:Y:S02]  /*19560*/  IMAD.IADD R5, R19, 0x1, R8 ;  /* 0x0000000113057824 */ /* 0x000fe400078e0208 */
[----:B------:R-:W-:-:S07]  /*19570*/  IMAD.MOV.U32 R0, RZ, RZ, R14 ;  /* 0x000000ffff007224 */ /* 0x000fce00078e000e */
[----:B------:R-:W-:Y:S05]  /*19580*/  WARPSYNC.COLLECTIVE R15, `(.L_x_597) ;  /* 0x000000000f087348 */ /* 0x000fea0003c00000 */
[----:B------:R0:W1:Y:S02]  /*19590*/  SHFL.IDX P6, R14, R13, R12, R11 ;  /* 0x0000000c0d0e7389 */ /* 0x00006400000c000b */
[----:B01----:R-:W-:Y:S01]  /*195a0*/  ENDCOLLECTIVE ;  /* 0x000000000000791b */ /* 0x003fe20003800000 */
.L_x_597:
[----:B------:R-:W-:Y:S02]  /*195b0*/  ULDC UR4, c[0x0][0xc14] ;  /* 0x0003050000047ab9 */ /* 0x000fe40000000800 */
[----:B------:R-:W-:-:S13]  /*195c0*/  ISETP.GE.OR P1, PT, R5, UR4, !P0 ;  /* 0x0000000405007c0c */ /* 0x000fda000c726670 */
[----:B------:R-:W0:Y:S01]  /*195d0*/  @!P1 LDC.64 R2, c[0x0][0xc58] ;  /* 0x00031600ff029b82 */ /* 0x000e220000000a00 */
[----:B------:R-:W-:Y:S02]  /*195e0*/  IMAD.MOV.U32 R11, RZ, RZ, RZ ;  /* 0x000000ffff0b7224 */ /* 0x000fe400078e00ff */
[----:B------:R-:W-:Y:S02]  /*195f0*/  IMAD.MOV.U32 R4, RZ, RZ, R14 ;  /* 0x000000ffff047224 */ /* 0x000fe400078e000e */
[----:B0-----:R-:W-:-:S06]  /*19600*/  @!P1 IMAD.WIDE R2, R5, 0x4, R2 ;  /* 0x0000000405029825 */ /* 0x001fcc00078e0202 */
[----:B------:R-:W2:Y:S01]  /*19610*/  @!P1 LDG.E R2, desc[UR40][R2.64] ;  /* 0x0000002802029981 */ /* 0x000ea2000c1e1900 */
[----:B------:R-:W-:Y:S01]  /*19620*/  IMAD.MOV.U32 R5, RZ, RZ, RZ ;  /* 0x000000ffff057224 */ /* 0x000fe200078e00ff */
[C---:B------:R-:W-:Y:S02]  /*19630*/  ISETP.GE.U32.AND P2, PT, R8.reuse, 0x2, PT ;  /* 0x000000020800780c */ /* 0x040fe40003f46070 */
[C---:B------:R-:W-:Y:S02]  /*19640*/  ISETP.GE.U32.AND P3, PT, R8.reuse, 0x4, PT ;  /* 0x000000040800780c */ /* 0x040fe40003f66070 */
[C---:B------:R-:W-:Y:S02]  /*19650*/  ISETP.GE.U32.AND P4, PT, R8.reuse, 0x8, PT ;  /* 0x000000080800780c */ /* 0x040fe40003f86070 */
[C---:B------:R-:W-:Y:S01]  /*19660*/  ISETP.GE.U32.AND P5, PT, R8.reuse, 0x10, PT ;  /* 0x000000100800780c */ /* 0x040fe20003fa6070 */
[----:B--2---:R-:W-:Y:S01]  /*19670*/  @!P1 IMAD.MOV.U32 R5, RZ, RZ, R2 ;  /* 0x000000ffff059224 */ /* 0x004fe200078e0002 */
[----:B------:R-:W-:-:S03]  /*19680*/  ISETP.NE.AND P1, PT, R8, RZ, PT ;  /* 0x000000ff0800720c */ /* 0x000fc60003f25270 */
[----:B------:R-:W-:-:S10]  /*19690*/  IMAD.MOV.U32 R13, RZ, RZ, R5 ;  /* 0x000000ffff0d7224 */ /* 0x000fd400078e0005 */
[----:B------:R-:W-:Y:S05]  /*196a0*/  WARPSYNC.COLLECTIVE R15, `(.L_x_598) ;  /* 0x000000000f087348 */ /* 0x000fea0003c00000 */
[----:B------:R0:W1:Y:S02]  /*196b0*/  SHFL.UP P6, R14, R13, R12, R11 ;  /* 0x0400000c0d0e7389 */ /* 0x00006400000c000b */
[----:B01----:R-:W-:Y:S01]  /*196c0*/  ENDCOLLECTIVE ;  /* 0x000000000000791b */ /* 0x003fe20003800000 */
.L_x_598:
[----:B------:R-:W-:Y:S01]  /*196d0*/  IMAD.MOV.U32 R12, RZ, RZ, 0x2 ;  /* 0x00000002ff0c7424 */ /* 0x000fe200078e00ff */
[----:B------:R-:W-:-:S05]  /*196e0*/  SEL R6, R14, RZ, P1 ;  /* 0x000000ff0e067207 */ /* 0x000fca0000800000 */
[----:B------:R-:W-:-:S04]  /*196f0*/  IMAD.IADD R6, R5, 0x1, R6 ;  /* 0x0000000105067824 */ /* 0x000fc800078e0206 */
[----:B------:R-:W-:-:S07]  /*19700*/  IMAD.MOV.U32 R13, RZ, RZ, R6 ;  /* 0x000000ffff0d7224 */ /* 0x000fce00078e0006 */
[----:B------:R-:W-:Y:S05]  /*19710*/  WARPSYNC.COLLECTIVE R15, `(.L_x_599) ;  /* 0x000000000f087348 */ /* 0x000fea0003c00000 */
[----:B------:R0:W1:Y:S02]  /*19720*/  SHFL.UP P6, R14, R13, R12, R11 ;  /* 0x0400000c0d0e7389 */ /* 0x00006400000c000b */
[----:B01----:R-:W-:Y:S01]  /*19730*/  ENDCOLLECTIVE ;  /* 0x000000000000791b */ /* 0x003fe20003800000 */
.L_x_599:
[----:B------:R-:W-:Y:S01]  /*19740*/  IMAD.MOV.U32 R12, RZ, RZ, 0x4 ;  /* 0x00000004ff0c7424 */ /* 0x000fe200078e00ff */
[----:B------:R-:W-:-:S05]  /*19750*/  SEL R7, R14, RZ, P2 ;  /* 0x000000ff0e077207 */ /* 0x000fca0001000000 */
[----:B------:R-:W-:-:S04]  /*19760*/  IMAD.IADD R7, R6, 0x1, R7 ;  /* 0x0000000106077824 */ /* 0x000fc800078e0207 */
[----:B------:R-:W-:-:S07]  /*19770*/  IMAD.MOV.U32 R13, RZ, RZ, R7 ;  /* 0x000000ffff0d7224 */ /* 0x000fce00078e0007 */
[----:B------:R-:W-:Y:S05]  /*19780*/  WARPSYNC.COLLECTIVE R15, `(.L_x_600) ;  /* 0x000000000f087348 */ /* 0x000fea0003c00000 */
[----:B------:R0:W1:Y:S02]  /*19790*/  SHFL.UP P6, R14, R13, R12, R11 ;  /* 0x0400000c0d0e7389 */ /* 0x00006400000c000b */
[----:B01----:R-:W-:Y:S01]  /*197a0*/  ENDCOLLECTIVE ;  /* 0x000000000000791b */ /* 0x003fe20003800000 */
.L_x_600:
[----:B------:R-:W-:Y:S02]  /*197b0*/  MOV R12, 0x8 ;  /* 0x00000008000c7802 */ /* 0x000fe40000000f00 */
[----:B------:R-:W-:-:S05]  /*197c0*/  SEL R2, R14, RZ, P3 ;  /* 0x000000ff0e027207 */ /* 0x000fca0001800000 */
[----:B------:R-:W-:-:S04]  /*197d0*/  IMAD.IADD R2, R7, 0x1, R2 ;  /* 0x0000000107027824 */ /* 0x000fc800078e0202 */
[----:B------:R-:W-:-:S07]  /*197e0*/  IMAD.MOV.U32 R13, RZ, RZ, R2 ;  /* 0x000000ffff0d7224 */ /* 0x000fce00078e0002 */
[----:B------:R-:W-:Y:S05]  /*197f0*/  WARPSYNC.COLLECTIVE R15, `(.L_x_601) ;  /* 0x000000000f087348 */ /* 0x000fea0003c00000 */
[----:B------:R0:W1:Y:S02]  /*19800*/  SHFL.UP P6, R14, R13, R12, R11 ;  /* 0x0400000c0d0e7389 */ /* 0x00006400000c000b */
[----:B01----:R-:W-:Y:S01]  /*19810*/  ENDCOLLECTIVE ;  /* 0x000000000000791b */ /* 0x003fe20003800000 */
.L_x_601:
[----:B------:R-:W-:Y:S01]  /*19820*/  IMAD.MOV.U32 R12, RZ, RZ, 0x10 ;  /* 0x00000010ff0c7424 */ /* 0x000fe200078e00ff */
[----:B------:R-:W-:-:S05]  /*19830*/  SEL R3, R14, RZ, P4 ;  /* 0x000000ff0e037207 */ /* 0x000fca0002000000 */
[----:B------:R-:W-:-:S04]  /*19840*/  IMAD.IADD R3, R2, 0x1, R3 ;  /* 0x0000000102037824 */ /* 0x000fc800078e0203 */
[----:B------:R-:W-:-:S07]  /*19850*/  IMAD.MOV.U32 R13, RZ, RZ, R3 ;  /* 0x000000ffff0d7224 */ /* 0x000fce00078e0003 */
[----:B------:R-:W-:Y:S05]  /*19860*/  WARPSYNC.COLLECTIVE R15, `(.L_x_602) ;  /* 0x000000000f087348 */ /* 0x000fea0003c00000 */
[----:B------:R0:W1:Y:S02]  /*19870*/  SHFL.UP P6, R14, R13, R12, R11 ;  /* 0x0400000c0d0e7389 */ /* 0x00006400000c000b */
[----:B01----:R-:W-:Y:S01]  /*19880*/  ENDCOLLECTIVE ;  /* 0x000000000000791b */ /* 0x003fe20003800000 */
.L_x_602:
[----:B------:R-:W-:Y:S02]  /*19890*/  IMAD.MOV.U32 R12, RZ, RZ, 0x1f ;  /* 0x0000001fff0c7424 */ /* 0x000fe400078e00ff */
[----:B------:R-:W-:Y:S01]  /*198a0*/  IMAD.MOV.U32 R11, RZ, RZ, 0x1f ;  /* 0x0000001fff0b7424 */ /* 0x000fe200078e00ff */
[----:B------:R-:W-:-:S05]  /*198b0*/  SEL R2, R14, RZ, P5 ;  /* 0x000000ff0e027207 */ /* 0x000fca0002800000 */
[----:B------:R-:W-:-:S04]  /*198c0*/  IMAD.IADD R2, R3, 0x1, R2 ;  /* 0x0000000103027824 */ /* 0x000fc800078e0202 */
[----:B------:R-:W-:-:S07]  /*198d0*/  IMAD.MOV.U32 R13, RZ, RZ, R2 ;  /* 0x000000ffff0d7224 */ /* 0x000fce00078e0002 */
[----:B------:R-:W-:Y:S05]  /*198e0*/  WARPSYNC.COLLECTIVE R15, `(.L_x_603) ;  /* 0x000000000f087348 */ /* 0x000fea0003c00000 */
[----:B------:R0:W1:Y:S02]  /*198f0*/  SHFL.IDX P6, R14, R13, R12, R11 ;  /* 0x0000000c0d0e7389 */ /* 0x00006400000c000b */
[----:B01----:R-:W-:Y:S01]  /*19900*/  ENDCOLLECTIVE ;  /* 0x000000000000791b */ /* 0x003fe20003800000 */
.L_x_603:
[----:B------:R-:W-:Y:S05]  /*19910*/  BRA `(.L_x_604) ;  /* 0xffffffe000487947 */ /* 0x000fea000383ffff */
.L_x_519:
[----:B------:R-:W-:Y:S01]  /*19920*/  BSSY B0, `(.L_x_605) ;  /* 0x0000008000007945 */ /* 0x000fe20003800000 */
[----:B-----5:R-:W-:Y:S02]  /*19930*/  IMAD.MOV.U32 R13, RZ, RZ, R5 ;  /* 0x000000ffff0d7224 */ /* 0x020fe400078e0005 */
[----:B------:R-:W-:Y:S02]  /*19940*/  IMAD.MOV.U32 R12, RZ, RZ, 0x1 ;  /* 0x00000001ff0c7424 */ /* 0x000fe400078e00ff */
[----:B------:R-:W-:Y:S02]  /*19950*/  IMAD.MOV.U32 R11, RZ, RZ, RZ ;  /* 0x000000ffff0b7224 */ /* 0x000fe400078e00ff */
[----:B------:R-:W-:-:S07]  /*19960*/  IMAD.MOV.U32 R15, RZ, RZ, -0x1 ;  /* 0xffffffffff0f7424 */ /* 0x000fce00078e00ff */
[----:B0-----:R-:W-:Y:S05]  /*19970*/  WARPSYNC.COLLECTIVE R15, `(.L_x_606) ;  /* 0x000000000f087348 */ /* 0x001fea0003c00000 */
[----:B------:R1:W2:Y:S02]  /*19980*/  SHFL.UP P6, R14, R13, R12, R11 ;  /* 0x0400000c0d0e7389 */ /* 0x0002a400000c000b */
[----:B012---:R-:W-:Y:S01]  /*19990*/  ENDCOLLECTIVE ;  /* 0x000000000000791b */ /* 0x007fe20003800000 */
.L_x_606:
[----:B------:R-:W-:Y:S05]  /*199a0*/  BSYNC B0 ;  /* 0x0000000000007941 */ /* 0x000fea0003800000 */
.L_x_605:
[----:B------:R-:W-:Y:S01]  /*199b0*/  SEL R14, R14, RZ, P1 ;  /* 0x000000ff0e0e7207 */ /* 0x000fe20000800000 */
[----:B------:R-:W-:Y:S01]  /*199c0*/  IMAD.MOV.U32 R12, RZ, RZ, 0x2 ;  /* 0x00000002ff0c7424 */ /* 0x000fe200078e00ff */
[----:B------:R-:W-:Y:S01]  /*199d0*/  MOV R15, 0xffffffff ;  /* 0xffffffff000f7802 */ /* 0x000fe20000000f00 */
[----:B------:R-:W-:Y:S02]  /*199e0*/  IMAD.MOV.U32 R11, RZ, RZ, RZ ;  /* 0x000000ffff0b7224 */ /* 0x000fe400078e00ff */
[----:B------:R-:W-:-:S07]  /*199f0*/  IMAD.IADD R13, R5, 0x1, R14 ;  /* 0x00000001050d7824 */ /* 0x000fce00078e020e */
[----:B------:R-:W-:Y:S05]  /*19a00*/  WARPSYNC.COLLECTIVE R15, `(.L_x_607) ;  /* 0x000000000f087348 */ /* 0x000fea0003c00000 */
[----:B------:R0:W1:Y:S02]  /*19a10*/  SHFL.UP P6, R14, R13, R12, R11 ;  /* 0x0400000c0d0e7389 */ /* 0x00006400000c000b */
[----:B01----:R-:W-:Y:S01]  /*19a20*/  ENDCOLLECTIVE ;  /* 0x000000000000791b */ /* 0x003fe20003800000 */
.L_x_607:
[----:B------:R-:W-:Y:S01]  /*19a30*/  IMAD.MOV.U32 R12, RZ, RZ, 0x4 ;  /* 0x00000004ff0c7424 */ /* 0x000fe200078e00ff */
[----:B------:R-:W-:-:S05]  /*19a40*/  SEL R2, R14, RZ, P2 ;  /* 0x000000ff0e027207 */ /* 0x000fca0001000000 */
[----:B------:R-:W-:-:S04]  /*19a50*/  IMAD.IADD R2, R13, 0x1, R2 ;  /* 0x000000010d027824 */ /* 0x000fc800078e0202 */
[----:B------:R-:W-:-:S07]  /*19a60*/  IMAD.MOV.U32 R13, RZ, RZ, R2 ;  /* 0x000000ffff0d7224 */ /* 0x000fce00078e0002 */
[----:B------:R-:W-:Y:S05]  /*19a70*/  WARPSYNC.COLLECTIVE R15, `(.L_x_608) ;  /* 0x000000000f087348 */ /* 0x000fea0003c00000 */
[----:B------:R0:W1:Y:S02]  /*19a80*/  SHFL.UP P6, R14, R13, R12, R11 ;  /* 0x0400000c0d0e7389 */ /* 0x00006400000c000b */
[----:B01----:R-:W-:Y:S01]  /*19a90*/  ENDCOLLECTIVE ;  /* 0x000000000000791b */ /* 0x003fe20003800000 */
.L_x_608:
[----:B------:R-:W-:Y:S01]  /*19aa0*/  IMAD.MOV.U32 R12, RZ, RZ, 0x8 ;  /* 0x00000008ff0c7424 */ /* 0x000fe200078e00ff */
[----:B------:R-:W-:-:S05]  /*19ab0*/  SEL R3, R14, RZ, P3 ;  /* 0x000000ff0e037207 */ /* 0x000fca0001800000 */
[----:B------:R-:W-:-:S04]  /*19ac0*/  IMAD.IADD R3, R2, 0x1, R3 ;  /* 0x0000000102037824 */ /* 0x000fc800078e0203 */
[----:B------:R-:W-:-:S07]  /*19ad0*/  IMAD.MOV.U32 R13, RZ, RZ, R3 ;  /* 0x000000ffff0d7224 */ /* 0x000fce00078e0003 */
[----:B------:R-:W-:Y:S05]  /*19ae0*/  WARPSYNC.COLLECTIVE R15, `(.L_x_609) ;  /* 0x000000000f087348 */ /* 0x000fea0003c00000 */
[----:B------:R0:W1:Y:S02]  /*19af0*/  SHFL.UP P6, R14, R13, R12, R11 ;  /* 0x0400000c0d0e7389 */ /* 0x00006400000c000b */
[----:B01----:R-:W-:Y:S01]  /*19b00*/  ENDCOLLECTIVE ;  /* 0x000000000000791b */ /* 0x003fe20003800000 */
.L_x_609:
[----:B------:R-:W-:Y:S01]  /*19b10*/  IMAD.MOV.U32 R12, RZ, RZ, 0x10 ;  /* 0x00000010ff0c7424 */ /* 0x000fe200078e00ff */
[----:B------:R-:W-:-:S05]  /*19b20*/  SEL R4, R14, RZ, P4 ;  /* 0x000000ff0e047207 */ /* 0x000fca0002000000 */
[----:B------:R-:W-:-:S04]  /*19b30*/  IMAD.IADD R4, R3, 0x1, R4 ;  /* 0x0000000103047824 */ /* 0x000fc800078e0204 */
[----:B------:R-:W-:-:S07]  /*19b40*/  IMAD.MOV.U32 R13, RZ, RZ, R4 ;  /* 0x000000ffff0d7224 */ /* 0x000fce00078e0004 */
[----:B------:R-:W-:Y:S05]  /*19b50*/  WARPSYNC.COLLECTIVE R15, `(.L_x_610) ;  /* 0x000000000f087348 */ /* 0x000fea0003c00000 */
[----:B------:R0:W1:Y:S02]  /*19b60*/  SHFL.UP P6, R14, R13, R12, R11 ;  /* 0x0400000c0d0e7389 */ /* 0x00006400000c000b */
[----:B01----:R-:W-:Y:S01]  /*19b70*/  ENDCOLLECTIVE ;  /* 0x000000000000791b */ /* 0x003fe20003800000 */
.L_x_610:
        /* <DEDUP_REMOVED lines=8> */
.L_x_611:
[----:B------:R-:W-:Y:S05]  /*19c00*/  BRA `(.L_x_612) ;  /* 0xffffffe000287947 */ /* 0x000fea000383ffff */
.L_x_521:
[----:B------:R-:W-:Y:S01]  /*19c10*/  BSSY B0, `(.L_x_613) ;  /* 0x0000006000007945 */ /* 0x000fe20003800000 */
[----:B------:R-:W-:Y:S01]  /*19c20*/  PLOP3.LUT P6, PT, P6, PT, PT, 0x8, 0x0 ;  /* 0x000000000000781c */ /* 0x000fe200037ce170 */
[----:B------:R-:W-:-:S12]  /*19c30*/  IMAD.MOV.U32 R15, RZ, RZ, -0x1 ;  /* 0xffffffffff0f7424 */ /* 0x000fd800078e00ff */
[----:B0-----:R-:W-:Y:S05]  /*19c40*/  WARPSYNC.COLLECTIVE R15, `(.L_x_614) ;  /* 0x000000000f087348 */ /* 0x001fea0003c00000 */
[----:B------:R-:W-:Y:S01]  /*19c50*/  VOTE.ANY R14, PT, P6 ;  /* 0x00000000000e7806 */ /* 0x000fe200030e0100 */
[----:B0-----:R-:W-:Y:S06]  /*19c60*/  ENDCOLLECTIVE ;  /* 0x000000000000791b */ /* 0x001fec0003800000 */
.L_x_614:
[----:B------:R-:W-:Y:S05]  /*19c70*/  BSYNC B0 ;  /* 0x0000000000007941 */ /* 0x000fea0003800000 */
.L_x_613:
[----:B------:R-:W-:Y:S01]  /*19c80*/  MOV R3, R14 ;  /* 0x0000000e00037202 */ /* 0x000fe20000000f00 */
[----:B------:R-:W-:Y:S02]  /*19c90*/  IMAD.MOV.U32 R13, RZ, RZ, R5 ;  /* 0x000000ffff0d7224 */ /* 0x000fe400078e0005 */
[----:B------:R-:W-:Y:S01]  /*19ca0*/  IMAD.MOV.U32 R11, RZ, RZ, 0x1f ;  /* 0x0000001fff0b7424 */ /* 0x000fe200078e00ff */
[----:B------:R-:W0:Y:S01]  /*19cb0*/  POPC R4, R3 ;  /* 0x0000000300047309 */ /* 0x000e220000000000 */
[----:B------:R-:W-:Y:S02]  /*19cc0*/  IMAD.MOV.U32 R15, RZ, RZ, -0x1 ;  /* 0xffffffffff0f7424 */ /* 0x000fe400078e00ff */
[----:B0-----:R-:W-:-:S07]  /*19cd0*/  IMAD.MOV.U32 R12, RZ, RZ, R4 ;  /* 0x000000ffff0c7224 */ /* 0x001fce00078e0004 */
[----:B------:R-:W-:Y:S05]  /*19ce0*/  WARPSYNC.COLLECTIVE R15, `(.L_x_615) ;  /* 0x000000000f087348 */ /* 0x000fea0003c00000 */
[----:B------:R0:W1:Y:S02]  /*19cf0*/  SHFL.IDX P6, R14, R13, R12, R11 ;  /* 0x0000000c0d0e7389 */ /* 0x00006400000c000b */
[----:B01----:R-:W-:Y:S01]  /*19d00*/  ENDCOLLECTIVE ;  /* 0x000000000000791b */ /* 0x003fe20003800000 */
.L_x_615:
[----:B------:R-:W-:Y:S01]  /*19d10*/  IMAD.MOV.U32 R5, RZ, RZ, R14 ;  /* 0x000000ffff057224 */ /* 0x000fe200078e000e */
[----:B------:R-:W-:Y:S06]  /*19d20*/  BRA `(.L_x_616) ;  /* 0xffffffe000187947 */ /* 0x000fec000383ffff */
.L_x_523:
[----:B------:R-:W-:Y:S01]  /*19d30*/  BSSY B0, `(.L_x_617) ;  /* 0x0000007000007945 */ /* 0x000fe20003800000 */
[----:B------:R-:W-:Y:S02]  /*19d40*/  IMAD.MOV.U32 R13, RZ, RZ, R2 ;  /* 0x000000ffff0d7224 */ /* 0x000fe400078e0002 */
[----:B------:R-:W-:Y:S02]  /*19d50*/  IMAD.MOV.U32 R11, RZ, RZ, 0x1f ;  /* 0x0000001fff0b7424 */ /* 0x000fe400078e00ff */
[----:B------:R-:W-:-:S07]  /*19d60*/  IMAD.MOV.U32 R15, RZ, RZ, -0x1 ;  /* 0xffffffffff0f7424 */ /* 0x000fce00078e00ff */
[----:B012---:R-:W-:Y:S05]  /*19d70*/  WARPSYNC.COLLECTIVE R15, `(.L_x_618) ;  /* 0x000000000f087348 */ /* 0x007fea0003c00000 */
[----:B------:R3:W4:Y:S02]  /*19d80*/  SHFL.IDX P6, R14, R13, R12, R11 ;  /* 0x0000000c0d0e7389 */ /* 0x00072400000c000b */
[----:B01234-:R-:W-:Y:S01]  /*19d90*/  ENDCOLLECTIVE ;  /* 0x000000000000791b */ /* 0x01ffe20003800000 */
.L_x_618:
[----:B------:R-:W-:Y:S05]  /*19da0*/  BSYNC B0 ;  /* 0x0000000000007941 */ /* 0x000fea0003800000 */
.L_x_617:
[----:B------:R-:W-:Y:S05]  /*19db0*/  BRA `(.L_x_522) ;  /* 0xffffffe000107947 */ /* 0x000fea000383ffff */
.L_x_527:
[----:B0-----:R0:W2:Y:S02]  /*19dc0*/  SYNCS.PHASECHK.TRANS64.TRYWAIT P0, [R9+URZ+0x19c20], R0 ;  /* 0x019c2000090075a7 */ /* 0x0010a4000800017f */
[----:B--2---:R-:W-:Y:S05]  /*19dd0*/  @!P0 NANOSLEEP.SYNCS 0x989680 ;  /* 0x009896800000895d */ /* 0x004fea0003900000 */
[----:B------:R-:W2:Y:S02]  /*19de0*/  @!P0 SYNCS.PHASECHK.TRANS64 P0, [R9+URZ+0x19c20], R0 ;  /* 0x019c2000090085a7 */ /* 0x000ea4000800007f */
[----:B--2---:R-:W-:Y:S05]  /*19df0*/  @!P0 BRA `(.L_x_527) ;  /* 0xfffffffc00f08947 */ /* 0x004fea000383ffff */
[----:B------:R-:W-:Y:S05]  /*19e00*/  BRA `(.L_x_619) ;  /* 0xffffffe000fc7947 */ /* 0x000fea000383ffff */
.L_x_528:
[----:B------:R-:W2:Y:S01]  /*19e10*/  S2R R2, SR_TID.X ;  /* 0x0000000000027919 */ /* 0x000ea20000002100 */
[----:B------:R-:W-:Y:S01]  /*19e20*/  BSSY B0, `(.L_x_620) ;  /* 0x000000a000007945 */ /* 0x000fe20003800000 */
[----:B------:R-:W-:Y:S02]  /*19e30*/  IMAD.MOV.U32 R12, RZ, RZ, RZ ;  /* 0x000000ffff0c7224 */ /* 0x000fe400078e00ff */
[----:B------:R-:W-:Y:S02]  /*19e40*/  IMAD.MOV.U32 R11, RZ, RZ, 0x1f ;  /* 0x0000001fff0b7424 */ /* 0x000fe400078e00ff */
[----:B------:R-:W-:Y:S01]  /*19e50*/  IMAD.MOV.U32 R15, RZ, RZ, -0x1 ;  /* 0xffffffffff0f7424 */ /* 0x000fe200078e00ff */
[----:B--2---:R-:W-:-:S04]  /*19e60*/  SHF.R.U32.HI R2, RZ, 0x5, R2 ;  /* 0x00000005ff027819 */ /* 0x004fc80000011602 */
[----:B------:R-:W-:-:S05]  /*19e70*/  LOP3.LUT R2, R2, 0x3, RZ, 0xc0, !PT ;  /* 0x0000000302027812 */ /* 0x000fca00078ec0ff */
[----:B------:R-:W-:-:S07]  /*19e80*/  IMAD.MOV.U32 R13, RZ, RZ, R2 ;  /* 0x000000ffff0d7224 */ /* 0x000fce00078e0002 */
[----:B01----:R-:W-:Y:S05]  /*19e90*/  WARPSYNC.COLLECTIVE R15, `(.L_x_621) ;  /* 0x000000000f087348 */ /* 0x003fea0003c00000 */
[----:B------:R2:W3:Y:S02]  /*19ea0*/  SHFL.IDX P6, R14, R13, R12, R11 ;  /* 0x0000000c0d0e7389 */ /* 0x0004e400000c000b */
[----:B0123--:R-:W-:Y:S01]  /*19eb0*/  ENDCOLLECTIVE ;  /* 0x000000000000791b */ /* 0x00ffe20003800000 */
.L_x_621:
[----:B------:R-:W-:Y:S05]  /*19ec0*/  BSYNC B0 ;  /* 0x0000000000007941 */ /* 0x000fea0003800000 */
.L_x_620:
[----:B------:R-:W-:Y:S05]  /*19ed0*/  BRA `(.L_x_622) ;  /* 0xffffffe000e47947 */ /* 0x000fea000383ffff */
.L_x_529:
[----:B------:R-:W-:Y:S01]  /*19ee0*/  BSSY B0, `(.L_x_623) ;  /* 0x0000006000007945 */ /* 0x000fe20003800000 */
[----:B------:R-:W-:-:S07]  /*19ef0*/  IMAD.MOV.U32 R15, RZ, RZ, -0x1 ;  /* 0xffffffffff0f7424 */ /* 0x000fce00078e00ff */
[----:B01----:R-:W-:Y:S05]  /*19f00*/  WARPSYNC.COLLECTIVE R15, `(.L_x_624) ;  /* 0x000000000f0c7348 */ /* 0x003fea0003c00000 */
[----:B------:R-:W-:Y:S02]  /*19f10*/  ELECT P6, UR62, PT ;  /* 0x00000000003e782f */ /* 0x000fe400038c0000 */
[----:B------:R-:W-:Y:S01]  /*19f20*/  MOV R14, UR62 ;  /* 0x0000003e000e7c02 */ /* 0x000fe20008000f00 */
[----:B01----:R-:W-:Y:S10]  /*19f30*/  ENDCOLLECTIVE ;  /* 0x000000000000791b */ /* 0x003ff40003800000 */
.L_x_624:
[----:B------:R-:W-:Y:S05]  /*19f40*/  BSYNC B0 ;  /* 0x0000000000007941 */ /* 0x000fea0003800000 */
.L_x_623:
[----:B------:R-:W-:Y:S05]  /*19f50*/  BRA `(.L_x_625) ;  /* 0xffffffe000d87947 */ /* 0x000fea000383ffff */
.L_x_531:
[----:B0-----:R0:W1:Y:S02]  /*19f60*/  SYNCS.PHASECHK.TRANS64.TRYWAIT P1, [R7+URZ], R2 ;  /* 0x00000002070075a7 */ /* 0x001064000802017f */
[----:B-1----:R-:W-:Y:S05]  /*19f70*/  @!P1 NANOSLEEP.SYNCS 0x989680 ;  /* 0x009896800000995d */ /* 0x002fea0003900000 */
[----:B------:R-:W1:Y:S02]  /*19f80*/  @!P1 SYNCS.PHASECHK.TRANS64 P1, [R7+URZ], R2 ;  /* 0x00000002070095a7 */ /* 0x000e64000802007f */
[----:B-1----:R-:W-:Y:S05]  /*19f90*/  @!P1 BRA `(.L_x_531) ;  /* 0xfffffffc00f09947 */ /* 0x002fea000383ffff */
[----:B------:R-:W-:Y:S05]  /*19fa0*/  BRA `(.L_x_626) ;  /* 0xffffffe4000c7947 */ /* 0x000fea000383ffff */
.L_x_532:
[----:B-1----:R1:W2:Y:S02]  /*19fb0*/  SYNCS.PHASECHK.TRANS64.TRYWAIT P1, [R3+URZ], R0 ;  /* 0x00000000030075a7 */ /* 0x0022a4000802017f */
[----:B--2---:R-:W-:Y:S05]  /*19fc0*/  @!P1 NANOSLEEP.SYNCS 0x989680 ;  /* 0x009896800000995d */ /* 0x004fea0003900000 */
[----:B------:R-:W2:Y:S02]  /*19fd0*/  @!P1 SYNCS.PHASECHK.TRANS64 P1, [R3+URZ], R0 ;  /* 0x00000000030095a7 */ /* 0x000ea4000802007f */
[----:B--2---:R-:W-:Y:S05]  /*19fe0*/  @!P1 BRA `(.L_x_532) ;  /* 0xfffffffc00f09947 */ /* 0x004fea000383ffff */
[----:B------:R-:W-:Y:S05]  /*19ff0*/  BRA `(.L_x_627) ;  /* 0xffffffe400007947 */ /* 0x000fea000383ffff */
.L_x_534:
[----:B-1----:R1:W2:Y:S02]  /*1a000*/  SYNCS.PHASECHK.TRANS64.TRYWAIT P1, [R3+URZ+0x19c60], R2 ;  /* 0x019c6002030075a7 */ /* 0x0022a4000802017f */
[----:B--2---:R-:W-:Y:S05]  /*1a010*/  @!P1 NANOSLEEP.SYNCS 0x989680 ;  /* 0x009896800000995d */ /* 0x004fea0003900000 */
[----:B------:R-:W2:Y:S02]  /*1a020*/  @!P1 SYNCS.PHASECHK.TRANS64 P1, [R3+URZ+0x19c60], R2 ;  /* 0x019c6002030095a7 */ /* 0x000ea4000802007f */
[----:B--2---:R-:W-:Y:S05]  /*1a030*/  @!P1 BRA `(.L_x_534) ;  /* 0xfffffffc00f09947 */ /* 0x004fea000383ffff */
[----:B------:R-:W-:Y:S05]  /*1a040*/  BRA `(.L_x_628) ;  /* 0xffffffe400007947 */ /* 0x000fea000383ffff */
.L_x_536:
[----:B--2---:R2:W3:Y:S02]  /*1a050*/  SYNCS.PHASECHK.TRANS64.TRYWAIT P1, [R5+URZ+0x19c60], R0 ;  /* 0x019c6000050075a7 */ /* 0x0044e4000802017f */
[----:B---3--:R-:W-:Y:S05]  /*1a060*/  @!P1 NANOSLEEP.SYNCS 0x989680 ;  /* 0x009896800000995d */ /* 0x008fea0003900000 */
[----:B------:R-:W3:Y:S02]  /*1a070*/  @!P1 SYNCS.PHASECHK.TRANS64 P1, [R5+URZ+0x19c60], R0 ;  /* 0x019c6000050095a7 */ /* 0x000ee4000802007f */
[----:B---3--:R-:W-:Y:S05]  /*1a080*/  @!P1 BRA `(.L_x_536) ;  /* 0xfffffffc00f09947 */ /* 0x008fea000383ffff */
[----:B------:R-:W-:Y:S05]  /*1a090*/  BRA `(.L_x_629) ;  /* 0xffffffe400007947 */ /* 0x000fea000383ffff */
.L_x_538:
[----:B---3--:R3:W4:Y:S02]  /*1a0a0*/  SYNCS.PHASECHK.TRANS64.TRYWAIT P0, [R3+URZ+0x19c80], R2 ;  /* 0x019c8002030075a7 */ /* 0x008724000800017f */
[----:B----4-:R-:W-:Y:S05]  /*1a0b0*/  @!P0 NANOSLEEP.SYNCS 0x989680 ;  /* 0x009896800000895d */ /* 0x010fea0003900000 */
[----:B------:R-:W4:Y:S02]  /*1a0c0*/  @!P0 SYNCS.PHASECHK.TRANS64 P0, [R3+URZ+0x19c80], R2 ;  /* 0x019c8002030085a7 */ /* 0x000f24000800007f */
[----:B----4-:R-:W-:Y:S05]  /*1a0d0*/  @!P0 BRA `(.L_x_538) ;  /* 0xfffffffc00f08947 */ /* 0x010fea000383ffff */
[----:B------:R-:W-:Y:S05]  /*1a0e0*/  BRA `(.L_x_539) ;  /* 0xffffffe000fc7947 */ /* 0x000fea000383ffff */
.L_x_630:
        /* <DEDUP_REMOVED lines=9> */
.L_x_2222:


//--------------------- .text._ZN7cutlass13device_kernelIN5flash11enable_sm90INS1_16FlashAttnFwdSm90INS1_25CollectiveMainloopFwdSm90ILi2EN4cute5tupleIJNS5_1CILi1EEES8_S8_EEENS6_IJNS7_ILi192EEENS7_ILi128EEENS7_ILi96EEEEEELi96ENS_12float_e4m3_tEfNS_4arch4Sm90ELb0ELb1ELb1ELb0ELb0ELb0ELb0ELb1ELb1ELb0ELb0ELb0EEENS1_21CollectiveEpilogueFwdINS6_IJSA_SC_SB_EEES9_NS_10bfloat16_tESG_Li384ELb0ELb0ELb0ELb1EEENS1_30DynamicPersistentTileSchedulerILi384ELi128ELb0ELb0ELb1EEEEEEEEEvNT_6ParamsE --------------------------
	.section	.text._ZN7cutlass13device_kernelIN5flash11enable_sm90INS1_16FlashAttnFwdSm90INS1_25CollectiveMainloopFwdSm90ILi2EN4cute5tupleIJNS5_1CILi1EEES8_S8_EEENS6_IJNS7_ILi192EEENS7_ILi128EEENS7_ILi96EEEEEELi96ENS_12float_e4m3_tEfNS_4arch4Sm90ELb0ELb1ELb1ELb0ELb0ELb0ELb0ELb1ELb1ELb0ELb0ELb0EEENS1_21CollectiveEpilogueFwdINS6_IJSA_SC_SB_EEES9_NS_10bfloat16_tESG_Li384ELb0ELb0ELb0ELb1EEENS1_30DynamicPersistentTileSchedulerILi384ELi128ELb0ELb0ELb1EEEEEEEEEvNT_6ParamsE,"ax",@progbits
	.align	128
.text._ZN7cutlass13device_kernelIN5flash11enable_sm90INS1_16FlashAttnFwdSm90INS1_25CollectiveMainloopFwdSm90ILi2EN4cute5tupleIJNS5_1CILi1EEES8_S8_EEENS6_IJNS7_ILi192EEENS7_ILi128EEENS7_ILi96EEEEEELi96ENS_12float_e4m3_tEfNS_4arch4Sm90ELb0ELb1ELb1ELb0ELb0ELb0ELb0ELb1ELb1ELb0ELb0ELb0EEENS1_21CollectiveEpilogueFwdINS6_IJSA_SC_SB_EEES9_NS_10bfloat16_tESG_Li384ELb0ELb0ELb0ELb1EEENS1_30DynamicPersistentTileSchedulerILi384ELi128ELb0ELb0ELb1EEEEEEEEEvNT_6ParamsE:
        .type           _ZN7cutlass13device_kernelIN5flash11enable_sm90INS1_16FlashAttnFwdSm90INS1_25CollectiveMainloopFwdSm90ILi2EN4cute5tupleIJNS5_1CILi1EEES8_S8_EEENS6_IJNS7_ILi192EEENS7_ILi128EEENS7_ILi96EEEEEELi96ENS_12float_e4m3_tEfNS_4arch4Sm90ELb0ELb1ELb1ELb0ELb0ELb0ELb0ELb1ELb1ELb0ELb0ELb0EEENS1_21CollectiveEpilogueFwdINS6_IJSA_SC_SB_EEES9_NS_10bfloat16_tESG_Li384ELb0ELb0ELb0ELb1EEENS1_30DynamicPersistentTileSchedulerILi384ELi128ELb0ELb0ELb1EEEEEEEEEvNT_6ParamsE,@function
        .size           _ZN7cutlass13device_kernelIN5flash11enable_sm90INS1_16FlashAttnFwdSm90INS1_25CollectiveMainloopFwdSm90ILi2EN4cute5tupleIJNS5_1CILi1EEES8_S8_EEENS6_IJNS7_ILi192EEENS7_ILi128EEENS7_ILi96EEEEEELi96ENS_12float_e4m3_tEfNS_4arch4Sm90ELb0ELb1ELb1ELb0ELb0ELb0ELb0ELb1ELb1ELb0ELb0ELb0EEENS1_21CollectiveEpilogueFwdINS6_IJSA_SC_SB_EEES9_NS_10bfloat16_tESG_Li384ELb0ELb0ELb0ELb1EEENS1_30DynamicPersistentTileSchedulerILi384ELi128ELb0ELb0ELb1EEEEEEEEEvNT_6ParamsE,(.L_x_2223 - _ZN7cutlass13device_kernelIN5flash11enable_sm90INS1_16FlashAttnFwdSm90INS1_25CollectiveMainloopFwdSm90ILi2EN4cute5tupleIJNS5_1CILi1EEES8_S8_EEENS6_IJNS7_ILi192EEENS7_ILi128EEENS7_ILi96EEEEEELi96ENS_12float_e4m3_tEfNS_4arch4Sm90ELb0ELb1ELb1ELb0ELb0ELb0ELb0ELb1ELb1ELb0ELb0ELb0EEENS1_21CollectiveEpilogueFwdINS6_IJSA_SC_SB_EEES9_NS_10bfloat16_tESG_Li384ELb0ELb0ELb0ELb1EEENS1_30DynamicPersistentTileSchedulerILi384ELi128ELb0ELb0ELb1EEEEEEEEEvNT_6ParamsE)
        .other          _ZN7cutlass13device_kernelIN5flash11enable_sm90INS1_16FlashAttnFwdSm90INS1_25CollectiveMainloopFwdSm90ILi2EN4cute5tupleIJNS5_1CILi1EEES8_S8_EEENS6_IJNS7_ILi192EEENS7_ILi128EEENS7_ILi96EEEEEELi96ENS_12float_e4m3_tEfNS_4arch4Sm90ELb0ELb1ELb1ELb0ELb0ELb0ELb0ELb1ELb1ELb0ELb0ELb0EEENS1_21CollectiveEpilogueFwdINS6_IJSA_SC_SB_EEES9_NS_10bfloat16_tESG_Li384ELb0ELb0ELb0ELb1EEENS1_30DynamicPersistentTileSchedulerILi384ELi128ELb0ELb0ELb1EEEEEEEEEvNT_6ParamsE,@"STO_CUDA_ENTRY STV_DEFAULT"
_ZN7cutlass13device_kernelIN5flash11enable_sm90INS1_16FlashAttnFwdSm90INS1_25CollectiveMainloopFwdSm90ILi2EN4cute5tupleIJNS5_1CILi1EEES8_S8_EEENS6_IJNS7_ILi192EEENS7_ILi128EEENS7_ILi96EEEEEELi96ENS_12float_e4m3_tEfNS_4arch4Sm90ELb0ELb1ELb1ELb0ELb0ELb0ELb0ELb1ELb1ELb0ELb0ELb0EEENS1_21CollectiveEpilogueFwdINS6_IJSA_SC_SB_EEES9_NS_10bfloat16_tESG_Li384ELb0ELb0ELb0ELb1EEENS1_30DynamicPersistentTileSchedulerILi384ELi128ELb0ELb0ELb1EEEEEEEEEvNT_6ParamsE:
[----:B------:R-:W1:Y:S02]  /*0000*/  LDC R1, c[0x0][0x28] ;  /* 0x00000a00ff017b82 */ /* 0x000e640000000800 */
[----:B-1----:R-:W-:Y:S01]  /*0010*/  VIADD R1, R1, 0xfffffff8 ;  /* 0xfffffff801017836 */ /* 0x002fe20000000000 */
[----:B------:R-:W1:Y:S01]  /*0020*/  S2R R4, SR_TID.X ;  /* 0x0000000000047919 */ /* 0x000e620000002100 */
[----:B------:R-:W-:Y:S01]  /*0030*/  ELECT P0, URZ, PT ;  /* 0x00000000003f782f */ /* 0x000fe20003800000 */
[----:B------:R-:W-:Y:S01]  /*0040*/  BSSY B0, `(.L_x_631) ;  /* 0x0000014000007945 */ /* 0x000fe20003800000 */
[----:B-1----:R-:W-:-:S05]  /*0050*/  SHF.R.U32.HI R0, RZ, 0x5, R4 ;  /* 0x00000005ff007819 */ /* 0x002fca0000011604 */
[----:B------:R-:W1:Y:S02]  /*0060*/  SHFL.IDX PT, R2, R0, RZ, 0x1f ;  /* 0x00001fff00027589 */ /* 0x000e6400000e0000 */
[----:B-1----:R-:W-:Y:S02]  /*0070*/  ISETP.EQ.AND P0, PT, R2, RZ, P0 ;  /* 0x000000ff0200720c */ /* 0x002fe40000702270 */
[----:B------:R-:W-:-:S11]  /*0080*/  SHF.R.U32.HI R2, RZ, 0x7, R4 ;  /* 0x00000007ff027819 */ /* 0x000fd60000011604 */
[----:B------:R-:W-:Y:S05]  /*0090*/  @!P0 BRA `(.L_x_632) ;  /* 0x0000000000388947 */ /* 0x000fea0003800000 */
        /* <DEDUP_REMOVED lines=14> */
.L_x_632:
[----:B------:R-:W-:Y:S05]  /*0180*/  BSYNC B0 ;  /* 0x0000000000007941 */ /* 0x000fea0003800000 */
.L_x_631:
        /* <DEDUP_REMOVED lines=37> */
.L_x_633:
        /* <DEDUP_REMOVED lines=22> */
.L_x_634:
        /* <DEDUP_REMOVED lines=18> */
.L_x_635:
        /* <DEDUP_REMOVED lines=22> */
.L_x_636:
        /* <DEDUP_REMOVED lines=22> */
.L_x_637:
        /* <DEDUP_REMOVED lines=8> */
.L_x_639:
[----:B------:R-:W-:-:S08]  /*09a0*/  NOP ;  /* 0x0000000000007918 */ /* 0x000fd00000000000 */
[----:B------:R-:W1:Y:S02]  /*09b0*/  USETMAXREG.TRY_ALLOC.CTAPOOL UP0, 0xa0 ;  /* 0x000000a0000079c8 */ /* 0x000e640008000600 */
[----:B-1----:R-:W-:-:S13]  /*09c0*/  PLOP3.LUT P0, PT, PT, PT, UP0, 0x80, 0x0 ;  /* 0x000000000000781c */ /* 0x002fda0003f0f008 */
[----:B------:R-:W-:Y:S05]  /*09d0*/  @!P0 BRA `(.L_x_639) ;  /* 0xfffffffc00f08947 */ /* 0x000fea000383ffff */
[----:B------:R-:W1:Y:S08]  /*09e0*/  S2UR UR7, SR_CTAID.X ;  /* 0x00000000000779c3 */ /* 0x000e700000002500 */
[----:B------:R-:W-:Y:S08]  /*09f0*/  BAR.ARV 0x4, 0x200 ;  /* 0x0108000000007b1d */ /* 0x000ff00000002000 */
[----:B------:R-:W1:Y:S08]  /*0a00*/  LDC R0, c[0x0][0xda8] ;  /* 0x00036a00ff007b82 */ /* 0x000e700000000800 */
[----:B------:R-:W-:Y:S06]  /*0a10*/  BAR.ARV 0x8, 0x1a0 ;  /* 0x0206800000007b1d */ /* 0x000fec0000002000 */
[----:B-1----:R-:W-:-:S13]  /*0a20*/  ISETP.LE.AND P0, PT, R0, UR7, PT ;  /* 0x0000000700007c0c */ /* 0x002fda000bf03270 */
[----:B------:R-:W-:Y:S05]  /*0a30*/  @P0 EXIT ;  /* 0x000000000000094d */ /* 0x000fea0003800000 */
[----:B------:R-:W1:Y:S01]  /*0a40*/  S2R R2, SR_TID.X ;  /* 0x0000000000027919 */ /* 0x000e620000002100 */
[----:B------:R-:W2:Y:S01]  /*0a50*/  S2UR UR50, SR_CgaCtaId ;  /* 0x00000000003279c3 */ /* 0x000ea20000008800 */
[----:B------:R-:W-:Y:S01]  /*0a60*/  UMOV UR47, 0x400 ;  /* 0x00000400002f7882 */ /* 0x000fe20000000000 */
[----:B------:R-:W-:Y:S01]  /*0a70*/  ULOP3.LUT UR39, UR46, 0x1, URZ, 0xfc, !UPT ;  /* 0x000000012e277892 */ /* 0x000fe2000f8efc3f */
[----:B------:R-:W-:Y:S01]  /*0a80*/  ULDC.64 UR52, c[0x0][0x198] ;  /* 0x0000660000347ab9 */ /* 0x000fe20000000a00 */
[----:B------:R-:W-:Y:S01]  /*0a90*/  UMOV UR38, URZ ;  /* 0x0000003f00267c82 */ /* 0x000fe20008000000 */
[----:B------:R-:W-:Y:S01]  /*0aa0*/  UMOV UR37, URZ ;  /* 0x0000003f00257c82 */ /* 0x000fe20008000000 */
[----:B------:R-:W-:Y:S02]  /*0ab0*/  UMOV UR36, URZ ;  /* 0x0000003f00247c82 */ /* 0x000fe40008000000 */
[----:B------:R-:W3:Y:S01]  /*0ac0*/  S2UR UR6, SR_SWINHI ;  /* 0x00000000000679c3 */ /* 0x000ee20000002f00 */
[----:B--2---:R-:W-:Y:S01]  /*0ad0*/  ULEA UR47, UR50, UR47, 0x18 ;  /* 0x0000002f322f7291 */ /* 0x004fe2000f8ec03f */
[----:B-1----:R-:W-:-:S06]  /*0ae0*/  VIADD R8, R2, 0xffffff80 ;  /* 0xffffff8002087836 */ /* 0x002fcc0000000000 */
[----:B------:R-:W-:Y:S01]  /*0af0*/  UMOV UR4, UR47 ;  /* 0x0000002f00047c82 */ /* 0x000fe20008000000 */
[----:B---3--:R-:W-:Y:S01]  /*0b00*/  UMOV UR5, UR6 ;  /* 0x0000000600057c82 */ /* 0x008fe20008000000 */
[----:B------:R-:W-:Y:S01]  /*0b10*/  IMAD.U32 R22, RZ, RZ, UR4 ;  /* 0x00000004ff167e24 */ /* 0x000fe2000f8e00ff */
[----:B------:R-:W-:Y:S01]  /*0b20*/  UMOV UR4, UR7 ;  /* 0x0000000700047c82 */ /* 0x000fe20008000000 */
[----:B------:R-:W-:Y:S01]  /*0b30*/  SHF.R.S32.HI R0, RZ, 0x1f, R8 ;  /* 0x0000001fff007819 */ /* 0x000fe20000011408 */
[----:B------:R-:W-:-:S03]  /*0b40*/  IMAD.U32 R23, RZ, RZ, UR5 ;  /* 0x00000005ff177e24 */ /* 0x000fc6000f8e00ff */
[CC--:B------:R-:W-:Y:S02]  /*0b50*/  LEA.HI R3, R0.reuse, R8.reuse, RZ, 0x4 ;  /* 0x0000000800037211 */ /* 0x0c0fe400078f20ff */
[----:B------:R-:W-:Y:S02]  /*0b60*/  LEA.HI R2, R0, R8, RZ, 0x7 ;  /* 0x0000000800027211 */ /* 0x000fe400078f38ff */
[----:B------:R-:W-:Y:S02]  /*0b70*/  SHF.R.S32.HI R4, RZ, 0x4, R3 ;  /* 0x00000004ff047819 */ /* 0x000fe40000011403 */
[----:B------:R-:W-:Y:S02]  /*0b80*/  LOP3.LUT R157, R2, 0xffffff80, RZ, 0xc0, !PT ;  /* 0xffffff80029d7812 */ /* 0x000fe400078ec0ff */
[C---:B------:R-:W-:Y:S02]  /*0b90*/  LEA.HI R5, R3.reuse, R4, RZ, 0x1 ;  /* 0x0000000403057211 */ /* 0x040fe400078f08ff */
[----:B------:R-:W-:Y:S01]  /*0ba0*/  LOP3.LUT R3, R3, 0x7fffff0, RZ, 0xc0, !PT ;  /* 0x07fffff003037812 */ /* 0x000fe200078ec0ff */
[----:B------:R-:W-:Y:S01]  /*0bb0*/  IMAD.IADD R157, R8, 0x1, -R157 ;  /* 0x00000001089d7824 */ /* 0x000fe200078e0a9d */
[----:B------:R-:W-:-:S02]  /*0bc0*/  LOP3.LUT R5, R5, 0x1ffffffe, RZ, 0xc0, !PT ;  /* 0x1ffffffe05057812 */ /* 0x000fc400078ec0ff */
[----:B------:R-:W-:Y:S01]  /*0bd0*/  SHF.R.S32.HI R10, RZ, 0x7, R2 ;  /* 0x00000007ff0a7819 */ /* 0x000fe20000011402 */
[----:B------:R-:W-:Y:S01]  /*0be0*/  IMAD.IADD R3, R8, 0x1, -R3 ;  /* 0x0000000108037824 */ /* 0x000fe200078e0a03 */
[----:B------:R-:W-:Y:S01]  /*0bf0*/  SHF.R.S32.HI R6, RZ, 0x1f, R157 ;  /* 0x0000001fff067819 */ /* 0x000fe2000001149d */
[----:B------:R-:W-:Y:S01]  /*0c00*/  IMAD.IADD R5, R4, 0x1, -R5 ;  /* 0x0000000104057824 */ /* 0x000fe200078e0a05 */
[----:B------:R-:W-:Y:S02]  /*0c10*/  LEA.HI R4, R0, R8, RZ, 0x5 ;  /* 0x0000000800047211 */ /* 0x000fe400078f28ff */
[----:B------:R-:W-:Y:S02]  /*0c20*/  LEA.HI R7, R6, R157, RZ, 0x2 ;  /* 0x0000009d06077211 */ /* 0x000fe400078f10ff */
[----:B------:R-:W-:Y:S02]  /*0c30*/  SHF.R.S32.HI R11, RZ, 0x5, R4 ;  /* 0x00000005ff0b7819 */ /* 0x000fe40000011404 */
[----:B------:R-:W-:-:S02]  /*0c40*/  SHF.R.S32.HI R4, RZ, 0x2, R7 ;  /* 0x00000002ff047819 */ /* 0x000fc40000011407 */
[----:B------:R-:W-:Y:S01]  /*0c50*/  SHF.R.S32.HI R9, RZ, 0x1f, R7 ;  /* 0x0000001fff097819 */ /* 0x000fe20000011407 */
[----:B------:R-:W-:Y:S01]  /*0c60*/  IMAD R2, R11, 0x10, R3 ;  /* 0x000000100b027824 */ /* 0x000fe200078e0203 */
[----:B------:R-:W-:Y:S02]  /*0c70*/  LEA.HI R6, R6, R157, RZ, 0x5 ;  /* 0x0000009d06067211 */ /* 0x000fe400078f28ff */
[----:B------:R-:W-:Y:S01]  /*0c80*/  LEA.HI R9, R9, R4, RZ, 0x3 ;  /* 0x0000000409097211 */ /* 0x000fe200078f18ff */
[----:B------:R-:W-:Y:S01]  /*0c90*/  IMAD R3, R2, 0x4, R5 ;  /* 0x0000000402037824 */ /* 0x000fe200078e0205 */
[----:B------:R-:W-:Y:S01]  /*0ca0*/  SHF.R.S32.HI R6, RZ, 0x5, R6 ;  /* 0x00000005ff067819 */ /* 0x000fe20000011406 */
[----:B------:R-:W-:Y:S01]  /*0cb0*/  IMAD.HI R2, R10, 0x55555556, RZ ;  /* 0x555555560a027827 */ /* 0x000fe200078e02ff */
[----:B------:R-:W-:Y:S02]  /*0cc0*/  LOP3.LUT R9, R9, 0xfffffff8, RZ, 0xc0, !PT ;  /* 0xfffffff809097812 */ /* 0x000fe400078ec0ff */
[----:B------:R-:W-:Y:S01]  /*0cd0*/  LEA.HI R0, R0, R8, RZ, 0x2 ;  /* 0x0000000800007211 */ /* 0x000fe200078f10ff */
[----:B------:R-:W-:Y:S01]  /*0ce0*/  IMAD.SHL.U32 R3, R3, 0x8, RZ ;  /* 0x0000000803037824 */ /* 0x000fe200078e00ff */
[----:B------:R-:W-:Y:S01]  /*0cf0*/  LEA.HI R2, R2, R2, RZ, 0x1 ;  /* 0x0000000202027211 */ /* 0x000fe200078f08ff */
[----:B------:R-:W-:Y:S01]  /*0d00*/  IMAD.IADD R9, R4, 0x1, -R9 ;  /* 0x0000000104097824 */ /* 0x000fe200078e0a09 */
[----:B------:R-:W-:Y:S01]  /*0d10*/  LOP3.LUT R16, R7, 0x7ffffffc, RZ, 0xc0, !PT ;  /* 0x7ffffffc07107812 */ /* 0x000fe200078ec0ff */
[----:B------:R-:W-:Y:S01]  /*0d20*/  IMAD.WIDE R22, R3, 0x2, R22 ;  /* 0x0000000203167825 */ /* 0x000fe200078e0216 */
[----:B------:R-:W-:-:S03]  /*0d30*/  SHF.R.S32.HI R154, RZ, 0x2, R0 ;  /* 0x00000002ff9a7819 */ /* 0x000fc60000011400 */
[----:B------:R-:W-:Y:S01]  /*0d40*/  IMAD R4, R2, -0x3, R10 ;  /* 0xfffffffd02047824 */ /* 0x000fe200078e020a */
[----:B------:R-:W-:Y:S01]  /*0d50*/  LOP3.LUT R2, R0, 0x1ffffffc, RZ, 0xc0, !PT ;  /* 0x1ffffffc00027812 */ /* 0x000fe200078ec0ff */
[----:B------:R-:W-:Y:S02]  /*0d60*/  IMAD R9, R6, 0x10, R9 ;  /* 0x0000001006097824 */ /* 0x000fe400078e0209 */
[----:B------:R-:W-:Y:S02]  /*0d70*/  IMAD.IADD R16, R157, 0x1, -R16 ;  /* 0x000000019d107824 */ /* 0x000fe400078e0a10 */
[----:B------:R-:W-:Y:S02]  /*0d80*/  IMAD R3, R4, 0x40, R9 ;  /* 0x0000004004037824 */ /* 0x000fe400078e0209 */
[----:B------:R-:W-:-:S03]  /*0d90*/  IMAD.IADD R2, R8, 0x1, -R2 ;  /* 0x0000000108027824 */ /* 0x000fc600078e0a02 */
[----:B------:R1:W-:Y:S01]  /*0da0*/  STL [R1], R3 ;  /* 0x0000000301007387 */ /* 0x0003e20000100800 */
[----:B------:R-:W-:-:S07]  /*0db0*/  IMAD.SHL.U32 R152, R2, 0x8, RZ ;  /* 0x0000000802987824 */ /* 0x000fce00078e00ff */
.L_x_732:
[----:B------:R-:W-:Y:S01]  /*0dc0*/  ULDC UR5, c[0x0][0xdd0] ;  /* 0x0003740000057ab9 */ /* 0x000fe20000000800 */
[----:B--2---:R-:W2:Y:S01]  /*0dd0*/  LDC R0, c[0x0][0xde8] ;  /* 0x00037a00ff007b82 */ /* 0x004ea20000000800 */
[----:B------:R-:W-:Y:S01]  /*0de0*/  UISETP.NE.AND UP0, UPT, UR5, 0x1, UPT ;  /* 0x000000010500788c */ /* 0x000fe2000bf05270 */
[----:B------:R-:W-:-:S10]  /*0df0*/  UMOV UR8, UR4 ;  /* 0x0000000400087c82 */ /* 0x000fd40008000000 */
[----:B------:R-:W-:Y:S01]  /*0e00*/  @UP0 ULDC UR6, c[0x0][0xdd4] ;  /* 0x0003750000060ab9 */ /* 0x000fe20000000800 */
[----:B------:R-:W-:Y:S01]  /*0e10*/  @UP0 ULDC UR9, c[0x0][0xdd8] ;  /* 0x0003760000090ab9 */ /* 0x000fe20000000800 */
[----:B------:R-:W-:-:S04]  /*0e20*/  UIMAD.WIDE.U32 UR6, UR4, UR6, URZ ;  /* 0x00000006040672a5 */ /* 0x000fc8000f8e003f */
[----:B------:R-:W-:-:S04]  /*0e30*/  @UP0 USHF.R.U32.HI UR8, URZ, UR9, UR7 ;  /* 0x000000093f080299 */ /* 0x000fc80008011607 */
[----:B------:R-:W-:Y:S02]  /*0e40*/  UIADD3 UR6, -UR8, URZ, URZ ;  /* 0x0000003f08067290 */ /* 0x000fe4000fffe13f */
[----:B--2---:R-:W-:Y:S02]  /*0e50*/  ISETP.LE.AND P0, PT, R0, UR8, PT ;  /* 0x0000000800007c0c */ /* 0x004fe4000bf03270 */
[----:B------:R-:W-:-:S11]  /*0e60*/  UIMAD UR7, UR5, UR6, UR4 ;  /* 0x00000006050772a4 */ /* 0x000fd6000f8e0204 */
[----:B-1----:R-:W-:Y:S05]  /*0e70*/  @!P0 BRA `(.L_x_640) ;  /* 0x0000000000208947 */ /* 0x002fea0003800000 */
[----:B------:R-:W-:Y:S01]  /*0e80*/  ULDC UR6, c[0x0][0xddc] ;  /* 0x0003770000067ab9 */ /* 0x000fe20000000800 */
[----:B------:R-:W-:Y:S01]  /*0e90*/  UMOV UR45, UR7 ;  /* 0x00000007002d7c82 */ /* 0x000fe20008000000 */
[----:B------:R-:W-:-:S11]  /*0ea0*/  UISETP.NE.AND UP0, UPT, UR6, 0x1, UPT ;  /* 0x000000010600788c */ /* 0x000fd6000bf05270 */
[----:B------:R-:W-:Y:S02]  /*0eb0*/  @UP0 ULDC.64 UR10, c[0x0][0xde0] ;  /* 0x00037800000a0ab9 */ /* 0x000fe40000000a00 */
[----:B------:R-:W-:-:S04]  /*0ec0*/  UIMAD.WIDE.U32 UR4, UR7, UR10, URZ ;  /* 0x0000000a070472a5 */ /* 0x000fc8000f8e003f */
[----:B------:R-:W-:-:S04]  /*0ed0*/  @UP0 USHF.R.U32.HI UR45, URZ, UR11, UR5 ;  /* 0x0000000b3f2d0299 */ /* 0x000fc80008011605 */
[----:B------:R-:W-:Y:S01]  /*0ee0*/  UIMAD UR4, UR45, UR6, URZ ;  /* 0x000000062d0472a4 */ /* 0x000fe2000f8e023f */
[----:B------:R-:W-:Y:S11]  /*0ef0*/  BRA `(.L_x_641) ;  /* 0x00000000001c7947 */ /* 0x000ff60003800000 */
.L_x_640:
[----:B------:R-:W-:Y:S01]  /*0f00*/  ULDC UR6, c[0x0][0xdc4] ;  /* 0x0003710000067ab9 */ /* 0x000fe20000000800 */
[----:B------:R-:W-:Y:S01]  /*0f10*/  UMOV UR45, UR7 ;  /* 0x00000007002d7c82 */ /* 0x000fe20008000000 */
[----:B------:R-:W-:-:S11]  /*0f20*/  UISETP.NE.AND UP0, UPT, UR6, 0x1, UPT ;  /* 0x000000010600788c */ /* 0x000fd6000bf05270 */
[----:B------:R-:W-:Y:S02]  /*0f30*/  @UP0 ULDC.64 UR10, c[0x0][0xdc8] ;  /* 0x00037200000a0ab9 */ /* 0x000fe40000000a00 */
[----:B------:R-:W-:-:S04]  /*0f40*/  UIMAD.WIDE.U32 UR4, UR7, UR10, URZ ;  /* 0x0000000a070472a5 */ /* 0x000fc8000f8e003f */
[----:B------:R-:W-:-:S04]  /*0f50*/  @UP0 USHF.R.U32.HI UR45, URZ, UR11, UR5 ;  /* 0x0000000b3f2d0299 */ /* 0x000fc80008011605 */
[----:B------:R-:W-:-:S12]  /*0f60*/  UIMAD UR4, UR45, UR6, URZ ;  /* 0x000000062d0472a4 */ /* 0x000fd8000f8e023f */
.L_x_641:
[----:B------:R-:W2:Y:S01]  /*0f70*/  LDC.64 R8, c[0x0][0x9e0] ;  /* 0x00027800ff087b82 */ /* 0x000ea20000000a00 */
[----:B------:R-:W-:Y:S01]  /*0f80*/  ULDC UR43, c[0x0][0xdb8] ;  /* 0x00036e00002b7ab9 */ /* 0x000fe20000000800 */
[----:B------:R-:W-:Y:S02]  /*0f90*/  UIADD3 UR4, UR7, -UR4, URZ ;  /* 0x8000000407047290 */ /* 0x000fe4000fffe03f */
[----:B------:R-:W-:Y:S01]  /*0fa0*/  UISETP.NE.AND UP0, UPT, UR43, 0x1, UPT ;  /* 0x000000012b00788c */ /* 0x000fe2000bf05270 */
[----:B------:R-:W-:Y:S01]  /*0fb0*/  ULDC UR5, c[0x0][0xdc4] ;  /* 0x0003710000057ab9 */ /* 0x000fe20000000800 */
[----:B------:R-:W-:Y:S02]  /*0fc0*/  ULDC UR6, c[0x0][0x428] ;  /* 0x00010a0000067ab9 */ /* 0x000fe40000000800 */
[----:B------:R-:W3:Y:S01]  /*0fd0*/  LDC R156, c[0x0][0x288] ;  /* 0x0000a200ff9c7b82 */ /* 0x000ee20000000800 */
[----:B------:R-:W-:Y:S01]  /*0fe0*/  UIMAD UR8, UR8, UR5, UR4 ;  /* 0x00000005080872a4 */ /* 0x000fe2000f8e0204 */
[----:B------:R-:W-:Y:S01]  /*0ff0*/  ULDC.64 UR10, c[0x0][0x3f8] ;  /* 0x0000fe00000a7ab9 */ /* 0x000fe20000000a00 */
[----:B------:R-:W-:Y:S01]  /*1000*/  UISETP.NE.AND UP1, UPT, UR6, 0x1, UPT ;  /* 0x000000010600788c */ /* 0x000fe2000bf25270 */
[----:B------:R-:W-:Y:S01]  /*1010*/  ISETP.NE.U32.AND P0, PT, RZ, UR10, PT ;  /* 0x0000000aff007c0c */ /* 0x000fe2000bf05070 */
[----:B------:R-:W-:-:S02]  /*1020*/  ULDC UR42, c[0x0][0xdac] ;  /* 0x00036b00002a7ab9 */ /* 0x000fc40000000800 */
[----:B------:R-:W-:Y:S01]  /*1030*/  @UP0 ULDC UR4, c[0x0][0xdbc] ;  /* 0x00036f0000040ab9 */ /* 0x000fe20000000800 */
[----:B------:R-:W4:Y:S01]  /*1040*/  LDC R17, c[0x0][0x404] ;  /* 0x00010100ff117b82 */ /* 0x000f220000000800 */
[----:B------:R-:W-:Y:S01]  /*1050*/  UIMAD.WIDE.U32 UR4, UR8, UR4, URZ ;  /* 0x00000004080472a5 */ /* 0x000fe2000f8e003f */
[----:B------:R-:W-:Y:S01]  /*1060*/  ISETP.NE.AND.EX P0, PT, RZ, UR11, PT, P0 ;  /* 0x0000000bff007c0c */ /* 0x000fe2000bf05300 */
[----:B------:R-:W-:Y:S01]  /*1070*/  @UP0 ULDC UR6, c[0x0][0xdc0] ;  /* 0x0003700000060ab9 */ /* 0x000fe20000000800 */
[----:B------:R-:W-:Y:S01]  /*1080*/  UMOV UR44, UR8 ;  /* 0x00000008002c7c82 */ /* 0x000fe20008000000 */
[----:B------:R-:W-:Y:S02]  /*1090*/  @UP0 USHF.R.U32.HI UR44, URZ, UR6, UR5 ;  /* 0x000000063f2c0299 */ /* 0x000fe40008011605 */
[----:B------:R-:W-:Y:S01]  /*10a0*/  ULOP3.LUT UR4, URZ, UR45, URZ, 0x33, !UPT ;  /* 0x0000002d3f047292 */ /* 0x000fe2000f8e333f */
[----:B------:R-:W5:Y:S01]  /*10b0*/  LDC R6, c[0x0][0x2e0] ;  /* 0x0000b800ff067b82 */ /* 0x000f620000000800 */
[----:B------:R-:W-:Y:S01]  /*10c0*/  UIADD3 UR5, -UR44, URZ, URZ ;  /* 0x0000003f2c057290 */ /* 0x000fe2000fffe13f */
[----:B--2---:R-:W-:Y:S01]  /*10d0*/  ISETP.GE.AND P1, PT, R9, 0x1, PT ;  /* 0x000000010900780c */ /* 0x004fe20003f26270 */
[----:B------:R-:W-:-:S02]  /*10e0*/  UIADD3 UR42, UR4, UR42, URZ ;  /* 0x0000002a042a7290 */ /* 0x000fc4000fffe03f */
[----:B------:R-:W-:Y:S02]  /*10f0*/  UIMAD UR43, UR43, UR5, UR8 ;  /* 0x000000052b2b72a4 */ /* 0x000fe4000f8e0208 */
[----:B------:R-:W-:Y:S01]  /*1100*/  UIMAD UR42, UR42, 0xc0, URZ ;  /* 0x000000c02a2a78a4 */ /* 0x000fe2000f8e023f */
[----:B---3--:R-:W-:Y:S01]  /*1110*/  IADD3 R0, -R156, 0xc0, RZ ;  /* 0x000000c09c007810 */ /* 0x008fe20007ffe1ff */
[----:B------:R-:W-:Y:S01]  /*1120*/  @UP1 ULDC UR4, c[0x0][0x42c] ;  /* 0x00010b0000041ab9 */ /* 0x000fe20000000800 */
[----:B------:R-:W-:Y:S01]  /*1130*/  @UP1 ULDC UR6, c[0x0][0x430] ;  /* 0x00010c0000061ab9 */ /* 0x000fe20000000800 */
[----:B------:R-:W-:Y:S02]  /*1140*/  UIMAD.WIDE.U32 UR4, UR43, UR4, URZ ;  /* 0x000000042b0472a5 */ /* 0x000fe4000f8e003f */
[----:B------:R-:W-:Y:S02]  /*1150*/  UMOV UR41, UR43 ;  /* 0x0000002b00297c82 */ /* 0x000fe40008000000 */
[----:B------:R-:W-:Y:S01]  /*1160*/  @UP1 USHF.R.U32.HI UR41, URZ, UR6, UR5 ;  /* 0x000000063f291299 */ /* 0x000fe20008011605 */
[----:B----4-:R-:W-:-:S05]  /*1170*/  SEL R17, R17, 0x1, P0 ;  /* 0x0000000111117807 */ /* 0x010fca0000000000 */
[----:B-----5:R-:W-:-:S04]  /*1180*/  IMAD R0, R17, R6, R0 ;  /* 0x0000000611007224 */ /* 0x020fc800078e0200 */
[----:B------:R-:W-:-:S04]  /*1190*/  VIADD R19, R0, UR42 ;  /* 0x0000002a00137c36 */ /* 0x000fc80008000000 */
[----:B------:R-:W-:Y:S01]  /*11a0*/  IMAD.IADD R0, R19, 0x1, R8 ;  /* 0x0000000113007824 */ /* 0x000fe200078e0208 */
[----:B------:R-:W-:Y:S06]  /*11b0*/  @!P1 BRA `(.L_x_642) ;  /* 0x0000000000409947 */ /* 0x000fec0003800000 */
[C---:B------:R-:W-:Y:S01]  /*11c0*/  ISETP.GT.AND P0, PT, R19.reuse, RZ, PT ;  /* 0x000000ff1300720c */ /* 0x040fe20003f04270 */
[----:B------:R-:W-:-:S12]  /*11d0*/  VIADD R2, R19, 0xffffffff ;  /* 0xffffffff13027836 */ /* 0x000fd80000000000 */
[----:B------:R-:W-:Y:S05]  /*11e0*/  @P0 BRA `(.L_x_643) ;  /* 0x00000000001c0947 */ /* 0x000fea0003800000 */
[----:B------:R-:W-:Y:S01]  /*11f0*/  ISETP.NE.AND P0, PT, R9, 0x1, PT ;  /* 0x000000010900780c */ /* 0x000fe20003f05270 */
[----:B-1----:R-:W-:-:S12]  /*1200*/  IMAD.MOV R3, RZ, RZ, -R19 ;  /* 0x000000ffff037224 */ /* 0x002fd800078e0a13 */
[----:B------:R-:W1:Y:S02]  /*1210*/  @P0 LDC.64 R4, c[0x0][0x9e8] ;  /* 0x00027a00ff040b82 */ /* 0x000e640000000a00 */
[----:B-1----:R-:W-:-:S05]  /*1220*/  @P0 IMAD.HI.U32 R2, R3, R4, RZ ;  /* 0x0000000403020227 */ /* 0x002fca00078e00ff */
[----:B------:R-:W-:-:S04]  /*1230*/  @P0 SHF.R.U32.HI R3, RZ, R5, R2 ;  /* 0x00000005ff030219 */ /* 0x000fc80000011602 */
[----:B------:R-:W-:Y:S01]  /*1240*/  LOP3.LUT R2, RZ, R3, RZ, 0x33, !PT ;  /* 0x00000003ff027212 */ /* 0x000fe200078e33ff */
[----:B------:R-:W-:Y:S06]  /*1250*/  BRA `(.L_x_644) ;  /* 0x0000000000107947 */ /* 0x000fec0003800000 */
.L_x_643:
[----:B------:R-:W-:-:S13]  /*1260*/  ISETP.NE.AND P0, PT, R9, 0x1, PT ;  /* 0x000000010900780c */ /* 0x000fda0003f05270 */
[----:B------:R-:W2:Y:S02]  /*1270*/  @P0 LDC.64 R4, c[0x0][0x9e8] ;  /* 0x00027a00ff040b82 */ /* 0x000ea40000000a00 */
[----:B--2---:R-:W-:-:S05]  /*1280*/  @P0 IMAD.HI.U32 R4, R2, R4, RZ ;  /* 0x0000000402040227 */ /* 0x004fca00078e00ff */
[----:B------:R-:W-:-:S07]  /*1290*/  @P0 SHF.R.U32.HI R2, RZ, R5, R4 ;  /* 0x00000005ff020219 */ /* 0x000fce0000011604 */
.L_x_644:
[----:B-1----:R-:W-:-:S05]  /*12a0*/  IMAD R3, R2, R9, R9 ;  /* 0x0000000902037224 */ /* 0x002fca00078e0209 */
[----:B------:R-:W-:-:S07]  /*12b0*/  VIMNMX R0, R0, R3, PT ;  /* 0x0000000300007248 */ /* 0x000fce0003fe0100 */
.L_x_642:
[----:B------:R-:W-:Y:S01]  /*12c0*/  VIADD R2, R0, 0x7f ;  /* 0x0000007f00027836 */ /* 0x000fe20000000000 */
[----:B------:R-:W-:Y:S01]  /*12d0*/  ULDC UR4, c[0x0][0x9dc] ;  /* 0x0002770000047ab9 */ /* 0x000fe20000000800 */
[CC--:B------:R-:W-:Y:S02]  /*12e0*/  IMAD R0, R17.reuse, R6.reuse, 0x7f ;  /* 0x0000007f11007424 */ /* 0x0c0fe400078e0206 */
[----:B------:R-:W-:Y:S01]  /*12f0*/  IMAD R156, R17, R6, -R156 ;  /* 0x00000006119c7224 */ /* 0x000fe200078e0a9c */
[----:B------:R-:W-:Y:S02]  /*1300*/  SHF.R.S32.HI R5, RZ, 0x1f, R2 ;  /* 0x0000001fff057819 */ /* 0x000fe40000011402 */
[----:B-1----:R-:W-:Y:S01]  /*1310*/  SHF.R.S32.HI R3, RZ, 0x1f, R0 ;  /* 0x0000001fff037819 */ /* 0x002fe20000011400 */
[----:B------:R-:W-:Y:S01]  /*1320*/  VIADD R89, R156, UR42 ;  /* 0x0000002a9c597c36 */ /* 0x000fe20008000000 */
[----:B------:R-:W-:Y:S02]  /*1330*/  LEA.HI R5, R5, R2, RZ, 0x7 ;  /* 0x0000000205057211 */ /* 0x000fe400078f38ff */
[----:B------:R-:W-:Y:S01]  /*1340*/  LEA.HI R3, R3, R0, RZ, 0x7 ;  /* 0x0000000003037211 */ /* 0x000fe200078f38ff */
[----:B------:R-:W-:Y:S01]  /*1350*/  VIADD R4, R89, -UR4 ;  /* 0x8000000459047c36 */ /* 0x000fe20008000000 */
[----:B------:R-:W-:-:S02]  /*1360*/  SHF.R.S32.HI R88, RZ, 0x7, R5 ;  /* 0x00000007ff587819 */ /* 0x000fc40000011405 */
[----:B------:R-:W-:Y:S02]  /*1370*/  SHF.R.S32.HI R3, RZ, 0x7, R3 ;  /* 0x00000007ff037819 */ /* 0x000fe40000011403 */
[----:B------:R-:W-:Y:S02]  /*1380*/  R2UR UR4, R4 ;  /* 0x00000000040472ca */ /* 0x000fe400000e0000 */
[----:B------:R-:W-:Y:S01]  /*1390*/  VIMNMX R88, R3, R88, PT ;  /* 0x0000005803587248 */ /* 0x000fe20003fe0100 */
[----:B------:R-:W-:-:S12]  /*13a0*/  @!P1 BRA `(.L_x_645) ;  /* 0x0000000000489947 */ /* 0x000fd80003800000 */
[----:B------:R-:W-:-:S13]  /*13b0*/  ISETP.GT.AND P0, PT, R89, -0x1, PT ;  /* 0xffffffff5900780c */ /* 0x000fda0003f04270 */
[----:B------:R-:W-:Y:S05]  /*13c0*/  @P0 BRA `(.L_x_646) ;  /* 0x00000000001c0947 */ /* 0x000fea0003800000 */
[----:B------:R-:W-:Y:S02]  /*13d0*/  ISETP.NE.AND P0, PT, R9, 0x1, PT ;  /* 0x000000010900780c */ /* 0x000fe40003f05270 */
[----:B------:R-:W-:-:S11]  /*13e0*/  LOP3.LUT R3, RZ, R89, RZ, 0x33, !PT ;  /* 0x00000059ff037212 */ /* 0x000fd600078e33ff */
[----:B------:R-:W1:Y:S02]  /*13f0*/  @P0 LDC.64 R4, c[0x0][0x9e8] ;  /* 0x00027a00ff040b82 */ /* 0x000e640000000a00 */
[----:B-1----:R-:W-:-:S05]  /*1400*/  @P0 IMAD.HI.U32 R0, R3, R4, RZ ;  /* 0x0000000403000227 */ /* 0x002fca00078e00ff */
[----:B------:R-:W-:-:S04]  /*1410*/  @P0 SHF.R.U32.HI R3, RZ, R5, R0 ;  /* 0x00000005ff030219 */ /* 0x000fc80000011600 */
[----:B------:R-:W-:Y:S01]  /*1420*/  LOP3.LUT R0, RZ, R3, RZ, 0x33, !PT ;  /* 0x00000003ff007212 */ /* 0x000fe200078e33ff */
[----:B------:R-:W-:Y:S06]  /*1430*/  BRA `(.L_x_647) ;  /* 0x0000000000147947 */ /* 0x000fec0003800000 */
.L_x_646:
[----:B------:R-:W-:Y:S01]  /*1440*/  ISETP.NE.AND P0, PT, R9, 0x1, PT ;  /* 0x000000010900780c */ /* 0x000fe20003f05270 */
[----:B------:R-:W-:-:S12]  /*1450*/  IMAD.MOV.U32 R0, RZ, RZ, R89 ;  /* 0x000000ffff007224 */ /* 0x000fd800078e0059 */
[----:B------:R-:W1:Y:S02]  /*1460*/  @P0 LDC.64 R2, c[0x0][0x9e8] ;  /* 0x00027a00ff020b82 */ /* 0x000e640000000a00 */
[----:B-1----:R-:W-:-:S05]  /*1470*/  @P0 IMAD.HI.U32 R2, R89, R2, RZ ;  /* 0x0000000259020227 */ /* 0x002fca00078e00ff */
[----:B------:R-:W-:-:S07]  /*1480*/  @P0 SHF.R.U32.HI R0, RZ, R3, R2 ;  /* 0x00000003ff000219 */ /* 0x000fce0000011602 */
.L_x_647:
[----:B------:R-:W-:-:S05]  /*1490*/  IMAD R0, R0, R9, RZ ;  /* 0x0000000900007224 */ /* 0x000fca00078e02ff */
[----:B------:R-:W-:-:S13]  /*14a0*/  R2UR UR5, R0 ;  /* 0x00000000000572ca */ /* 0x000fda00000e0000 */
[----:B------:R-:W-:-:S04]  /*14b0*/  UISETP.LT.AND UP0, UPT, UR4, UR5, UPT ;  /* 0x000000050400728c */ /* 0x000fc8000bf01270 */
[----:B------:R-:W-:-:S12]  /*14c0*/  USEL UR4, UR4, UR5, !UP0 ;  /* 0x0000000504047287 */ /* 0x000fd8000c000000 */
.L_x_645:
[----:B------:R-:W-:Y:S01]  /*14d0*/  USHF.R.S32.HI UR5, URZ, 0x1f, UR4 ;  /* 0x0000001f3f057899 */ /* 0x000fe20008011404 */
[----:B------:R-:W-:Y:S01]  /*14e0*/  PLOP3.LUT P0, PT, PT, PT, PT, 0x80, 0x0 ;  /* 0x000000000000781c */ /* 0x000fe20003f0f070 */
[----:B------:R-:W-:Y:S01]  /*14f0*/  IMAD.MOV.U32 R0, RZ, RZ, RZ ;  /* 0x000000ffff007224 */ /* 0x000fe200078e00ff */
[----:B------:R-:W-:Y:S01]  /*1500*/  CS2R R134, SRZ ;  /* 0x0000000000867805 */ /* 0x000fe2000001ff00 */
[----:B------:R-:W-:Y:S01]  /*1510*/  ULEA.HI UR5, UR5, UR4, URZ, 0x7 ;  /* 0x0000000405057291 */ /* 0x000fe2000f8f383f */
[----:B------:R-:W-:Y:S01]  /*1520*/  IMAD.MOV.U32 R2, RZ, RZ, RZ ;  /* 0x000000ffff027224 */ /* 0x000fe200078e00ff */
[----:B------:R-:W-:Y:S02]  /*1530*/  CS2R R6, SRZ ;  /* 0x0000000000067805 */ /* 0x000fe4000001ff00 */
[----:B------:R-:W-:Y:S01]  /*1540*/  CS2R R132, SRZ ;  /* 0x0000000000847805 */ /* 0x000fe2000001ff00 */
[----:B------:R-:W-:Y:S01]  /*1550*/  USHF.R.S32.HI UR5, URZ, 0x7, UR5 ;  /* 0x000000073f057899 */ /* 0x000fe20008011405 */
[----:B------:R-:W-:-:S02]  /*1560*/  CS2R R8, SRZ ;  /* 0x0000000000087805 */ /* 0x000fc4000001ff00 */
[----:B------:R-:W-:Y:S02]  /*1570*/  CS2R R126, SRZ ;  /* 0x00000000007e7805 */ /* 0x000fe4000001ff00 */
[----:B------:R-:W-:Y:S01]  /*1580*/  CS2R R10, SRZ ;  /* 0x00000000000a7805 */ /* 0x000fe2000001ff00 */
[----:B------:R-:W-:Y:S01]  /*1590*/  UISETP.LT.AND UP0, UPT, URZ, UR5, UPT ;  /* 0x000000053f00728c */ /* 0x000fe2000bf01270 */
[----:B------:R-:W-:Y:S02]  /*15a0*/  CS2R R124, SRZ ;  /* 0x00000000007c7805 */ /* 0x000fe4000001ff00 */
[----:B------:R-:W-:Y:S02]  /*15b0*/  CS2R R12, SRZ ;  /* 0x00000000000c7805 */ /* 0x000fe4000001ff00 */
[----:B------:R-:W-:Y:S01]  /*15c0*/  CS2R R118, SRZ ;  /* 0x0000000000767805 */ /* 0x000fe2000001ff00 */
[----:B------:R-:W-:Y:S01]  /*15d0*/  USEL UR40, URZ, UR5, !UP0 ;  /* 0x000000053f287287 */ /* 0x000fe2000c000000 */
[----:B------:R-:W-:-:S02]  /*15e0*/  CS2R R14, SRZ ;  /* 0x00000000000e7805 */ /* 0x000fc4000001ff00 */
[----:B------:R-:W-:Y:S02]  /*15f0*/  CS2R R116, SRZ ;  /* 0x0000000000747805 */ /* 0x000fe4000001ff00 */
[----:B------:R-:W-:Y:S02]  /*1600*/  CS2R R20, SRZ ;  /* 0x0000000000147805 */ /* 0x000fe4000001ff00 */
[----:B------:R-:W-:Y:S02]  /*1610*/  CS2R R110, SRZ ;  /* 0x00000000006e7805 */ /* 0x000fe4000001ff00 */
[----:B------:R-:W-:Y:S02]  /*1620*/  CS2R R24, SRZ ;  /* 0x0000000000187805 */ /* 0x000fe4000001ff00 */
[----:B------:R-:W-:Y:S02]  /*1630*/  ISETP.GT.AND P1, PT, R88, UR40, PT ;  /* 0x0000002858007c0c */ /* 0x000fe4000bf24270 */
        /* <DEDUP_REMOVED lines=10> */
[----:B------:R-:W-:Y:S06]  /*16e0*/  @!P1 BRA `(.L_x_648) ;  /* 0x000000d400809947 */ /* 0x000fec0003800000 */
[----:B------:R-:W1:Y:S02]  /*16f0*/  S2R R3, SR_TID.X ;  /* 0x0000000000037919 */ /* 0x000e640000002100 */
[----:B-1----:R-:W-:-:S05]  /*1700*/  VIADD R4, R3, 0xffffff80 ;  /* 0xffffff8003047836 */ /* 0x002fca0000000000 */
[----:B------:R-:W-:-:S04]  /*1710*/  SHF.R.S32.HI R3, RZ, 0x1f, R4 ;  /* 0x0000001fff037819 */ /* 0x000fc80000011404 */
[----:B------:R-:W-:-:S04]  /*1720*/  LEA.HI R3, R3, R4, RZ, 0x7 ;  /* 0x0000000403037211 */ /* 0x000fc800078f38ff */
[----:B------:R-:W-:-:S05]  /*1730*/  SHF.R.S32.HI R3, RZ, 0x7, R3 ;  /* 0x00000007ff037819 */ /* 0x000fca0000011403 */
[----:B------:R-:W1:Y:S02]  /*1740*/  SHFL.IDX PT, R0, R3, RZ, 0x1f ;  /* 0x00001fff03007589 */ /* 0x000e6400000e0000 */
[----:B-1----:R-:W-:-:S13]  /*1750*/  R2UR UR6, R0 ;  /* 0x00000000000672ca */ /* 0x002fda00000e0000 */
        /* <DEDUP_REMOVED lines=14> */
[----:B------:R1:W2:Y:S01]  /*1840*/  LDC.64 R2, c[0x4][R0] ;  /* 0x0100000000027b82 */ /* 0x0002a20000000a00 */
        /* <DEDUP_REMOVED lines=11> */
.L_x_649:
        /* <DEDUP_REMOVED lines=44> */
[----:B------:R-:W-:Y:S01]  /*1bc0*/  ULEA.HI UR4, UR38, UR38, URZ, 0x1 ;  /* 0x0000002626047291 */ /* 0x000fe2000f8f083f */
[----:B------:R-:W-:-:S03]  /*1bd0*/  IMAD.U32 R8, RZ, RZ, UR39 ;  /* 0x00000027ff087e24 */ /* 0x000fc6000f8e00ff */
[----:B------:R-:W-:Y:S02]  /*1be0*/  ULOP3.LUT UR4, UR4, 0xfffffffe, URZ, 0xc0, !UPT ;  /* 0xfffffffe04047892 */ /* 0x000fe4000f8ec03f */
[----:B------:R-:W-:Y:S02]  /*1bf0*/  ISETP.NE.AND P0, PT, R8, 0x3, PT ;  /* 0x000000030800780c */ /* 0x000fe40003f05270 */
[----:B------:R-:W-:-:S06]  /*1c00*/  UIADD3 UR4, UR38, -UR4, URZ ;  /* 0x8000000426047290 */ /* 0x000fcc000fffe03f */
[----:B------:R-:W-:Y:S01]  /*1c10*/  IMAD.U32 R6, RZ, RZ, UR4 ;  /* 0x00000004ff067e24 */ /* 0x000fe2000f8e00ff */
[----:B------:R-:W-:-:S04]  /*1c20*/  ULDC UR4, c[0x0][0x9d8] ;  /* 0x0002760000047ab9 */ /* 0x000fc80000000800 */
[----:B------:R-:W-:-:S04]  /*1c30*/  SHF.L.U32 R6, R6, 0x1f, RZ ;  /* 0x0000001f06067819 */ /* 0x000fc800000006ff */
[----:B------:R-:W1:Y:S01]  /*1c40*/  SYNCS.PHASECHK.TRANS64.TRYWAIT P1, [UR47+0x19c00], R6 ;  /* 0x019c0006ff0075a7 */ /* 0x000e62000802016f */
[----:B--2---:R-:W-:-:S04]  /*1c50*/  FMUL.FTZ R0, R7, R0 ;  /* 0x0000000007007220 */ /* 0x004fc80000410000 */
[----:B------:R-:W-:Y:S01]  /*1c60*/  FMUL.FTZ R0, R0, UR4 ;  /* 0x0000000400007c20 */ /* 0x000fe20008410000 */
[----:B-1----:R-:W-:Y:S06]  /*1c70*/  @!P1 BRA `(.L_x_650) ;  /* 0x0000011800a09947 */ /* 0x002fec0003800000 */
.L_x_812:
[----:B------:R-:W-:Y:S05]  /*1c80*/  @!P0 BRA `(.L_x_651) ;  /* 0x0000000000048947 */ /* 0x000fea0003800000 */
[----:B------:R-:W-:Y:S01]  /*1c90*/  BPT.TRAP 0x1 ;  /* 0x000000040000795c */ /* 0x000fe20000300000 */
.L_x_651:
[----:B-1----:R-:W-:Y:S02]  /*1ca0*/  IMAD.U32 R3, RZ, RZ, UR36 ;  /* 0x00000024ff037e24 */ /* 0x002fe4000f8e00ff */
[----:B------:R-:W-:-:S03]  /*1cb0*/  IMAD.U32 R2, RZ, RZ, UR37 ;  /* 0x00000025ff027e24 */ /* 0x000fc6000f8e00ff */
[----:B------:R-:W-:Y:S02]  /*1cc0*/  LEA R3, R3, UR47, 0x3 ;  /* 0x0000002f03037c11 */ /* 0x000fe4000f8e18ff */
[----:B------:R-:W-:-:S04]  /*1cd0*/  SHF.L.U32 R2, R2, 0x1f, RZ ;  /* 0x0000001f02027819 */ /* 0x000fc800000006ff */
[----:B------:R1:W2:Y:S01]  /*1ce0*/  SYNCS.PHASECHK.TRANS64.TRYWAIT P2, [R3+URZ+0x19c30], R2 ;  /* 0x019c3002030075a7 */ /* 0x0002a2000804017f */
[----:B------:R-:W-:Y:S05]  /*1cf0*/  @!P0 BRA `(.L_x_652) ;  /* 0x0000000000048947 */ /* 0x000fea0003800000 */
[----:B------:R-:W-:Y:S01]  /*1d00*/  BPT.TRAP 0x1 ;  /* 0x000000040000795c */ /* 0x000fe20000300000 */
.L_x_652:
[----:B------:R-:W3:Y:S02]  /*1d10*/  S2R R4, SR_TID.X ;  /* 0x0000000000047919 */ /* 0x000ee40000002100 */
[----:B---3--:R-:W-:Y:S01]  /*1d20*/  LOP3.LUT P1, RZ, R4, 0x7f, RZ, 0xc0, !PT ;  /* 0x0000007f04ff7812 */ /* 0x008fe2000782c0ff */
[----:B--2---:R-:W-:-:S12]  /*1d30*/  @P2 BRA `(.L_x_653) ;  /* 0x0000000000082947 */ /* 0x004fd80003800000 */
[----:B------:R-:W2:Y:S02]  /*1d40*/  SYNCS.PHASECHK.TRANS64.TRYWAIT P2, [R3+URZ+0x19c30], R2 ;  /* 0x019c3002030075a7 */ /* 0x000ea4000804017f */
[----:B--2---:R-:W-:Y:S05]  /*1d50*/  @!P2 BRA `(.L_x_654) ;  /* 0x000001180080a947 */ /* 0x004fea0003800000 */
.L_x_653:
[----:B------:R-:W-:Y:S05]  /*1d60*/  WARPSYNC.ALL ;  /* 0x0000000000007948 */ /* 0x000fea0003800000 */
[----:B------:R-:W-:Y:S01]  /*1d70*/  UIADD3 UR4, UR47, 0x13800, URZ ;  /* 0x000138002f047890 */ /* 0x000fe2000fffe03f */
[----:B------:R-:W3:Y:S01]  /*1d80*/  LDL R99, [R1] ;  /* 0x0000000001637983 */ /* 0x000ee20000100800 */
[----:B------:R-:W-:Y:S01]  /*1d90*/  ULOP3.LUT UR12, UR51, 0x10000, URZ, 0xfc, !UPT ;  /* 0x00010000330c7892 */ /* 0x000fe2000f8efc3f */
[----:B------:R-:W-:Y:S01]  /*1da0*/  WARPGROUP.ARRIVE ;  /* 0x00000000000079c5 */ /* 0x000fe20000000000 */
[----:B------:R-:W-:Y:S01]  /*1db0*/  USHF.R.U32.HI UR4, URZ, 0x4, UR4 ;  /* 0x000000043f047899 */ /* 0x000fe20008011604 */
[----:B------:R-:W4:Y:S01]  /*1dc0*/  LDC R98, c[0x0][0x288] ;  /* 0x0000a200ff627b82 */ /* 0x000f220000000800 */
[----:B------:R-:W-:Y:S01]  /*1dd0*/  UMOV UR13, 0xc0000010 ;  /* 0xc0000010000d7882 */ /* 0x000fe20000000000 */
[----:B------:R-:W-:Y:S01]  /*1de0*/  UMOV UR15, 0xc0000010 ;  /* 0xc0000010000f7882 */ /* 0x000fe20000000000 */
[----:B------:R-:W-:Y:S01]  /*1df0*/  ULOP3.LUT UR4, UR4, 0x3fff, URZ, 0xc0, !UPT ;  /* 0x00003fff04047892 */ /* 0x000fe2000f8ec03f */
[----:B-12---:R-:W-:Y:S01]  /*1e00*/  @!P1 VIADD R3, R3, 0x19c40 ;  /* 0x00019c4003039836 */ /* 0x006fe20000000000 */
[----:B------:R-:W-:Y:S01]  /*1e10*/  UMOV UR5, 0xc0000010 ;  /* 0xc000001000057882 */ /* 0x000fe20000000000 */
[----:B------:R-:W-:Y:S01]  /*1e20*/  UMOV UR7, 0xc0000010 ;  /* 0xc000001000077882 */ /* 0x000fe20000000000 */
[----:B------:R-:W-:-:S02]  /*1e30*/  ULOP3.LUT UR16, UR4, 0x10000, URZ, 0xfc, !UPT ;  /* 0x0001000004107892 */ /* 0x000fc4000f8efc3f */
[----:B------:R-:W-:Y:S01]  /*1e40*/  UIADD3 UR4, UR12, 0x180, URZ ;  /* 0x000001800c047890 */ /* 0x000fe2000fffe03f */
[----:B------:R-:W-:Y:S01]  /*1e50*/  @!P1 PRMT R3, RZ, 0x654, R3 ;  /* 0x00000654ff039816 */ /* 0x000fe20000000003 */
[----:B------:R-:W-:Y:S02]  /*1e60*/  UIMAD UR14, UR36, 0x300, UR16 ;  /* 0x00000300240e78a4 */ /* 0x000fe4000f8e0210 */
[----:B------:R-:W-:Y:S02]  /*1e70*/  UIADD3 UR8, UR12, 0x300, URZ ;  /* 0x000003000c087890 */ /* 0x000fe4000fffe03f */
[----:B------:R-:W-:Y:S02]  /*1e80*/  UIADD3 UR6, UR14, 0x100, URZ ;  /* 0x000001000e067890 */ /* 0x000fe4000fffe03f */
[----:B------:R-:W-:Y:S01]  /*1e90*/  UIADD3 UR10, UR14, 0x200, URZ ;  /* 0x000002000e0a7890 */ /* 0x000fe2000fffe03f */
[----:B------:R-:W-:Y:S02]  /*1ea0*/  UMOV UR9, 0xc0000010 ;  /* 0xc000001000097882 */ /* 0x000fe40000000000 */
[----:B------:R-:W-:Y:S01]  /*1eb0*/  QGMMA.64x128x32.F32.E4M3.E4M3 R24, gdesc[UR12], RZ, !UPT, gsb0 ;  /* 0x01e000000c1879f3 */ /* 0x000fe2000c0008ff */
[----:B------:R-:W-:Y:S01]  /*1ec0*/  UMOV UR11, 0xc0000010 ;  /* 0xc0000010000b7882 */ /* 0x000fe20000000000 */
[----:B------:R-:W-:-:S02]  /*1ed0*/  ULDC UR17, c[0x0][0x9dc] ;  /* 0x0002770000117ab9 */ /* 0x000fc40000000800 */
[----:B------:R-:W-:Y:S01]  /*1ee0*/  ULOP3.LUT UR17, URZ, UR17, URZ, 0x33, !UPT ;  /* 0x000000113f117292 */ /* 0x000fe2000f8e333f */
[----:B------:R-:W-:Y:S02]  /*1ef0*/  WARPGROUP.DEPBAR.LE gsb0, 0x0 ;  /* 0x00008000000079c5 */ /* 0x000fe40000010000 */
[----:B------:R-:W-:-:S06]  /*1f00*/  WARPGROUP.ARRIVE ;  /* 0x00000000000079c5 */ /* 0x000fcc0000000000 */
[----:B------:R-:W-:Y:S01]  /*1f10*/  QGMMA.64x128x32.F32.E4M3.E4M3 R24, gdesc[UR4], R24, gsb0 ;  /* 0x01e00000041879f3 */ /* 0x000fe20008000818 */
[----:B------:R-:W-:Y:S02]  /*1f20*/  ULDC.64 UR6, c[0x0][0x9e0] ;  /* 0x0002780000067ab9 */ /* 0x000fe40000000a00 */
[----:B------:R-:W-:-:S06]  /*1f30*/  UISETP.GE.AND UP0, UPT, UR7, 0x1, UPT ;  /* 0x000000010700788c */ /* 0x000fcc000bf06270 */
[----:B------:R-:W-:Y:S01]  /*1f40*/  PLOP3.LUT P2, PT, PT, PT, UP0, 0x40, 0x0 ;  /* 0x000000000000781c */ /* 0x000fe20003f4e808 */
[----:B------:R-:W-:Y:S02]  /*1f50*/  WARPGROUP.DEPBAR.LE gsb0, 0x0 ;  /* 0x00008000000079c5 */ /* 0x000fe40000010000 */
[----:B------:R-:W-:-:S06]  /*1f60*/  WARPGROUP.ARRIVE ;  /* 0x00000000000079c5 */ /* 0x000fcc0000000000 */
[----:B------:R-:W-:Y:S01]  /*1f70*/  QGMMA.64x128x32.F32.E4M3.E4M3 R24, gdesc[UR8], R24, gsb0 ;  /* 0x01e00000081879f3 */ /* 0x000fe20008000818 */
[----:B------:R-:W-:Y:S02]  /*1f80*/  ULDC UR10, c[0x0][0x2e0] ;  /* 0x0000b800000a7ab9 */ /* 0x000fe40000000800 */
[----:B------:R-:W-:Y:S02]  /*1f90*/  WARPGROUP.DEPBAR.LE gsb0, 0x0 ;  /* 0x00008000000079c5 */ /* 0x000fe40000010000 */
[C---:B------:R-:W-:Y:S01]  /*1fa0*/  FMUL.FTZ R90, R0.reuse, R25 ;  /* 0x00000019005a7220 */ /* 0x040fe20000410000 */
[----:B------:R-:W-:Y:S02]  /*1fb0*/  IMAD.MOV.U32 R25, RZ, RZ, -0x80 ;  /* 0xffffff80ff197424 */ /* 0x000fe400078e00ff */
[C---:B------:R-:W-:Y:S01]  /*1fc0*/  FMUL.FTZ R5, R0.reuse, R27 ;  /* 0x0000001b00057220 */ /* 0x040fe20000410000 */
[C---:B------:R-:W-:Y:S01]  /*1fd0*/  FMUL.FTZ R8, R0.reuse, R35 ;  /* 0x0000002300087220 */ /* 0x040fe20000410000 */
[C---:B------:R-:W-:Y:S01]  /*1fe0*/  FMUL.FTZ R35, R0.reuse, R36 ;  /* 0x0000002400237220 */ /* 0x040fe20000410000 */
[C---:B------:R-:W-:Y:S01]  /*1ff0*/  FMUL.FTZ R27, R0.reuse, R51 ;  /* 0x00000033001b7220 */ /* 0x040fe20000410000 */
[C---:B------:R-:W-:Y:S01]  /*2000*/  FMUL.FTZ R36, R0.reuse, R37 ;  /* 0x0000002500247220 */ /* 0x040fe20000410000 */
[C---:B------:R-:W-:Y:S01]  /*2010*/  FMUL.FTZ R51, R0.reuse, R78 ;  /* 0x0000004e00337220 */ /* 0x040fe20000410000 */
[C---:B------:R-:W-:Y:S01]  /*2020*/  FMUL.FTZ R91, R0.reuse, R28 ;  /* 0x0000001c005b7220 */ /* 0x040fe20000410000 */
[----:B------:R-:W-:Y:S01]  /*2030*/  FMUL.FTZ R37, R0, R40 ;  /* 0x0000002800257220 */ /* 0x000fe20000410000 */
[----:B------:R-:W-:-:S02]  /*2040*/  IMAD R78, R88, R25, 0x80 ;  /* 0x00000080584e7424 */ /* 0x000fc400078e0219 */
        /* <DEDUP_REMOVED lines=28> */
[----:B------:R-:W-:-:S02]  /*2210*/  IMAD R57, R17, UR10, R78 ;  /* 0x0000000a11397c24 */ /* 0x000fc4000f8e024e */
        /* <DEDUP_REMOVED lines=27> */
[----:B------:R4:W-:Y:S01]  /*23d0*/  @!P1 SYNCS.ARRIVE.TRANS64.RED.A1T0 RZ, [R3+URZ], RZ ;  /* 0x000000ff03ff99a7 */ /* 0x0009e2000810043f */
[----:B------:R-:W1:Y:S01]  /*23e0*/  MUFU.TANH R4, R4 ;  /* 0x0000000400047308 */ /* 0x000e620000002400 */
[----:B------:R-:W-:Y:S01]  /*23f0*/  IMAD R79, R16, -0x2, R57 ;  /* 0xfffffffe104f7824 */ /* 0x000fe200078e0239 */
[----:B------:R-:W-:-:S02]  /*2400*/  LEA R75, R88, 0xffffff80, 0x7 ;  /* 0xffffff80584b7811 */ /* 0x000fc400078e38ff */
[----:B----4-:R-:W-:-:S04]  /*2410*/  IADD3 R3, R57, 0x1, -R98 ;  /* 0x0000000139037810 */ /* 0x010fc80007ffe862 */
[----:B------:R-:W2:Y:S01]  /*2420*/  MUFU.TANH R90, R90 ;  /* 0x0000005a005a7308 */ /* 0x000ea20000002400 */
[----:B------:R-:W-:Y:S02]  /*2430*/  IMAD R58, R16, -0x2, R3 ;  /* 0xfffffffe103a7824 */ /* 0x000fe400078e0203 */
[----:B---3--:R-:W-:-:S05]  /*2440*/  VIADD R3, R99, UR42 ;  /* 0x0000002a63037c36 */ /* 0x008fca0008000000 */
[----:B------:R-:W3:Y:S01]  /*2450*/  MUFU.TANH R2, R2 ;  /* 0x0000000200027308 */ /* 0x000ee20000002400 */
[C---:B------:R-:W-:Y:S02]  /*2460*/  VIADD R82, R58.reuse, UR6 ;  /* 0x000000063a527c36 */ /* 0x040fe40008000000 */
[----:B------:R-:W-:-:S03]  /*2470*/  VIADD R83, R58, UR17 ;  /* 0x000000113a537c36 */ /* 0x000fc60008000000 */
[----:B------:R-:W-:Y:S01]  /*2480*/  VIADDMNMX R73, R3, R82, R79, PT ;  /* 0x0000005203497246 */ /* 0x000fe2000380014f */
[----:B------:R-:W-:Y:S01]  /*2490*/  IMAD.IADD R74, R83, 0x1, R3 ;  /* 0x00000001534a7824 */ /* 0x000fe200078e0203 */
[----:B------:R-:W4:Y:S08]  /*24a0*/  MUFU.TANH R5, R5 ;  /* 0x0000000500057308 */ /* 0x000f300000002400 */
[----:B------:R-:W1:Y:S08]  /*24b0*/  MUFU.TANH R91, R91 ;  /* 0x0000005b005b7308 */ /* 0x000e700000002400 */
        /* <DEDUP_REMOVED lines=58> */
[----:B------:R-:W1:Y:S01]  /*2860*/  MUFU.TANH R26, R26 ;  /* 0x0000001a001a7308 */ /* 0x000e620000002400 */
[----:B--234-:R-:W-:Y:S05]  /*2870*/  @P2 BRA `(.L_x_655) ;  /* 0x00000000005c2947 */ /* 0x01cfea0003800000 */
[----:B------:R-:W-:Y:S01]  /*2880*/  IMAD R57, R17, UR10, R3 ;  /* 0x0000000a11397c24 */ /* 0x000fe2000f8e0203 */
[----:B------:R-:W-:Y:S03]  /*2890*/  BSSY B0, `(.L_x_656) ;  /* 0x0000011000007945 */ /* 0x000fe60003800000 */
[----:B------:R-:W-:-:S05]  /*28a0*/  IMAD.IADD R57, R57, 0x1, -R98 ;  /* 0x0000000139397824 */ /* 0x000fca00078e0a62 */
[----:B------:R-:W-:-:S13]  /*28b0*/  ISETP.GT.AND P2, PT, R57, -0x1, PT ;  /* 0xffffffff3900780c */ /* 0x000fda0003f44270 */
[----:B------:R-:W-:Y:S05]  /*28c0*/  @P2 BRA `(.L_x_657) ;  /* 0x0000000000202947 */ /* 0x000fea0003800000 */
[----:B------:R-:W-:Y:S01]  /*28d0*/  UISETP.NE.AND UP1, UPT, UR7, 0x1, UPT ;  /* 0x000000010700788c */ /* 0x000fe2000bf25270 */
[----:B------:R-:W-:-:S05]  /*28e0*/  LOP3.LUT R57, RZ, R57, RZ, 0x33, !PT ;  /* 0x00000039ff397212 */ /* 0x000fca00078e33ff */
[----:B------:R-:W-:-:S05]  /*28f0*/  PLOP3.LUT P2, PT, PT, PT, UP1, 0x80, 0x0 ;  /* 0x000000000000781c */ /* 0x000fca0003f4f018 */
[----:B------:R-:W-:-:S08]  /*2900*/  @UP1 ULDC.64 UR14, c[0x0][0x9e8] ;  /* 0x00027a00000e1ab9 */ /* 0x000fd00000000a00 */
[----:B------:R-:W-:-:S05]  /*2910*/  @P2 IMAD.HI.U32 R58, R57, UR14, RZ ;  /* 0x0000000e393a2c27 */ /* 0x000fca000f8e00ff */
[----:B------:R-:W-:-:S04]  /*2920*/  @P2 SHF.R.U32.HI R57, RZ, UR15, R58 ;  /* 0x0000000fff392c19 */ /* 0x000fc8000801163a */
[----:B------:R-:W-:Y:S01]  /*2930*/  LOP3.LUT R57, RZ, R57, RZ, 0x33, !PT ;  /* 0x00000039ff397212 */ /* 0x000fe200078e33ff */
[----:B------:R-:W-:Y:S06]  /*2940*/  BRA `(.L_x_658) ;  /* 0x0000000000147947 */ /* 0x000fec0003800000 */
.L_x_657:
[----:B------:R-:W-:-:S06]  /*2950*/  UISETP.NE.AND UP1, UPT, UR7, 0x1, UPT ;  /* 0x000000010700788c */ /* 0x000fcc000bf25270 */
[----:B------:R-:W-:-:S05]  /*2960*/  PLOP3.LUT P2, PT, PT, PT, UP1, 0x80, 0x0 ;  /* 0x000000000000781c */ /* 0x000fca0003f4f018 */
[----:B------:R-:W-:-:S08]  /*2970*/  @UP1 ULDC.64 UR14, c[0x0][0x9e8] ;  /* 0x00027a00000e1ab9 */ /* 0x000fd00000000a00 */
[----:B------:R-:W-:-:S05]  /*2980*/  @P2 IMAD.HI.U32 R58, R57, UR14, RZ ;  /* 0x0000000e393a2c27 */ /* 0x000fca000f8e00ff */
[----:B------:R-:W-:-:S07]  /*2990*/  @P2 SHF.R.U32.HI R57, RZ, UR15, R58 ;  /* 0x0000000fff392c19 */ /* 0x000fce000801163a */
.L_x_658:
[----:B------:R-:W-:Y:S05]  /*29a0*/  BSYNC B0 ;  /* 0x0000000000007941 */ /* 0x000fea0003800000 */
.L_x_656:
[----:B------:R-:W-:-:S04]  /*29b0*/  IMAD R57, R57, UR7, -R75 ;  /* 0x0000000739397c24 */ /* 0x000fc8000f8e0a4b */
[----:B------:R-:W-:-:S05]  /*29c0*/  IMAD R57, R16, -0x2, R57 ;  /* 0xfffffffe10397824 */ /* 0x000fca00078e0239 */
[----:B------:R-:W-:Y:S02]  /*29d0*/  VIMNMX R74, R74, R57, !PT ;  /* 0x000000394a4a7248 */ /* 0x000fe40007fe0100 */
[----:B------:R-:W-:-:S07]  /*29e0*/  VIADDMNMX R73, R57, UR7, R73, PT ;  /* 0x0000000739497c46 */ /* 0x000fce000b800149 */
.L_x_655:
[C---:B------:R-:W-:Y:S02]  /*29f0*/  ISETP.GE.AND P4, PT, R78.reuse, 0x9, PT ;  /* 0x000000094e00780c */ /* 0x040fe40003f86270 */
[C---:B------:R-:W-:Y:S02]  /*2a00*/  ISETP.GE.AND P2, PT, R78.reuse, 0x2, PT ;  /* 0x000000024e00780c */ /* 0x040fe40003f46270 */
[----:B------:R-:W-:Y:S02]  /*2a10*/  ISETP.GE.AND P5, PT, R78, 0xa, PT ;  /* 0x0000000a4e00780c */ /* 0x000fe40003fa6270 */
[----:B------:R-:W-:Y:S02]  /*2a20*/  LOP3.LUT R18, R18, 0xfffffffd, RZ, 0xc0, !PT ;  /* 0xfffffffd12127812 */ /* 0x000fe400078ec0ff */
[----:B------:R-:W-:-:S04]  /*2a30*/  ISETP.GT.AND P3, PT, R74, 0x1, !P2 ;  /* 0x000000014a00780c */ /* 0x000fc80005764270 */
[----:B------:R-:W-:Y:S02]  /*2a40*/  ISETP.LT.OR P3, PT, R73, 0x2, P3 ;  /* 0x000000024900780c */ /* 0x000fe40001f61670 */
[----:B------:R-:W-:Y:S02]  /*2a50*/  @P4 LOP3.LUT R18, R18, 0x2, RZ, 0xfc, !PT ;  /* 0x0000000212124812 */ /* 0x000fe400078efcff */
[----:B------:R-:W-:Y:S02]  /*2a60*/  FSEL R90, R90, -INF , !P3 ;  /* 0xff8000005a5a7808 */ /* 0x000fe40005800000 */
[----:B------:R-:W-:Y:S02]  /*2a70*/  LOP3.LUT R18, R18, 0xfffffffb, RZ, 0xc0, !PT ;  /* 0xfffffffb12127812 */ /* 0x000fe400078ec0ff */
[----:B------:R-:W-:Y:S02]  /*2a80*/  ISETP.GT.AND P4, PT, R74, 0x8, !P4 ;  /* 0x000000084a00780c */ /* 0x000fe40006784270 */
[----:B------:R-:W-:-:S02]  /*2a90*/  @P5 LOP3.LUT R18, R18, 0x4, RZ, 0xfc, !PT ;  /* 0x0000000412125812 */ /* 0x000fc400078efcff */
[----:B------:R-:W-:Y:S02]  /*2aa0*/  ISETP.GT.AND P3, PT, R74, 0x9, !P5 ;  /* 0x000000094a00780c */ /* 0x000fe40006f64270 */
[C---:B------:R-:W-:Y:S02]  /*2ab0*/  ISETP.GE.AND P5, PT, R78.reuse, 0x11, PT ;  /* 0x000000114e00780c */ /* 0x040fe40003fa6270 */
[C---:B------:R-:W-:Y:S02]  /*2ac0*/  ISETP.LT.OR P4, PT, R73.reuse, 0x9, P4 ;  /* 0x000000094900780c */ /* 0x040fe40002781670 */
[----:B------:R-:W-:Y:S02]  /*2ad0*/  ISETP.LT.OR P3, PT, R73, 0xa, P3 ;  /* 0x0000000a4900780c */ /* 0x000fe40001f61670 */
[----:B-1----:R-:W-:Y:S02]  /*2ae0*/  FSEL R91, R91, -INF , !P4 ;  /* 0xff8000005b5b7808 */ /* 0x002fe40006000000 */
[----:B------:R-:W-:-:S02]  /*2af0*/  ISETP.GE.AND P4, PT, R78, 0x12, PT ;  /* 0x000000124e00780c */ /* 0x000fc40003f86270 */
[----:B------:R-:W-:Y:S02]  /*2b00*/  LOP3.LUT R18, R18, 0xfffffff7, RZ, 0xc0, !PT ;  /* 0xfffffff712127812 */ /* 0x000fe400078ec0ff */
[----:B------:R-:W-:Y:S02]  /*2b10*/  FSEL R92, R92, -INF , !P3 ;  /* 0xff8000005c5c7808 */ /* 0x000fe40005800000 */
[----:B------:R-:W-:Y:S02]  /*2b20*/  ISETP.GT.AND P3, PT, R74, 0x10, !P5 ;  /* 0x000000104a00780c */ /* 0x000fe40006f64270 */
[----:B------:R-:W-:Y:S02]  /*2b30*/  @P5 LOP3.LUT R18, R18, 0x8, RZ, 0xfc, !PT ;  /* 0x0000000812125812 */ /* 0x000fe400078efcff */
[----:B------:R-:W-:Y:S02]  /*2b40*/  ISETP.LT.OR P3, PT, R73, 0x11, P3 ;  /* 0x000000114900780c */ /* 0x000fe40001f61670 */
[----:B------:R-:W-:-:S02]  /*2b50*/  LOP3.LUT R18, R18, 0xfdffffff, RZ, 0xc0, !PT ;  /* 0xfdffffff12127812 */ /* 0x000fc400078ec0ff */
[----:B------:R-:W-:Y:S02]  /*2b60*/  FSEL R93, R93, -INF , !P3 ;  /* 0xff8000005d5d7808 */ /* 0x000fe40005800000 */
[----:B------:R-:W-:Y:S02]  /*2b70*/  @P4 LOP3.LUT R18, R18, 0x2000000, RZ, 0xfc, !PT ;  /* 0x0200000012124812 */ /* 0x000fe400078efcff */
[----:B------:R-:W-:Y:S02]  /*2b80*/  ISETP.GT.AND P3, PT, R74, 0x11, !P4 ;  /* 0x000000114a00780c */ /* 0x000fe40006764270 */
[----:B------:R-:W-:Y:S02]  /*2b90*/  ISETP.GE.AND P4, PT, R78, 0x19, PT ;  /* 0x000000194e00780c */ /* 0x000fe40003f86270 */
[----:B------:R-:W-:Y:S02]  /*2ba0*/  ISETP.LT.OR P3, PT, R73, 0x12, P3 ;  /* 0x000000124900780c */ /* 0x000fe40001f61670 */
[----:B------:R-:W-:-:S02]  /*2bb0*/  LOP3.LUT R18, R18, 0xfeffffff, RZ, 0xc0, !PT ;  /* 0xfeffffff12127812 */ /* 0x000fc400078ec0ff */
[----:B------:R-:W-:Y:S02]  /*2bc0*/  FSEL R94, R94, -INF , !P3 ;  /* 0xff8000005e5e7808 */ /* 0x000fe40005800000 */
[----:B------:R-:W-:-:S04]  /*2bd0*/  ISETP.GT.AND P3, PT, R74, 0x18, !P4 ;  /* 0x000000184a00780c */ /* 0x000fc80006764270 */
[----:B------:R-:W-:Y:S02]  /*2be0*/  ISETP.LT.OR P3, PT, R73, 0x19, P3 ;  /* 0x000000194900780c */ /* 0x000fe40001f61670 */
[----:B------:R-:W-:Y:S02]  /*2bf0*/  @P4 LOP3.LUT R18, R18, 0x1000000, RZ, 0xfc, !PT ;  /* 0x0100000012124812 */ /* 0x000fe400078efcff */
[----:B------:R-:W-:Y:S02]  /*2c00*/  ISETP.GE.AND P4, PT, R78, 0x1a, PT ;  /* 0x0000001a4e00780c */ /* 0x000fe40003f86270 */
[----:B------:R-:W-:Y:S02]  /*2c10*/  LOP3.LUT R18, R18, 0xff7fffff, RZ, 0xc0, !PT ;  /* 0xff7fffff12127812 */ /* 0x000fe400078ec0ff */
[----:B------:R-:W-:Y:S02]  /*2c20*/  FSEL R60, R35, -INF , !P3 ;  /* 0xff800000233c7808 */ /* 0x000fe40005800000 */
[----:B------:R-:W-:-:S04]  /*2c30*/  ISETP.GT.AND P3, PT, R74, 0x19, !P4 ;  /* 0x000000194a00780c */ /* 0x000fc80006764270 */
[----:B------:R-:W-:-:S03]  /*2c40*/  ISETP.LT.OR P3, PT, R73, 0x1a, P3 ;  /* 0x0000001a4900780c */ /* 0x000fc60001f61670 */
        /* <DEDUP_REMOVED lines=110> */
[----:B------:R-:W-:Y:S02]  /*3330*/  FSEL R52, R71, -INF , !P3 ;  /* 0xff80000047347808 */ /* 0x000fe40005800000 */
[----:B------:R-:W-:Y:S02]  /*3340*/  LOP3.LUT R18, R18, 0xffffffef, RZ, 0xc0, !PT ;  /* 0xffffffef12127812 */ /* 0x000fe400078ec0ff */
[----:B------:R-:W-:-:S04]  /*3350*/  ISETP.GT.AND P3, PT, R74, 0x68, !P4 ;  /* 0x000000684a00780c */ /* 0x000fc80006764270 */
[----:B------:R-:W-:-:S03]  /*3360*/  ISETP.LT.OR P3, PT, R73, 0x69, P3 ;  /* 0x000000694900780c */ /* 0x000fc60001f61670 */
[----:B------:R-:W-:Y:S02]  /*3370*/  @P4 LOP3.LUT R18, R18, 0x10, RZ, 0xfc, !PT ;  /* 0x0000001012124812 */ /* 0x000fe400078efcff */
[----:B------:R-:W-:Y:S02]  /*3380*/  ISETP.GE.AND P4, PT, R78, 0x6a, PT ;  /* 0x0000006a4e00780c */ /* 0x000fe40003f86270 */
[----:B------:R-:W-:Y:S02]  /*3390*/  FSEL R46, R76, -INF , !P3 ;  /* 0xff8000004c2e7808 */ /* 0x000fe40005800000 */
[----:B------:R-:W-:Y:S02]  /*33a0*/  ISETP.GT.AND P3, PT, R74, 0x69, !P4 ;  /* 0x000000694a00780c */ /* 0x000fe40006764270 */
[----:B------:R-:W-:Y:S02]  /*33b0*/  LOP3.LUT R18, R18, 0xfbffffff, RZ, 0xc0, !PT ;  /* 0xfbffffff12127812 */ /* 0x000fe400078ec0ff */
[----:B------:R-:W-:-:S04]  /*33c0*/  ISETP.LT.OR P3, PT, R73, 0x6a, P3 ;  /* 0x0000006a4900780c */ /* 0x000fc80001f61670 */
[----:B------:R-:W-:Y:S02]  /*33d0*/  FSEL R40, R77, -INF , !P3 ;  /* 0xff8000004d287808 */ /* 0x000fe40005800000 */
[----:B------:R-:W-:Y:S02]  /*33e0*/  ISETP.GE.AND P3, PT, R78, 0x71, PT ;  /* 0x000000714e00780c */ /* 0x000fe40003f66270 */
[----:B------:R-:W-:Y:S02]  /*33f0*/  @P4 LOP3.LUT R18, R18, 0x4000000, RZ, 0xfc, !PT ;  /* 0x0400000012124812 */ /* 0x000fe400078efcff */
[----:B------:R-:W-:Y:S02]  /*3400*/  ISETP.GT.AND P4, PT, R74, 0x70, !P3 ;  /* 0x000000704a00780c */ /* 0x000fe40005f84270 */
[----:B------:R-:W-:Y:S02]  /*3410*/  LOP3.LUT R18, R18, 0xfffffffe, RZ, 0xc0, !PT ;  /* 0xfffffffe12127812 */ /* 0x000fe400078ec0ff */
[----:B------:R-:W-:-:S04]  /*3420*/  ISETP.LT.OR P4, PT, R73, 0x71, P4 ;  /* 0x000000714900780c */ /* 0x000fc80002781670 */
[----:B------:R-:W-:Y:S02]  /*3430*/  FSEL R38, R80, -INF , !P4 ;  /* 0xff80000050267808 */ /* 0x000fe40006000000 */
[----:B------:R-:W-:-:S04]  /*3440*/  ISETP.GE.AND P4, PT, R78, 0x72, PT ;  /* 0x000000724e00780c */ /* 0x000fc80003f86270 */
[----:B------:R-:W-:-:S04]  /*3450*/  ISETP.GT.AND P5, PT, R74, 0x71, !P4 ;  /* 0x000000714a00780c */ /* 0x000fc800067a4270 */
[----:B------:R-:W-:-:S04]  /*3460*/  ISETP.LT.OR P5, PT, R73, 0x72, P5 ;  /* 0x000000724900780c */ /* 0x000fc80002fa1670 */
[----:B------:R-:W-:Y:S02]  /*3470*/  FSEL R36, R81, -INF , !P5 ;  /* 0xff80000051247808 */ /* 0x000fe40006800000 */
[----:B------:R-:W-:-:S04]  /*3480*/  ISETP.GE.AND P5, PT, R78, 0x79, PT ;  /* 0x000000794e00780c */ /* 0x000fc80003fa6270 */
[----:B------:R-:W-:-:S04]  /*3490*/  ISETP.GT.AND P6, PT, R74, 0x78, !P5 ;  /* 0x000000784a00780c */ /* 0x000fc80006fc4270 */
[----:B------:R-:W-:-:S04]  /*34a0*/  ISETP.LT.OR P6, PT, R73, 0x79, P6 ;  /* 0x000000794900780c */ /* 0x000fc800037c1670 */
[----:B------:R-:W-:Y:S02]  /*34b0*/  FSEL R35, R84, -INF , !P6 ;  /* 0xff80000054237808 */ /* 0x000fe40007000000 */
[----:B------:R-:W-:-:S13]  /*34c0*/  ISETP.GE.AND P6, PT, R78, 0x1, PT ;  /* 0x000000014e00780c */ /* 0x000fda0003fc6270 */
[----:B------:R-:W-:Y:S02]  /*34d0*/  @P6 LOP3.LUT R18, R18, 0x1, RZ, 0xfc, !PT ;  /* 0x0000000112126812 */ /* 0x000fe400078efcff */
[----:B------:R-:W-:Y:S02]  /*34e0*/  ISETP.GT.AND P6, PT, R74, RZ, !P6 ;  /* 0x000000ff4a00720c */ /* 0x000fe400077c4270 */
[----:B------:R-:W-:Y:S02]  /*34f0*/  LOP3.LUT R18, R18, 0xf7ffffff, RZ, 0xc0, !PT ;  /* 0xf7ffffff12127812 */ /* 0x000fe400078ec0ff */
[----:B------:R-:W-:-:S04]  /*3500*/  ISETP.LT.OR P6, PT, R73, 0x1, P6 ;  /* 0x000000014900780c */ /* 0x000fc800037c1670 */
[----:B------:R-:W-:Y:S01]  /*3510*/  FSEL R72, R4, -INF , !P6 ;  /* 0xff80000004487808 */ /* 0x000fe20007000000 */
[----:B------:R-:W-:Y:S01]  /*3520*/  VIADD R4, R3, 0x8 ;  /* 0x0000000803047836 */ /* 0x000fe20000000000 */
[----:B------:R-:W-:-:S04]  /*3530*/  ISETP.GE.AND P6, PT, R78, 0x7a, PT ;  /* 0x0000007a4e00780c */ /* 0x000fc80003fc6270 */
[----:B------:R-:W-:-:S09]  /*3540*/  VIADDMNMX R70, R4, R82, R79, PT ;  /* 0x0000005204467246 */ /* 0x000fd2000380014f */
[----:B------:R-:W-:Y:S02]  /*3550*/  @P6 LOP3.LUT R18, R18, 0x8000000, RZ, 0xfc, !PT ;  /* 0x0800000012126812 */ /* 0x000fe400078efcff */
[----:B------:R-:W-:-:S04]  /*3560*/  ISETP.GT.AND P6, PT, R74, 0x79, !P6 ;  /* 0x000000794a00780c */ /* 0x000fc800077c4270 */
[----:B------:R-:W-:Y:S01]  /*3570*/  ISETP.LT.OR P6, PT, R73, 0x7a, P6 ;  /* 0x0000007a4900780c */ /* 0x000fe200037c1670 */
[----:B------:R-:W-:-:S03]  /*3580*/  IMAD.IADD R73, R83, 0x1, R4 ;  /* 0x0000000153497824 */ /* 0x000fc600078e0204 */
[----:B------:R-:W-:Y:S02]  /*3590*/  FSEL R37, R85, -INF , !P6 ;  /* 0xff80000055257808 */ /* 0x000fe40007000000 */
[----:B------:R-:W-:-:S13]  /*35a0*/  PLOP3.LUT P6, PT, PT, PT, UP0, 0x40, 0x0 ;  /* 0x000000000000781c */ /* 0x000fda0003fce808 */
[----:B------:R-:W-:Y:S05]  /*35b0*/  @P6 BRA `(.L_x_659) ;  /* 0x0000000000646947 */ /* 0x000fea0003800000 */
        /* <DEDUP_REMOVED lines=9> */
[----:B------:R-:W-:Y:S01]  /*3650*/  @P6 IMAD.HI.U32 R44, R42, UR10, RZ ;  /* 0x0000000a2a2c6c27 */ /* 0x000fe2000f8e00ff */
[----:B------:R-:W-:-:S13]  /*3660*/  PLOP3.LUT P6, PT, PT, PT, UP1, 0x80, 0x0 ;  /* 0x000000000000781c */ /* 0x000fda0003fcf018 */
[----:B------:R-:W-:-:S04]  /*3670*/  @P6 SHF.R.U32.HI R42, RZ, UR11, R44 ;  /* 0x0000000bff2a6c19 */ /* 0x000fc8000801162c */
[----:B------:R-:W-:Y:S01]  /*3680*/  LOP3.LUT R42, RZ, R42, RZ, 0x33, !PT ;  /* 0x0000002aff2a7212 */ /* 0x000fe200078e33ff */
[----:B------:R-:W-:Y:S06]  /*3690*/  BRA `(.L_x_662) ;  /* 0x0000000000187947 */ /* 0x000fec0003800000 */
.L_x_661:
[----:B------:R-:W-:-:S06]  /*36a0*/  UISETP.NE.AND UP1, UPT, UR7, 0x1, UPT ;  /* 0x000000010700788c */ /* 0x000fcc000bf25270 */
[----:B------:R-:W-:-:S05]  /*36b0*/  PLOP3.LUT P6, PT, PT, PT, UP1, 0x80, 0x0 ;  /* 0x000000000000781c */ /* 0x000fca0003fcf018 */
[----:B------:R-:W-:-:S08]  /*36c0*/  @UP1 ULDC.64 UR10, c[0x0][0x9e8] ;  /* 0x00027a00000a1ab9 */ /* 0x000fd00000000a00 */
[----:B------:R-:W-:Y:S01]  /*36d0*/  @P6 IMAD.HI.U32 R44, R42, UR10, RZ ;  /* 0x0000000a2a2c6c27 */ /* 0x000fe2000f8e00ff */
[----:B------:R-:W-:-:S13]  /*36e0*/  PLOP3.LUT P6, PT, PT, PT, UP1, 0x80, 0x0 ;  /* 0x000000000000781c */ /* 0x000fda0003fcf018 */
[----:B------:R-:W-:-:S07]  /*36f0*/  @P6 SHF.R.U32.HI R42, RZ, UR11, R44 ;  /* 0x0000000bff2a6c19 */ /* 0x000fce000801162c */
.L_x_662:
[----:B------:R-:W-:Y:S05]  /*3700*/  BSYNC B0 ;  /* 0x0000000000007941 */ /* 0x000fea0003800000 */
.L_x_660:
[----:B------:R-:W-:-:S04]  /*3710*/  IMAD R71, R42, UR7, -R75 ;  /* 0x000000072a477c24 */ /* 0x000fc8000f8e0a4b */
[----:B------:R-:W-:-:S05]  /*3720*/  IMAD R71, R16, -0x2, R71 ;  /* 0xfffffffe10477824 */ /* 0x000fca00078e0247 */
[----:B------:R-:W-:Y:S02]  /*3730*/  VIMNMX R73, R73, R71, !PT ;  /* 0x0000004749497248 */ /* 0x000fe40007fe0100 */
[----:B------:R-:W-:-:S07]  /*3740*/  VIADDMNMX R70, R71, UR7, R70, PT ;  /* 0x0000000747467c46 */ /* 0x000fce000b800146 */
.L_x_659:
[C---:B------:R-:W-:Y:S01]  /*3750*/  ISETP.GT.AND P2, PT, R73.reuse, 0x1, !P2 ;  /* 0x000000014900780c */ /* 0x040fe20005744270 */
[----:B------:R-:W-:Y:S01]  /*3760*/  ULDC UR10, c[0x0][0x988] ;  /* 0x00026200000a7ab9 */ /* 0x000fe20000000800 */
[----:B------:R-:W-:Y:S01]  /*3770*/  LOP3.LUT P6, RZ, R18, 0x8, RZ, 0xc0, !PT ;  /* 0x0000000812ff7812 */ /* 0x000fe200078cc0ff */
[----:B------:R-:W-:Y:S01]  /*3780*/  IMAD.U32 R81, RZ, RZ, UR10 ;  /* 0x0000000aff517e24 */ /* 0x000fe2000f8e00ff */
[----:B------:R-:W-:Y:S02]  /*3790*/  ISETP.LT.OR P2, PT, R70, 0x2, P2 ;  /* 0x000000024600780c */ /* 0x000fe40001741670 */
[----:B------:R-:W-:Y:S02]  /*37a0*/  ISETP.GT.AND P3, PT, R73, 0x70, !P3 ;  /* 0x000000704900780c */ /* 0x000fe40005f64270 */
[----:B------:R-:W-:Y:S02]  /*37b0*/  FSEL R44, R5, -INF , !P2 ;  /* 0xff800000052c7808 */ /* 0x000fe40005000000 */
[----:B------:R-:W-:-:S02]  /*37c0*/  LOP3.LUT P2, RZ, R18, 0x2, RZ, 0xc0, !PT ;  /* 0x0000000212ff7812 */ /* 0x000fc4000784c0ff */
[C---:B------:R-:W-:Y:S02]  /*37d0*/  ISETP.GT.AND P4, PT, R73.reuse, 0x71, !P4 ;  /* 0x000000714900780c */ /* 0x040fe40006784270 */
[C---:B------:R-:W-:Y:S02]  /*37e0*/  ISETP.GT.AND P2, PT, R73.reuse, 0x8, !P2 ;  /* 0x000000084900780c */ /* 0x040fe40005744270 */
[C---:B------:R-:W-:Y:S02]  /*37f0*/  ISETP.LT.OR P3, PT, R70.reuse, 0x71, P3 ;  /* 0x000000714600780c */ /* 0x040fe40001f61670 */
[----:B------:R-:W-:Y:S02]  /*3800*/  ISETP.LT.OR P2, PT, R70, 0x9, P2 ;  /* 0x000000094600780c */ /* 0x000fe40001741670 */
[----:B------:R-:W-:Y:S02]  /*3810*/  ISETP.GT.AND P5, PT, R73, 0x78, !P5 ;  /* 0x000000784900780c */ /* 0x000fe40006fa4270 */
[----:B------:R-:W-:-:S02]  /*3820*/  FSEL R42, R7, -INF , !P2 ;  /* 0xff800000072a7808 */ /* 0x000fc40005000000 */
[----:B------:R-:W-:Y:S02]  /*3830*/  LOP3.LUT P2, RZ, R18, 0x4, RZ, 0xc0, !PT ;  /* 0x0000000412ff7812 */ /* 0x000fe4000784c0ff */
[C---:B------:R-:W-:Y:S02]  /*3840*/  ISETP.LT.OR P4, PT, R70.reuse, 0x72, P4 ;  /* 0x000000724600780c */ /* 0x040fe40002781670 */
[----:B------:R-:W-:Y:S02]  /*3850*/  ISETP.GT.AND P2, PT, R73, 0x9, !P2 ;  /* 0x000000094900780c */ /* 0x000fe40005744270 */
[----:B------:R-:W-:Y:S02]  /*3860*/  FSEL R21, R21, -INF , !P3 ;  /* 0xff80000015157808 */ /* 0x000fe40005800000 */
[C---:B------:R-:W-:Y:S02]  /*3870*/  ISETP.LT.OR P2, PT, R70.reuse, 0xa, P2 ;  /* 0x0000000a4600780c */ /* 0x040fe40001741670 */
[----:B------:R-:W-:-:S02]  /*3880*/  ISETP.LT.OR P5, PT, R70, 0x79, P5 ;  /* 0x000000794600780c */ /* 0x000fc40002fa1670 */
[----:B------:R-:W-:Y:S02]  /*3890*/  FSEL R6, R6, -INF , !P2 ;  /* 0xff80000006067808 */ /* 0x000fe40005000000 */
[----:B------:R-:W-:Y:S02]  /*38a0*/  ISETP.GT.AND P2, PT, R73, 0x10, !P6 ;  /* 0x000000104900780c */ /* 0x000fe40007744270 */
[----:B------:R-:W-:Y:S02]  /*38b0*/  LOP3.LUT P6, RZ, R18, 0x8000, RZ, 0xc0, !PT ;  /* 0x0000800012ff7812 */ /* 0x000fe400078cc0ff */
[----:B------:R-:W-:Y:S02]  /*38c0*/  ISETP.LT.OR P2, PT, R70, 0x11, P2 ;  /* 0x000000114600780c */ /* 0x000fe40001741670 */
[----:B------:R-:W-:Y:S02]  /*38d0*/  FSEL R24, R24, -INF , !P4 ;  /* 0xff80000018187808 */ /* 0x000fe40006000000 */
[----:B------:R-:W-:-:S02]  /*38e0*/  FSEL R9, R9, -INF , !P2 ;  /* 0xff80000009097808 */ /* 0x000fc40005000000 */
[----:B------:R-:W-:Y:S02]  /*38f0*/  LOP3.LUT P2, RZ, R18, 0x2000000, RZ, 0xc0, !PT ;  /* 0x0200000012ff7812 */ /* 0x000fe4000784c0ff */
[----:B------:R-:W-:Y:S02]  /*3900*/  FSEL R25, R25, -INF , !P5 ;  /* 0xff80000019197808 */ /* 0x000fe40006800000 */
[----:B------:R-:W-:Y:S02]  /*3910*/  ISETP.GT.AND P2, PT, R73, 0x11, !P2 ;  /* 0x000000114900780c */ /* 0x000fe40005744270 */
[----:B------:R-:W-:Y:S02]  /*3920*/  R2UR UR14, R89 ;  /* 0x00000000590e72ca */ /* 0x000fe400000e0000 */
[----:B------:R-:W-:-:S04]  /*3930*/  ISETP.LT.OR P2, PT, R70, 0x12, P2 ;  /* 0x000000124600780c */ /* 0x000fc80001741670 */
[----:B------:R-:W-:Y:S02]  /*3940*/  FSEL R5, R8, -INF , !P2 ;  /* 0xff80000008057808 */ /* 0x000fe40005000000 */
[----:B------:R-:W-:Y:S02]  /*3950*/  LOP3.LUT P2, RZ, R18, 0x1000000, RZ, 0xc0, !PT ;  /* 0x0100000012ff7812 */ /* 0x000fe4000784c0ff */
[----:B------:R-:W-:Y:S02]  /*3960*/  FMNMX.FTZ R8, R72, R90, !PT ;  /* 0x0000005a48087209 */ /* 0x000fe40007810000 */
[----:B------:R-:W-:Y:S01]  /*3970*/  ISETP.GT.AND P2, PT, R73, 0x18, !P2 ;  /* 0x000000184900780c */ /* 0x000fe20005744270 */
[----:B------:R-:W-:Y:S01]  /*3980*/  UIADD3 UR6, UR14, UR6, URZ ;  /* 0x000000060e067290 */ /* 0x000fe2000fffe03f */
[----:B------:R-:W-:Y:S02]  /*3990*/  FMNMX.FTZ R7, R91, R8, !PT ;  /* 0x000000085b077209 */ /* 0x000fe40007810000 */
[----:B------:R-:W-:-:S02]  /*39a0*/  ISETP.LT.OR P2, PT, R70, 0x19, P2 ;  /* 0x000000194600780c */ /* 0x000fc40001741670 */
[----:B------:R-:W-:Y:S02]  /*39b0*/  FMNMX.FTZ R8, R92, R7, !PT ;  /* 0x000000075c087209 */ /* 0x000fe40007810000 */
[----:B------:R-:W-:Y:S02]  /*39c0*/  FSEL R11, R11, -INF , !P2 ;  /* 0xff8000000b0b7808 */ /* 0x000fe40005000000 */
[----:B------:R-:W-:Y:S02]  /*39d0*/  LOP3.LUT P2, RZ, R18, 0x800000, RZ, 0xc0, !PT ;  /* 0x0080000012ff7812 */ /* 0x000fe4000784c0ff */
[----:B------:R-:W-:Y:S02]  /*39e0*/  FMNMX.FTZ R7, R93, R8, !PT ;  /* 0x000000085d077209 */ /* 0x000fe40007810000 */
[----:B------:R-:W-:Y:S02]  /*39f0*/  ISETP.GT.AND P2, PT, R73, 0x19, !P2 ;  /* 0x000000194900780c */ /* 0x000fe40005744270 */
[----:B------:R-:W-:-:S02]  /*3a00*/  FMNMX.FTZ R7, R94, R7, !PT ;  /* 0x000000075e077209 */ /* 0x000fc40007810000 */
[----:B------:R-:W-:Y:S02]  /*3a10*/  ISETP.LT.OR P2, PT, R70, 0x1a, P2 ;  /* 0x0000001a4600780c */ /* 0x000fe40001741670 */
[----:B------:R-:W-:Y:S02]  /*3a20*/  FMNMX.FTZ R8, R60, R7, !PT ;  /* 0x000000073c087209 */ /* 0x000fe40007810000 */
[----:B------:R-:W-:Y:S02]  /*3a30*/  FSEL R10, R10, -INF , !P2 ;  /* 0xff8000000a0a7808 */ /* 0x000fe40005000000 */
[----:B------:R-:W-:Y:S02]  /*3a40*/  LOP3.LUT P2, RZ, R18, 0x400000, RZ, 0xc0, !PT ;  /* 0x0040000012ff7812 */ /* 0x000fe4000784c0ff */
[----:B------:R-:W-:Y:S02]  /*3a50*/  FMNMX.FTZ R8, R63, R8, !PT ;  /* 0x000000083f087209 */ /* 0x000fe40007810000 */
[----:B------:R-:W-:-:S02]  /*3a60*/  ISETP.GT.AND P2, PT, R73, 0x20, !P2 ;  /* 0x000000204900780c */ /* 0x000fc40005744270 */
[----:B------:R-:W-:Y:S02]  /*3a70*/  FMNMX.FTZ R7, R67, R8, !PT ;  /* 0x0000000843077209 */ /* 0x000fe40007810000 */
[----:B------:R-:W-:Y:S02]  /*3a80*/  ISETP.LT.OR P2, PT, R70, 0x21, P2 ;  /* 0x000000214600780c */ /* 0x000fe40001741670 */
[----:B------:R-:W-:Y:S02]  /*3a90*/  FMNMX.FTZ R8, R66, R7, !PT ;  /* 0x0000000742087209 */ /* 0x000fe40007810000 */
[----:B------:R-:W-:Y:S02]  /*3aa0*/  FSEL R13, R13, -INF , !P2 ;  /* 0xff8000000d0d7808 */ /* 0x000fe40005000000 */
[----:B------:R-:W-:Y:S02]  /*3ab0*/  LOP3.LUT P2, RZ, R18, 0x200000, RZ, 0xc0, !PT ;  /* 0x0020000012ff7812 */ /* 0x000fe4000784c0ff */
[----:B------:R-:W-:-:S02]  /*3ac0*/  FMNMX.FTZ R7, R61, R8, !PT ;  /* 0x000000083d077209 */ /* 0x000fc40007810000 */
[----:B------:R-:W-:Y:S02]  /*3ad0*/  ISETP.GT.AND P2, PT, R73, 0x21, !P2 ;  /* 0x000000214900780c */ /* 0x000fe40005744270 */
[----:B------:R-:W-:Y:S02]  /*3ae0*/  FMNMX.FTZ R8, R68, R7, !PT ;  /* 0x0000000744087209 */ /* 0x000fe40007810000 */
[----:B------:R-:W-:Y:S02]  /*3af0*/  ISETP.LT.OR P2, PT, R70, 0x22, P2 ;  /* 0x000000224600780c */ /* 0x000fe40001741670 */
[----:B------:R-:W-:Y:S02]  /*3b00*/  FMNMX.FTZ R7, R65, R8, !PT ;  /* 0x0000000841077209 */ /* 0x000fe40007810000 */
[----:B------:R-:W-:Y:S02]  /*3b10*/  FSEL R12, R12, -INF , !P2 ;  /* 0xff8000000c0c7808 */ /* 0x000fe40005000000 */
[----:B------:R-:W-:-:S02]  /*3b20*/  LOP3.LUT P2, RZ, R18, 0x100000, RZ, 0xc0, !PT ;  /* 0x0010000012ff7812 */ /* 0x000fc4000784c0ff */
[----:B------:R-:W-:Y:S02]  /*3b30*/  FMNMX.FTZ R7, R64, R7, !PT ;  /* 0x0000000740077209 */ /* 0x000fe40007810000 */
[----:B------:R-:W-:Y:S02]  /*3b40*/  ISETP.GT.AND P2, PT, R73, 0x28, !P2 ;  /* 0x000000284900780c */ /* 0x000fe40005744270 */
[----:B------:R-:W-:Y:S02]  /*3b50*/  FMNMX.FTZ R8, R62, R7, !PT ;  /* 0x000000073e087209 */ /* 0x000fe40007810000 */
[----:B------:R-:W-:Y:S02]  /*3b60*/  ISETP.LT.OR P2, PT, R70, 0x29, P2 ;  /* 0x000000294600780c */ /* 0x000fe40001741670 */
[----:B------:R-:W-:Y:S02]  /*3b70*/  FMNMX.FTZ R8, R69, R8, !PT ;  /* 0x0000000845087209 */ /* 0x000fe40007810000 */
[----:B------:R-:W-:-:S02]  /*3b80*/  FSEL R15, R15, -INF , !P2 ;  /* 0xff8000000f0f7808 */ /* 0x000fc40005000000 */
[----:B------:R-:W-:Y:S02]  /*3b90*/  LOP3.LUT P2, RZ, R18, 0x80000, RZ, 0xc0, !PT ;  /* 0x0008000012ff7812 */ /* 0x000fe4000784c0ff */
[----:B------:R-:W-:Y:S02]  /*3ba0*/  FMNMX.FTZ R7, R59, R8, !PT ;  /* 0x000000083b077209 */ /* 0x000fe40007810000 */
[----:B------:R-:W-:Y:S02]  /*3bb0*/  ISETP.GT.AND P2, PT, R73, 0x29, !P2 ;  /* 0x000000294900780c */ /* 0x000fe40005744270 */
[----:B------:R-:W-:Y:S02]  /*3bc0*/  FMNMX.FTZ R7, R58, R7, !PT ;  /* 0x000000073a077209 */ /* 0x000fe40007810000 */
[----:B------:R-:W-:Y:S02]  /*3bd0*/  ISETP.LT.OR P2, PT, R70, 0x2a, P2 ;  /* 0x0000002a4600780c */ /* 0x000fe40001741670 */
[----:B------:R-:W-:-:S02]  /*3be0*/  FMNMX.FTZ R8, R54, R7, !PT ;  /* 0x0000000736087209 */ /* 0x000fc40007810000 */
[----:B------:R-:W-:Y:S02]  /*3bf0*/  FSEL R14, R14, -INF , !P2 ;  /* 0xff8000000e0e7808 */ /* 0x000fe40005000000 */
[----:B------:R-:W-:Y:S02]  /*3c00*/  LOP3.LUT P2, RZ, R18, 0x40000, RZ, 0xc0, !PT ;  /* 0x0004000012ff7812 */ /* 0x000fe4000784c0ff */
[----:B------:R-:W-:Y:S02]  /*3c10*/  FMNMX.FTZ R7, R57, R8, !PT ;  /* 0x0000000839077209 */ /* 0x000fe40007810000 */
[----:B------:R-:W-:Y:S02]  /*3c20*/  ISETP.GT.AND P2, PT, R73, 0x30, !P2 ;  /* 0x000000304900780c */ /* 0x000fe40005744270 */
        /* <DEDUP_REMOVED lines=28> */
[----:B------:R-:W-:Y:S01]  /*3df0*/  LOP3.LUT P6, RZ, R18, 0x10, RZ, 0xc0, !PT ;  /* 0x0000001012ff7812 */ /* 0x000fe200078cc0ff */
[----:B------:R-:W1:Y:S01]  /*3e00*/  SHFL.BFLY PT, R8, R7, 0x2, 0x1f ;  /* 0x0c401f0007087f89 */ /* 0x000e6200000e0000 */
[----:B------:R-:W-:Y:S02]  /*3e10*/  FSEL R32, R32, -INF , !P2 ;  /* 0xff80000020207808 */ /* 0x000fe40005000000 */
[----:B------:R-:W-:-:S04]  /*3e20*/  LOP3.LUT P2, RZ, R18, 0x2000, RZ, 0xc0, !PT ;  /* 0x0000200012ff7812 */ /* 0x000fc8000784c0ff */
[----:B------:R-:W-:-:S04]  /*3e30*/  ISETP.GT.AND P2, PT, R73, 0x41, !P2 ;  /* 0x000000414900780c */ /* 0x000fc80005744270 */
[----:B------:R-:W-:-:S04]  /*3e40*/  ISETP.LT.OR P2, PT, R70, 0x42, P2 ;  /* 0x000000424600780c */ /* 0x000fc80001741670 */
[----:B------:R-:W-:Y:S02]  /*3e50*/  FSEL R31, R31, -INF , !P2 ;  /* 0xff8000001f1f7808 */ /* 0x000fe40005000000 */
[----:B------:R-:W-:-:S04]  /*3e60*/  LOP3.LUT P2, RZ, R18, 0x1000, RZ, 0xc0, !PT ;  /* 0x0000100012ff7812 */ /* 0x000fc8000784c0ff */
[----:B------:R-:W-:Y:S02]  /*3e70*/  ISETP.GT.AND P2, PT, R73, 0x48, !P2 ;  /* 0x000000484900780c */ /* 0x000fe40005744270 */
[----:B-1----:R-:W-:Y:S02]  /*3e80*/  FMNMX.FTZ R71, R7, R8, !PT ;  /* 0x0000000807477209 */ /* 0x002fe40007810000 */
[----:B------:R-:W-:-:S03]  /*3e90*/  ISETP.LT.OR P2, PT, R70, 0x49, P2 ;  /* 0x000000494600780c */ /* 0x000fc60001741670 */
        /* <DEDUP_REMOVED lines=10> */
[----:B------:R-:W-:Y:S01]  /*3f40*/  FFMA.FTZ R81, R8, R81, -8 ;  /* 0xc100000008517423 */ /* 0x000fe20000010051 */
[----:B------:R-:W-:Y:S02]  /*3f50*/  FSEL R39, R39, -INF , !P2 ;  /* 0xff80000027277808 */ /* 0x000fe40005000000 */
[----:B------:R-:W-:-:S04]  /*3f60*/  LOP3.LUT P2, RZ, R18, 0x200, RZ, 0xc0, !PT ;  /* 0x0000020012ff7812 */ /* 0x000fc8000784c0ff */
[----:B------:R-:W-:-:S04]  /*3f70*/  ISETP.GT.AND P2, PT, R73, 0x51, !P2 ;  /* 0x000000514900780c */ /* 0x000fc80005744270 */
[----:B------:R-:W-:-:S04]  /*3f80*/  ISETP.LT.OR P2, PT, R70, 0x52, P2 ;  /* 0x000000524600780c */ /* 0x000fc80001741670 */
        /* <DEDUP_REMOVED lines=17> */
[----:B------:R-:W-:Y:S02]  /*40a0*/  ISETP.GT.AND P2, PT, R73, 0x68, !P6 ;  /* 0x000000684900780c */ /* 0x000fe40007744270 */
[----:B------:R-:W-:Y:S02]  /*40b0*/  LOP3.LUT P6, RZ, R18, 0x1, RZ, 0xc0, !PT ;  /* 0x0000000112ff7812 */ /* 0x000fe400078cc0ff */
[----:B------:R-:W-:-:S04]  /*40c0*/  ISETP.LT.OR P2, PT, R70, 0x69, P2 ;  /* 0x000000694600780c */ /* 0x000fc80001741670 */
[----:B------:R-:W-:Y:S02]  /*40d0*/  FSEL R51, R51, -INF , !P2 ;  /* 0xff80000033337808 */ /* 0x000fe40005000000 */
[----:B------:R-:W-:-:S04]  /*40e0*/  FSETP.NEU.FTZ.AND P2, PT, R8, -INF , PT ;  /* 0xff8000000800780b */ /* 0x000fc80003f5d000 */
[----:B------:R-:W-:Y:S02]  /*40f0*/  FSEL R81, R81, RZ, P2 ;  /* 0x000000ff51517208 */ /* 0x000fe40001000000 */
[----:B------:R-:W-:Y:S02]  /*4100*/  ISETP.GT.AND P2, PT, R73, RZ, !P6 ;  /* 0x000000ff4900720c */ /* 0x000fe40007744270 */
[----:B------:R-:W-:Y:S01]  /*4110*/  LOP3.LUT P6, RZ, R18, 0x8000000, RZ, 0xc0, !PT ;  /* 0x0800000012ff7812 */ /* 0x000fe200078cc0ff */
[----:B------:R-:W-:-:S01]  /*4120*/  FFMA.FTZ R83, R40, UR10, -R81 ;  /* 0x0000000a28537c23 */ /* 0x000fc20008010851 */
[----:B------:R-:W-:Y:S01]  /*4130*/  ISETP.LT.OR P2, PT, R70, 0x1, P2 ;  /* 0x000000014600780c */ /* 0x000fe20001741670 */
[----:B------:R-:W-:Y:S01]  /*4140*/  IMAD.U32 R40, RZ, RZ, UR10 ;  /* 0x0000000aff287e24 */ /* 0x000fe2000f8e00ff */
[----:B------:R-:W-:Y:S01]  /*4150*/  ISETP.GT.AND P6, PT, R73, 0x79, !P6 ;  /* 0x000000794900780c */ /* 0x000fe200077c4270 */
[----:B------:R-:W-:-:S01]  /*4160*/  FFMA.FTZ R71, R90, UR10, -R81 ;  /* 0x0000000a5a477c23 */ /* 0x000fc20008010851 */
[----:B------:R-:W-:Y:S01]  /*4170*/  FSEL R79, R2, -INF , !P2 ;  /* 0xff800000024f7808 */ /* 0x000fe20005000000 */
[----:B------:R-:W-:-:S01]  /*4180*/  FFMA.FTZ R2, R72, UR10, -R81 ;  /* 0x0000000a48027c23 */ /* 0x000fc20008010851 */
[----:B------:R-:W-:Y:S01]  /*4190*/  LOP3.LUT P2, RZ, R18, 0x4000000, RZ, 0xc0, !PT ;  /* 0x0400000012ff7812 */ /* 0x000fe2000784c0ff */
[----:B------:R-:W-:-:S01]  /*41a0*/  FFMA.FTZ R72, R91, UR10, -R81 ;  /* 0x0000000a5b487c23 */ /* 0x000fc20008010851 */
[----:B------:R-:W-:Y:S01]  /*41b0*/  FMNMX.FTZ R7, R79, R44, !PT ;  /* 0x0000002c4f077209 */ /* 0x000fe20007810000 */
[----:B------:R-:W-:Y:S01]  /*41c0*/  MUFU.EX2 R71, R71 ;  /* 0x0000004700477308 */ /* 0x000fe20000000800 */
[----:B------:R-:W-:Y:S01]  /*41d0*/  ISETP.GT.AND P2, PT, R73, 0x69, !P2 ;  /* 0x000000694900780c */ /* 0x000fe20005744270 */
[--C-:B------:R-:W-:Y:S01]  /*41e0*/  FFMA.FTZ R75, R92, UR10, -R81.reuse ;  /* 0x0000000a5c4b7c23 */ /* 0x100fe20008010851 */
[----:B------:R-:W-:Y:S01]  /*41f0*/  FMNMX.FTZ R7, R42, R7, !PT ;  /* 0x000000072a077209 */ /* 0x000fe20007810000 */
[--C-:B------:R-:W-:Y:S01]  /*4200*/  FFMA.FTZ R85, R36, UR10, -R81.reuse ;  /* 0x0000000a24557c23 */ /* 0x100fe20008010851 */
[----:B------:R-:W-:Y:S01]  /*4210*/  ISETP.LT.OR P2, PT, R70, 0x6a, P2 ;  /* 0x0000006a4600780c */ /* 0x000fe20001741670 */
[--C-:B------:R-:W-:Y:S01]  /*4220*/  FFMA.FTZ R74, R93, UR10, -R81.reuse ;  /* 0x0000000a5d4a7c23 */ /* 0x100fe20008010851 */
[----:B------:R-:W-:Y:S01]  /*4230*/  FMNMX.FTZ R76, R6, R7, !PT ;  /* 0x00000007064c7209 */ /* 0x000fe20007810000 */
[----:B------:R-:W1:Y:S01]  /*4240*/  MUFU.EX2 R2, R2 ;  /* 0x0000000200027308 */ /* 0x000e620000000800 */
[----:B------:R-:W-:Y:S01]  /*4250*/  FSEL R20, R20, -INF , !P2 ;  /* 0xff80000014147808 */ /* 0x000fe20005000000 */
[--C-:B------:R-:W-:Y:S01]  /*4260*/  FFMA.FTZ R36, R37, UR10, -R81.reuse ;  /* 0x0000000a25247c23 */ /* 0x100fe20008010851 */
[----:B------:R-:W-:Y:S01]  /*4270*/  FMNMX.FTZ R76, R9, R76, !PT ;  /* 0x0000004c094c7209 */ /* 0x000fe20007810000 */
[--C-:B------:R-:W-:Y:S01]  /*4280*/  FFMA.FTZ R77, R94, UR10, -R81.reuse ;  /* 0x0000000a5e4d7c23 */ /* 0x100fe20008010851 */
[----:B------:R-:W-:Y:S01]  /*4290*/  ISETP.LT.OR P6, PT, R70, 0x7a, P6 ;  /* 0x0000007a4600780c */ /* 0x000fe200037c1670 */
[--C-:B------:R-:W-:Y:S01]  /*42a0*/  FFMA.FTZ R60, R60, UR10, -R81.reuse ;  /* 0x0000000a3c3c7c23 */ /* 0x100fe20008010851 */
[----:B------:R-:W-:Y:S01]  /*42b0*/  FMNMX.FTZ R76, R5, R76, !PT ;  /* 0x0000004c054c7209 */ /* 0x000fe20007810000 */
[----:B------:R-:W-:Y:S01]  /*42c0*/  MUFU.EX2 R72, R72 ;  /* 0x0000004800487308 */ /* 0x000fe20000000800 */
[----:B------:R-:W-:Y:S01]  /*42d0*/  FSEL R26, R26, -INF , !P6 ;  /* 0xff8000001a1a7808 */ /* 0x000fe20007000000 */
[--C-:B------:R-:W-:Y:S01]  /*42e0*/  FFMA.FTZ R73, R56, UR10, -R81.reuse ;  /* 0x0000000a38497c23 */ /* 0x100fe20008010851 */
[----:B------:R-:W-:Y:S01]  /*42f0*/  FMNMX.FTZ R7, R11, R76, !PT ;  /* 0x0000004c0b077209 */ /* 0x000fe20007810000 */
[--C-:B------:R-:W-:Y:S01]  /*4300*/  FFMA.FTZ R56, R53, UR10, -R81.reuse ;  /* 0x0000000a35387c23 */ /* 0x100fe20008010851 */
[----:B------:R-:W-:-:S01]  /*4310*/  FFMA.FTZ R63, R63, UR10, -R81 ;  /* 0x0000000a3f3f7c23 */ /* 0x000fc20008010851 */
[--C-:B------:R-:W-:Y:S01]  /*4320*/  FFMA.FTZ R67, R67, UR10, -R81.reuse ;  /* 0x0000000a43437c23 */ /* 0x100fe20008010851 */
[----:B------:R-:W-:Y:S01]  /*4330*/  FMNMX.FTZ R76, R10, R7, !PT ;  /* 0x000000070a4c7209 */ /* 0x000fe20007810000 */
[----:B------:R-:W2:Y:S01]  /*4340*/  MUFU.EX2 R75, R75 ;  /* 0x0000004b004b7308 */ /* 0x000ea20000000800 */
        /* <DEDUP_REMOVED lines=25> */
[----:B------:R-:W-:Y:S01]  /*44e0*/  FFMA.FTZ R35, R35, UR10, -R81 ;  /* 0x0000000a23237c23 */ /* 0x000fe20008010851 */
[----:B------:R-:W-:Y:S01]  /*44f0*/  FMNMX.FTZ R76, R30, R7, !PT ;  /* 0x000000071e4c7209 */ /* 0x000fe20007810000 */
[----:B-1----:R-:W-:Y:S01]  /*4500*/  FADD.FTZ R81, R2, R71 ;  /* 0x0000004702517221 */ /* 0x002fe20000010000 */
[----:B------:R-:W-:Y:S01]  /*4510*/  MUFU.EX2 R60, R60 ;  /* 0x0000003c003c7308 */ /* 0x000fe20000000800 */
[----:B--2---:R-:W-:-:S02]  /*4520*/  F2FP.SATFINITE.E4M3.F32.PACK_AB_MERGE_C R148, R75, R72, RZ ;  /* 0x000000484b94723e */ /* 0x004fc400048070ff */
[----:B------:R-:W-:Y:S02]  /*4530*/  FMNMX.FTZ R7, R29, R76, !PT ;  /* 0x0000004c1d077209 */ /* 0x000fe40007810000 */
[----:B------:R-:W-:Y:S02]  /*4540*/  F2FP.SATFINITE.E4M3.F32.PACK_AB_MERGE_C R148, R71, R2, R148 ;  /* 0x000000024794723e */ /* 0x000fe40004807094 */
[----:B------:R-:W-:Y:S01]  /*4550*/  FMNMX.FTZ R76, R32, R7, !PT ;  /* 0x00000007204c7209 */ /* 0x000fe20007810000 */
[----:B------:R-:W1:Y:S03]  /*4560*/  MUFU.EX2 R63, R63 ;  /* 0x0000003f003f7308 */ /* 0x000e660000000800 */
[----:B------:R-:W-:-:S04]  /*4570*/  FMNMX.FTZ R76, R31, R76, !PT ;  /* 0x0000004c1f4c7209 */ /* 0x000fc80007810000 */
[----:B------:R-:W-:Y:S01]  /*4580*/  FMNMX.FTZ R7, R33, R76, !PT ;  /* 0x0000004c21077209 */ /* 0x000fe20007810000 */
[----:B------:R-:W-:Y:S03]  /*4590*/  MUFU.EX2 R67, R67 ;  /* 0x0000004300437308 */ /* 0x000fe60000000800 */
[----:B------:R-:W-:-:S04]  /*45a0*/  FMNMX.FTZ R76, R34, R7, !PT ;  /* 0x00000007224c7209 */ /* 0x000fc80007810000 */
[----:B------:R-:W-:Y:S01]  /*45b0*/  FMNMX.FTZ R76, R39, R76, !PT ;  /* 0x0000004c274c7209 */ /* 0x000fe20007810000 */
[----:B------:R-:W-:Y:S01]  /*45c0*/  MUFU.EX2 R66, R66 ;  /* 0x0000004200427308 */ /* 0x000fe20000000800 */
[----:B-1----:R-:W-:Y:S02]  /*45d0*/  F2FP.SATFINITE.E4M3.F32.PACK_AB_MERGE_C R150, R63, R60, RZ ;  /* 0x0000003c3f96723e */ /* 0x002fe400048070ff */
[----:B------:R-:W-:Y:S02]  /*45e0*/  FMNMX.FTZ R76, R41, R76, !PT ;  /* 0x0000004c294c7209 */ /* 0x000fe40007810000 */
[----:B------:R-:W-:Y:S02]  /*45f0*/  F2FP.SATFINITE.E4M3.F32.PACK_AB_MERGE_C R150, R77, R74, R150 ;  /* 0x0000004a4d96723e */ /* 0x000fe40004807096 */
[----:B------:R-:W-:Y:S01]  /*4600*/  FMNMX.FTZ R76, R43, R76, !PT ;  /* 0x0000004c2b4c7209 */ /* 0x000fe20007810000 */
[----:B------:R-:W-:Y:S03]  /*4610*/  MUFU.EX2 R61, R61 ;  /* 0x0000003d003d7308 */ /* 0x000fe60000000800 */
[----:B------:R-:W-:-:S04]  /*4620*/  FMNMX.FTZ R76, R45, R76, !PT ;  /* 0x0000004c2d4c7209 */ /* 0x000fc80007810000 */
        /* <DEDUP_REMOVED lines=11> */
[----:B------:R-:W-:-:S05]  /*46e0*/  FMNMX.FTZ R7, R26, R7, !PT ;  /* 0x000000071a077209 */ /* 0x000fca0007810000 */
[----:B------:R-:W1:Y:S01]  /*46f0*/  SHFL.BFLY PT, R70, R7, 0x2, 0x1f ;  /* 0x0c401f0007467f89 */ /* 0x000e6200000e0000 */
[----:B------:R-:W2:Y:S08]  /*4700*/  MUFU.EX2 R69, R69 ;  /* 0x0000004500457308 */ /* 0x000eb00000000800 */
[----:B------:R-:W-:Y:S08]  /*4710*/  MUFU.EX2 R59, R59 ;  /* 0x0000003b003b7308 */ /* 0x000ff00000000800 */
[----:B------:R-:W-:Y:S01]  /*4720*/  MUFU.EX2 R58, R58 ;  /* 0x0000003a003a7308 */ /* 0x000fe20000000800 */
[----:B-1----:R-:W-:-:S07]  /*4730*/  FMNMX.FTZ R70, R7, R70, !PT ;  /* 0x0000004607467209 */ /* 0x002fce0007810000 */
[----:B------:R-:W-:Y:S01]  /*4740*/  MUFU.EX2 R54, R54 ;  /* 0x0000003600367308 */ /* 0x000fe20000000800 */
[----:B------:R-:W1:Y:S07]  /*4750*/  SHFL.BFLY PT, R7, R70, 0x1, 0x1f ;  /* 0x0c201f0046077f89 */ /* 0x000e6e00000e0000 */
[----:B------:R-:W-:Y:S08]  /*4760*/  MUFU.EX2 R57, R57 ;  /* 0x0000003900397308 */ /* 0x000ff00000000800 */
[----:B------:R-:W-:Y:S08]  /*4770*/  MUFU.EX2 R55, R55 ;  /* 0x0000003700377308 */ /* 0x000ff00000000800 */
[----:B------:R-:W-:Y:S01]  /*4780*/  MUFU.EX2 R56, R56 ;  /* 0x0000003800387308 */ /* 0x000fe20000000800 */
[----:B-1----:R-:W-:-:S04]  /*4790*/  FMNMX.FTZ R7, R70, R7, !PT ;  /* 0x0000000746077209 */ /* 0x002fc80007810000 */
        /* <DEDUP_REMOVED lines=23> */
[----:B------:R-:W-:Y:S01]  /*4910*/  FADD.FTZ R32, R72, R81 ;  /* 0x0000005148207221 */ /* 0x000fe20000010000 */
[----:B------:R-:W-:-:S01]  /*4920*/  FFMA.FTZ R30, R29, UR10, -R40 ;  /* 0x0000000a1d1e7c23 */ /* 0x000fc20008010828 */
[--C-:B------:R-:W-:Y:S01]  /*4930*/  FFMA.FTZ R5, R5, UR10, -R40.reuse ;  /* 0x0000000a05057c23 */ /* 0x100fe20008010828 */
[----:B------:R-:W-:-:S01]  /*4940*/  FFMA.FTZ R29, R31, UR10, -R40 ;  /* 0x0000000a1f1d7c23 */ /* 0x000fc20008010828 */
[----:B------:R-:W-:Y:S01]  /*4950*/  FFMA.FTZ R31, R33, UR10, -R40 ;  /* 0x0000000a211f7c23 */ /* 0x000fe20008010828 */
[----:B------:R-:W-:-:S01]  /*4960*/  FADD.FTZ R33, R75, R32 ;  /* 0x000000204b217221 */ /* 0x000fc20000010000 */
[----:B------:R-:W3:Y:S01]  /*4970*/  MUFU.EX2 R42, R42 ;  /* 0x0000002a002a7308 */ /* 0x000ee20000000800 */
[----:B------:R-:W-:-:S01]  /*4980*/  FFMA.FTZ R32, R34, UR10, -R40 ;  /* 0x0000000a22207c23 */ /* 0x000fc20008010828 */
[----:B------:R-:W-:Y:S01]  /*4990*/  FFMA.FTZ R2, R47, UR10, -R40 ;  /* 0x0000000a2f027c23 */ /* 0x000fe20008010828 */
[----:B------:R-:W-:-:S01]  /*49a0*/  FADD.FTZ R34, R74, R33 ;  /* 0x000000214a227221 */ /* 0x000fc20000010000 */
[----:B--2---:R-:W-:Y:S01]  /*49b0*/  F2FP.SATFINITE.E4M3.F32.PACK_AB_MERGE_C R47, R69, R62, RZ ;  /* 0x0000003e452f723e */ /* 0x004fe200048070ff */
[----:B------:R-:W-:-:S01]  /*49c0*/  FFMA.FTZ R45, R45, UR10, -R40 ;  /* 0x0000000a2d2d7c23 */ /* 0x000fc20008010828 */
[----:B------:R-:W-:Y:S01]  /*49d0*/  FFMA.FTZ R43, R43, UR10, -R40 ;  /* 0x0000000a2b2b7c23 */ /* 0x000fe20008010828 */
[----:B------:R-:W-:-:S01]  /*49e0*/  FADD.FTZ R81, R77, R34 ;  /* 0x000000224d517221 */ /* 0x000fc20000010000 */
[----:B------:R-:W2:Y:S01]  /*49f0*/  MUFU.EX2 R79, R79 ;  /* 0x0000004f004f7308 */ /* 0x000ea20000000800 */
[----:B-1----:R-:W-:-:S01]  /*4a00*/  FADD.FTZ R33, R37, R44 ;  /* 0x0000002c25217221 */ /* 0x002fc20000010000 */
[----:B------:R-:W-:Y:S01]  /*4a10*/  FFMA.FTZ R49, R49, UR10, -R40 ;  /* 0x0000000a31317c23 */ /* 0x000fe20008010828 */
[----:B------:R-:W-:-:S01]  /*4a20*/  FADD.FTZ R70, R60, R81 ;  /* 0x000000513c467221 */ /* 0x000fc20000010000 */
[--C-:B------:R-:W-:Y:S01]  /*4a30*/  FFMA.FTZ R51, R51, UR10, -R40.reuse ;  /* 0x0000000a33337c23 */ /* 0x100fe20008010828 */
[----:B------:R-:W-:-:S01]  /*4a40*/  FFMA.FTZ R20, R20, UR10, -R40 ;  /* 0x0000000a14147c23 */ /* 0x000fc20008010828 */
[----:B------:R-:W-:Y:S01]  /*4a50*/  FFMA.FTZ R21, R21, UR10, -R40 ;  /* 0x0000000a15157c23 */ /* 0x000fe20008010828 */
[----:B------:R-:W-:-:S01]  /*4a60*/  FADD.FTZ R76, R63, R70 ;  /* 0x000000463f4c7221 */ /* 0x000fc20000010000 */
[----:B------:R-:W1:Y:S01]  /*4a70*/  MUFU.EX2 R6, R6 ;  /* 0x0000000600067308 */ /* 0x000e620000000800 */
[----:B---3--:R-:W-:-:S01]  /*4a80*/  FADD.FTZ R34, R42, R33 ;  /* 0x000000212a227221 */ /* 0x008fc20000010000 */
[--C-:B------:R-:W-:Y:S01]  /*4a90*/  FFMA.FTZ R33, R39, UR10, -R40.reuse ;  /* 0x0000000a27217c23 */ /* 0x100fe20008010828 */
[----:B------:R-:W-:-:S01]  /*4aa0*/  FFMA.FTZ R24, R24, UR10, -R40 ;  /* 0x0000000a18187c23 */ /* 0x000fc20008010828 */
[--C-:B------:R-:W-:Y:S01]  /*4ab0*/  FFMA.FTZ R25, R25, UR10, -R40.reuse ;  /* 0x0000000a19197c23 */ /* 0x100fe20008010828 */
[----:B------:R-:W-:-:S01]  /*4ac0*/  FFMA.FTZ R26, R26, UR10, -R40 ;  /* 0x0000000a1a1a7c23 */ /* 0x000fc20008010828 */
[----:B------:R-:W-:-:S02]  /*4ad0*/  F2FP.SATFINITE.E4M3.F32.PACK_AB_MERGE_C R146, R64, R65, R47 ;  /* 0x000000414092723e */ /* 0x000fc4000480702f */
[----:B------:R-:W3:Y:S01]  /*4ae0*/  MUFU.EX2 R5, R5 ;  /* 0x0000000500057308 */ /* 0x000ee20000000800 */
[----:B--2---:R-:W-:-:S01]  /*4af0*/  FADD.FTZ R39, R79, R34 ;  /* 0x000000224f277221 */ /* 0x004fc20000010000 */
[----:B------:R-:W-:Y:S01]  /*4b00*/  FFMA.FTZ R34, R41, UR10, -R40 ;  /* 0x0000000a29227c23 */ /* 0x000fe20008010828 */
[----:B------:R-:W-:-:S04]  /*4b10*/  F2FP.SATFINITE.E4M3.F32.PACK_AB_MERGE_C R42, R79, R42, RZ ;  /* 0x0000002a4f2a723e */ /* 0x000fc800048070ff */
[----:B------:R-:W-:Y:S01]  /*4b20*/  F2FP.SATFINITE.E4M3.F32.PACK_AB_MERGE_C R149, R44, R37, R42 ;  /* 0x000000252c95723e */ /* 0x000fe2000480702a */
[----:B------:R-:W2:Y:S01]  /*4b30*/  MUFU.EX2 R9, R9 ;  /* 0x0000000900097308 */ /* 0x000ea20000000800 */
[----:B-1----:R-:W-:-:S01]  /*4b40*/  FADD.FTZ R70, R6, R39 ;  /* 0x0000002706467221 */ /* 0x002fc20000010000 */
[----:B------:R-:W-:-:S04]  /*4b50*/  FADD.FTZ R39, R67, R76 ;  /* 0x0000004c43277221 */ /* 0x000fc80000010000 */
[----:B------:R-:W-:Y:S02]  /*4b60*/  FADD.FTZ R76, R66, R39 ;  /* 0x00000027424c7221 */ /* 0x000fe40000010000 */
[----:B------:R-:W1:Y:S01]  /*4b70*/  MUFU.EX2 R52, R52 ;  /* 0x0000003400347308 */ /* 0x000e620000000800 */
[----:B---3--:R-:W-:-:S01]  /*4b80*/  FADD.FTZ R70, R5, R70 ;  /* 0x0000004605467221 */ /* 0x008fc20000010000 */
[----:B------:R-:W-:Y:S01]  /*4b90*/  FADD.FTZ R41, R61, R76 ;  /* 0x0000004c3d297221 */ /* 0x000fe20000010000 */
[----:B------:R-:W-:-:S04]  /*4ba0*/  F2FP.SATFINITE.E4M3.F32.PACK_AB_MERGE_C R61, R68, R61, RZ ;  /* 0x0000003d443d723e */ /* 0x000fc800048070ff */
[----:B------:R-:W-:Y:S01]  /*4bb0*/  F2FP.SATFINITE.E4M3.F32.PACK_AB_MERGE_C R144, R66, R67, R61 ;  /* 0x000000434290723e */ /* 0x000fe2000480703d */
[----:B------:R-:W3:Y:S01]  /*4bc0*/  MUFU.EX2 R10, R10 ;  /* 0x0000000a000a7308 */ /* 0x000ee20000000800 */
[----:B--2---:R-:W-:-:S01]  /*4bd0*/  FADD.FTZ R39, R9, R70 ;  /* 0x0000004609277221 */ /* 0x004fc20000010000 */
[----:B------:R-:W-:-:S04]  /*4be0*/  FADD.FTZ R70, R68, R41 ;  /* 0x0000002944467221 */ /* 0x000fc80000010000 */
[----:B------:R-:W-:Y:S02]  /*4bf0*/  FADD.FTZ R41, R65, R70 ;  /* 0x0000004641297221 */ /* 0x000fe40000010000 */
[----:B------:R-:W2:Y:S01]  /*4c00*/  MUFU.EX2 R11, R11 ;  /* 0x0000000b000b7308 */ /* 0x000ea20000000800 */
[----:B-1----:R-:W-:-:S01]  /*4c10*/  FADD.FTZ R39, R52, R39 ;  /* 0x0000002734277221 */ /* 0x002fc20000010000 */
[----:B------:R-:W-:Y:S01]  /*4c20*/  FADD.FTZ R41, R64, R41 ;  /* 0x0000002940297221 */ /* 0x000fe20000010000 */
[----:B------:R-:W-:-:S03]  /*4c30*/  F2FP.SATFINITE.E4M3.F32.PACK_AB_MERGE_C R52, R52, R9, RZ ;  /* 0x000000093434723e */ /* 0x000fc600048070ff */
[----:B------:R-:W-:Y:S01]  /*4c40*/  FADD.FTZ R70, R62, R41 ;  /* 0x000000293e467221 */ /* 0x000fe20000010000 */
[----:B------:R-:W-:Y:S01]  /*4c50*/  F2FP.SATFINITE.E4M3.F32.PACK_AB_MERGE_C R151, R5, R6, R52 ;  /* 0x000000060597723e */ /* 0x000fe20004807034 */
[----:B------:R-:W1:Y:S01]  /*4c60*/  MUFU.EX2 R12, R12 ;  /* 0x0000000c000c7308 */ /* 0x000e620000000800 */
[----:B---3--:R-:W-:-:S01]  /*4c70*/  FADD.FTZ R60, R10, R39 ;  /* 0x000000270a3c7221 */ /* 0x008fc20000010000 */
[----:B------:R-:W-:-:S04]  /*4c80*/  FADD.FTZ R70, R69, R70 ;  /* 0x0000004645467221 */ /* 0x000fc80000010000 */
[----:B------:R-:W-:Y:S02]  /*4c90*/  FADD.FTZ R41, R59, R70 ;  /* 0x000000463b297221 */ /* 0x000fe40000010000 */
[----:B------:R-:W3:Y:S01]  /*4ca0*/  MUFU.EX2 R15, R15 ;  /* 0x0000000f000f7308 */ /* 0x000ee20000000800 */
[----:B--2---:R-:W-:-:S01]  /*4cb0*/  FADD.FTZ R39, R11, R60 ;  /* 0x0000003c0b277221 */ /* 0x004fc20000010000 */
[----:B------:R-:W-:-:S06]  /*4cc0*/  FADD.FTZ R41, R58, R41 ;  /* 0x000000293a297221 */ /* 0x000fcc0000010000 */
[----:B------:R-:W2:Y:S01]  /*4cd0*/  MUFU.EX2 R13, R13 ;  /* 0x0000000d000d7308 */ /* 0x000ea20000000800 */
[----:B-1----:R-:W-:-:S07]  /*4ce0*/  FADD.FTZ R68, R12, R39 ;  /* 0x000000270c447221 */ /* 0x002fce0000010000 */
[----:B------:R-:W1:Y:S01]  /*4cf0*/  MUFU.EX2 R14, R14 ;  /* 0x0000000e000e7308 */ /* 0x000e620000000800 */
[----:B---3--:R-:W-:-:S01]  /*4d00*/  FADD.FTZ R68, R15, R68 ;  /* 0x000000440f447221 */ /* 0x008fc20000010000 */
[----:B------:R-:W-:-:S04]  /*4d10*/  F2FP.SATFINITE.E4M3.F32.PACK_AB_MERGE_C R15, R15, R12, RZ ;  /* 0x0000000c0f0f723e */ /* 0x000fc800048070ff */
[----:B------:R-:W-:Y:S02]  /*4d20*/  F2FP.SATFINITE.E4M3.F32.PACK_AB_MERGE_C R145, R11, R10, R15 ;  /* 0x0000000a0b91723e */ /* 0x000fe4000480700f */
        /* <DEDUP_REMOVED lines=8> */
[----:B------:R-:W-:-:S04]  /*4db0*/  F2FP.SATFINITE.E4M3.F32.PACK_AB_MERGE_C R27, R30, R27, RZ ;  /* 0x0000001b1e1b723e */ /* 0x000fc800048070ff */
[----:B------:R-:W-:Y:S02]  /*4dc0*/  F2FP.SATFINITE.E4M3.F32.PACK_AB_MERGE_C R147, R14, R13, R27 ;  /* 0x0000000d0e93723e */ /* 0x000fe4000480701b */
[----:B------:R-:W2:Y:S08]  /*4dd0*/  MUFU.EX2 R31, R31 ;  /* 0x0000001f001f7308 */ /* 0x000eb00000000800 */
[----:B------:R4:W-:Y:S08]  /*4de0*/  MUFU.EX2 R60, R45 ;  /* 0x0000002d003c7308 */ /* 0x0009f00000000800 */
[----:B------:R-:W5:Y:S01]  /*4df0*/  MUFU.EX2 R32, R32 ;  /* 0x0000002000207308 */ /* 0x000f620000000800 */
[----:B----4-:R-:W-:Y:S01]  /*4e00*/  F2FP.SATFINITE.E4M3.F32.PACK_AB_MERGE_C R45, R57, R54, RZ ;  /* 0x00000036392d723e */ /* 0x010fe200048070ff */
[----:B------:R-:W-:Y:S01]  /*4e10*/  FADD.FTZ R54, R54, R41 ;  /* 0x0000002936367221 */ /* 0x000fe20000010000 */
[----:B------:R-:W-:-:S02]  /*4e20*/  F2FP.SATFINITE.E4M3.F32.PACK_AB_MERGE_C R41, R56, R55, RZ ;  /* 0x000000373829723e */ /* 0x000fc400048070ff */
[----:B------:R-:W-:Y:S01]  /*4e30*/  F2FP.SATFINITE.E4M3.F32.PACK_AB_MERGE_C R140, R58, R59, R45 ;  /* 0x0000003b3a8c723e */ /* 0x000fe2000480702d */
[----:B------:R-:W-:-:S01]  /*4e40*/  FADD.FTZ R57, R57, R54 ;  /* 0x0000003639397221 */ /* 0x000fc20000010000 */
[----:B-1----:R-:W-:Y:S01]  /*4e50*/  FADD.FTZ R54, R28, R39 ;  /* 0x000000271c367221 */ /* 0x002fe20000010000 */
[----:B------:R-:W1:Y:S01]  /*4e60*/  MUFU.EX2 R33, R33 ;  /* 0x0000002100217308 */ /* 0x000e620000000800 */
[----:B------:R-:W-:Y:S01]  /*4e70*/  F2FP.SATFINITE.E4M3.F32.PACK_AB_MERGE_C R142, R73, R50, R41 ;  /* 0x00000032498e723e */ /* 0x000fe20004807029 */
[----:B------:R-:W-:Y:S01]  /*4e80*/  FADD.FTZ R50, R50, R57 ;  /* 0x0000003932327221 */ /* 0x000fe20000010000 */
[----:B---3--:R-:W-:-:S03]  /*4e90*/  FADD.FTZ R54, R29, R54 ;  /* 0x000000361d367221 */ /* 0x008fc60000010000 */
[----:B------:R-:W-:Y:S01]  /*4ea0*/  FADD.FTZ R50, R73, R50 ;  /* 0x0000003249327221 */ /* 0x000fe20000010000 */
[----:B--2---:R-:W-:-:S01]  /*4eb0*/  FADD.FTZ R39, R31, R54 ;  /* 0x000000361f277221 */ /* 0x004fc20000010000 */
[----:B------:R-:W2:Y:S01]  /*4ec0*/  MUFU.EX2 R34, R34 ;  /* 0x0000002200227308 */ /* 0x000ea20000000800 */
[C---:B-----5:R-:W-:Y:S01]  /*4ed0*/  F2FP.SATFINITE.E4M3.F32.PACK_AB_MERGE_C R31, R32.reuse, R31, RZ ;  /* 0x0000001f201f723e */ /* 0x060fe200048070ff */
[----:B------:R-:W-:Y:S01]  /*4ee0*/  FADD.FTZ R55, R55, R50 ;  /* 0x0000003237377221 */ /* 0x000fe20000010000 */
[----:B------:R-:W-:-:S02]  /*4ef0*/  FADD.FTZ R40, R32, R39 ;  /* 0x0000002720287221 */ /* 0x000fc40000010000 */
[----:B------:R-:W-:Y:S01]  /*4f00*/  F2FP.SATFINITE.E4M3.F32.PACK_AB_MERGE_C R141, R29, R28, R31 ;  /* 0x0000001c1d8d723e */ /* 0x000fe2000480701f */
[----:B------:R-:W-:-:S02]  /*4f10*/  FADD.FTZ R55, R56, R55 ;  /* 0x0000003738377221 */ /* 0x000fc40000010000 */
[----:B------:R-:W3:Y:S01]  /*4f20*/  MUFU.EX2 R43, R43 ;  /* 0x0000002b002b7308 */ /* 0x000ee20000000800 */
[----:B-1----:R-:W-:-:S07]  /*4f30*/  FADD.FTZ R39, R33, R40 ;  /* 0x0000002821277221 */ /* 0x002fce0000010000 */
[----:B------:R-:W-:Y:S01]  /*4f40*/  MUFU.EX2 R46, R46 ;  /* 0x0000002e002e7308 */ /* 0x000fe20000000800 */
[----:B--2---:R-:W-:-:S07]  /*4f50*/  FADD.FTZ R12, R34, R39 ;  /* 0x00000027220c7221 */ /* 0x004fce0000010000 */
[----:B------:R-:W1:Y:S01]  /*4f60*/  MUFU.EX2 R83, R83 ;  /* 0x0000005300537308 */ /* 0x000e620000000800 */
[----:B---3--:R-:W-:-:S01]  /*4f70*/  FADD.FTZ R9, R43, R12 ;  /* 0x0000000c2b097221 */ /* 0x008fc20000010000 */
[----:B------:R-:W-:-:S03]  /*4f80*/  F2FP.SATFINITE.E4M3.F32.PACK_AB_MERGE_C R43, R60, R43, RZ ;  /* 0x0000002b3c2b723e */ /* 0x000fc600048070ff */
[----:B------:R-:W-:Y:S01]  /*4f90*/  FADD.FTZ R9, R60, R9 ;  /* 0x000000093c097221 */ /* 0x000fe20000010000 */
[----:B------:R-:W-:Y:S02]  /*4fa0*/  F2FP.SATFINITE.E4M3.F32.PACK_AB_MERGE_C R143, R34, R33, R43 ;  /* 0x00000021228f723e */ /* 0x000fe4000480702b */
[----:B------:R-:W-:Y:S08]  /*4fb0*/  MUFU.EX2 R48, R48 ;  /* 0x0000003000307308 */ /* 0x000ff00000000800 */
[----:B------:R-:W2:Y:S01]  /*4fc0*/  MUFU.EX2 R53, R53 ;  /* 0x0000003500357308 */ /* 0x000ea20000000800 */
[----:B-1----:R-:W-:-:S07]  /*4fd0*/  F2FP.SATFINITE.E4M3.F32.PACK_AB_MERGE_C R39, R83, R46, RZ ;  /* 0x0000002e5327723e */ /* 0x002fce00048070ff */
[----:B------:R-:W1:Y:S08]  /*4fe0*/  MUFU.EX2 R2, R2 ;  /* 0x0000000200027308 */ /* 0x000e700000000800 */
[----:B------:R-:W3:Y:S01]  /*4ff0*/  MUFU.EX2 R49, R49 ;  /* 0x0000003100317308 */ /* 0x000ee20000000800 */
[----:B--2---:R-:W-:Y:S01]  /*5000*/  F2FP.SATFINITE.E4M3.F32.PACK_AB_MERGE_C R136, R53, R48, R39 ;  /* 0x000000303588723e */ /* 0x004fe20004807027 */
[----:B------:R-:W-:-:S04]  /*5010*/  FADD.FTZ R48, R48, R55 ;  /* 0x0000003730307221 */ /* 0x000fc80000010000 */
[----:B------:R-:W-:Y:S02]  /*5020*/  FADD.FTZ R53, R53, R48 ;  /* 0x0000003035357221 */ /* 0x000fe40000010000 */
[----:B------:R-:W2:Y:S01]  /*5030*/  MUFU.EX2 R51, R51 ;  /* 0x0000003300337308 */ /* 0x000ea20000000800 */
[----:B-1----:R-:W-:-:S01]  /*5040*/  FADD.FTZ R12, R2, R9 ;  /* 0x00000009020c7221 */ /* 0x002fc20000010000 */
[----:B------:R-:W-:-:S04]  /*5050*/  FADD.FTZ R46, R46, R53 ;  /* 0x000000352e2e7221 */ /* 0x000fc80000010000 */
[----:B------:R-:W-:Y:S02]  /*5060*/  FADD.FTZ R83, R83, R46 ;  /* 0x0000002e53537221 */ /* 0x000fe40000010000 */
[----:B------:R-:W-:Y:S01]  /*5070*/  MUFU.EX2 R35, R35 ;  /* 0x0000002300237308 */ /* 0x000fe20000000800 */
[----:B---3--:R-:W-:-:S07]  /*5080*/  FADD.FTZ R12, R49, R12 ;  /* 0x0000000c310c7221 */ /* 0x008fce0000010000 */
[----:B------:R-:W1:Y:S01]  /*5090*/  MUFU.EX2 R36, R36 ;  /* 0x0000002400247308 */ /* 0x000e620000000800 */
[----:B--2---:R-:W-:-:S07]  /*50a0*/  FADD.FTZ R5, R51, R12 ;  /* 0x0000000c33057221 */ /* 0x004fce0000010000 */
[----:B------:R-:W2:Y:S08]  /*50b0*/  MUFU.EX2 R20, R20 ;  /* 0x0000001400147308 */ /* 0x000eb00000000800 */
[----:B------:R-:W-:Y:S01]  /*50c0*/  MUFU.EX2 R38, R38 ;  /* 0x0000002600267308 */ /* 0x000fe20000000800 */
[----:B-1----:R-:W-:-:S07]  /*50d0*/  F2FP.SATFINITE.E4M3.F32.PACK_AB_MERGE_C R6, R36, R35, RZ ;  /* 0x000000232406723e */ /* 0x002fce00048070ff */
[----:B------:R-:W1:Y:S01]  /*50e0*/  MUFU.EX2 R85, R85 ;  /* 0x0000005500557308 */ /* 0x000e620000000800 */
[C---:B--2---:R-:W-:Y:S01]  /*50f0*/  F2FP.SATFINITE.E4M3.F32.PACK_AB_MERGE_C R51, R20.reuse, R51, RZ ;  /* 0x000000331433723e */ /* 0x044fe200048070ff */
[----:B------:R-:W-:-:S03]  /*5100*/  FADD.FTZ R20, R20, R5 ;  /* 0x0000000514147221 */ /* 0x000fc60000010000 */
[----:B------:R-:W-:Y:S01]  /*5110*/  F2FP.SATFINITE.E4M3.F32.PACK_AB_MERGE_C R137, R49, R2, R51 ;  /* 0x000000023189723e */ /* 0x000fe20004807033 */
[----:B------:R-:W-:Y:S02]  /*5120*/  VIADD R2, R88, 0xfffffffe ;  /* 0xfffffffe58027836 */ /* 0x000fe40000000000 */
[----:B------:R-:W2:Y:S08]  /*5130*/  MUFU.EX2 R21, R21 ;  /* 0x0000001500157308 */ /* 0x000eb00000000800 */
[----:B------:R-:W3:Y:S01]  /*5140*/  MUFU.EX2 R24, R24 ;  /* 0x0000001800187308 */ /* 0x000ee20000000800 */
[----:B-1----:R-:W-:Y:S01]  /*5150*/  F2FP.SATFINITE.E4M3.F32.PACK_AB_MERGE_C R138, R85, R38, R6 ;  /* 0x00000026558a723e */ /* 0x002fe20004807006 */
[----:B------:R-:W-:-:S04]  /*5160*/  FADD.FTZ R38, R38, R83 ;  /* 0x0000005326267221 */ /* 0x000fc80000010000 */
[----:B------:R-:W-:Y:S02]  /*5170*/  FADD.FTZ R38, R85, R38 ;  /* 0x0000002655267221 */ /* 0x000fe40000010000 */
[----:B------:R-:W1:Y:S01]  /*5180*/  MUFU.EX2 R25, R25 ;  /* 0x0000001900197308 */ /* 0x000e620000000800 */
[----:B--2---:R-:W-:-:S01]  /*5190*/  FADD.FTZ R5, R21, R20 ;  /* 0x0000001415057221 */ /* 0x004fc20000010000 */
[----:B------:R-:W-:-:S06]  /*51a0*/  FADD.FTZ R35, R35, R38 ;  /* 0x0000002623237221 */ /* 0x000fcc0000010000 */
[----:B------:R-:W2:Y:S01]  /*51b0*/  MUFU.EX2 R26, R26 ;  /* 0x0000001a001a7308 */ /* 0x000ea20000000800 */
[----:B---3--:R-:W-:-:S04]  /*51c0*/  FADD.FTZ R6, R24, R5 ;  /* 0x0000000518067221 */ /* 0x008fc80000010000 */
[----:B-1----:R-:W-:Y:S01]  /*51d0*/  FADD.FTZ R5, R25, R6 ;  /* 0x0000000619057221 */ /* 0x002fe20000010000 */
[----:B------:R-:W-:-:S01]  /*51e0*/  FADD.FTZ R6, R36, R35 ;  /* 0x0000002324067221 */ /* 0x000fc20000010000 */
[C---:B--2---:R-:W-:Y:S02]  /*51f0*/  F2FP.SATFINITE.E4M3.F32.PACK_AB_MERGE_C R9, R26.reuse, R25, RZ ;  /* 0x000000191a09723e */ /* 0x044fe400048070ff */
[----:B------:R-:W-:-:S02]  /*5200*/  FADD.FTZ R5, R26, R5 ;  /* 0x000000051a057221 */ /* 0x000fc40000010000 */
[----:B------:R-:W-:Y:S01]  /*5210*/  F2FP.SATFINITE.E4M3.F32.PACK_AB_MERGE_C R139, R24, R21, R9 ;  /* 0x00000015188b723e */ /* 0x000fe20004807009 */
[----:B------:R-:W-:Y:S06]  /*5220*/  @P2 BRA `(.L_x_663) ;  /* 0x0000000000482947 */ /* 0x000fec0003800000 */
[C---:B------:R-:W-:Y:S01]  /*5230*/  ISETP.GT.AND P2, PT, R89.reuse, RZ, PT ;  /* 0x000000ff5900720c */ /* 0x040fe20003f44270 */
[----:B------:R-:W-:-:S05]  /*5240*/  VIADD R9, R89, 0xffffffff ;  /* 0xffffffff59097836 */ /* 0x000fca0000000000 */
[----:B------:R-:W-:-:S07]  /*5250*/  R2UR UR11, R9 ;  /* 0x00000000090b72ca */ /* 0x000fce00000e0000 */
[----:B------:R-:W-:Y:S08]  /*5260*/  @P2 BRA `(.L_x_664) ;  /* 0x00000000001c2947 */ /* 0x000ff00003800000 */
[----:B------:R-:W-:Y:S02]  /*5270*/  UISETP.NE.AND UP1, UPT, UR7, 0x1, UPT ;  /* 0x000000010700788c */ /* 0x000fe4000bf25270 */
[----:B------:R-:W-:-:S09]  /*5280*/  UIADD3 UR11, -UR14, URZ, URZ ;  /* 0x0000003f0e0b7290 */ /* 0x000fd2000fffe13f */
[----:B------:R-:W-:Y:S02]  /*5290*/  @UP1 ULDC.64 UR18, c[0x0][0x9e8] ;  /* 0x00027a0000121ab9 */ /* 0x000fe40000000a00 */
[----:B------:R-:W-:-:S04]  /*52a0*/  UIMAD.WIDE.U32 UR14, UR11, UR18, URZ ;  /* 0x000000120b0e72a5 */ /* 0x000fc8000f8e003f */
[----:B------:R-:W-:-:S04]  /*52b0*/  @UP1 USHF.R.U32.HI UR11, URZ, UR19, UR15 ;  /* 0x000000133f0b1299 */ /* 0x000fc8000801160f */
[----:B------:R-:W-:Y:S01]  /*52c0*/  ULOP3.LUT UR11, URZ, UR11, URZ, 0x33, !UPT ;  /* 0x0000000b3f0b7292 */ /* 0x000fe2000f8e333f */
[----:B------:R-:W-:Y:S11]  /*52d0*/  BRA `(.L_x_665) ;  /* 0x0000000000107947 */ /* 0x000ff60003800000 */
.L_x_664:
[----:B------:R-:W-:-:S11]  /*52e0*/  UISETP.NE.AND UP1, UPT, UR7, 0x1, UPT ;  /* 0x000000010700788c */ /* 0x000fd6000bf25270 */
[----:B------:R-:W-:Y:S02]  /*52f0*/  @UP1 ULDC.64 UR18, c[0x0][0x9e8] ;  /* 0x00027a0000121ab9 */ /* 0x000fe40000000a00 */
[----:B------:R-:W-:-:S04]  /*5300*/  UIMAD.WIDE.U32 UR14, UR11, UR18, URZ ;  /* 0x000000120b0e72a5 */ /* 0x000fc8000f8e003f */
[----:B------:R-:W-:-:S12]  /*5310*/  @UP1 USHF.R.U32.HI UR11, URZ, UR19, UR15 ;  /* 0x000000133f0b1299 */ /* 0x000fd8000801160f */
.L_x_665:
[----:B------:R-:W-:-:S04]  /*5320*/  UIMAD UR7, UR11, UR7, UR7 ;  /* 0x000000070b0772a4 */ /* 0x000fc8000f8e0207 */
[----:B------:R-:W-:-:S04]  /*5330*/  UISETP.LT.AND UP1, UPT, UR6, UR7, UPT ;  /* 0x000000070600728c */ /* 0x000fc8000bf21270 */
[----:B------:R-:W-:-:S12]  /*5340*/  USEL UR6, UR6, UR7, UP1 ;  /* 0x0000000706067287 */ /* 0x000fd80008800000 */
.L_x_663:
[----:B------:R-:W-:Y:S01]  /*5350*/  USHF.R.S32.HI UR7, URZ, 0x1f, UR6 ;  /* 0x0000001f3f077899 */ /* 0x000fe20008011406 */
[----:B------:R-:W-:Y:S02]  /*5360*/  CS2R R134, SRZ ;  /* 0x0000000000867805 */ /* 0x000fe4000001ff00 */
[----:B------:R-:W-:Y:S02]  /*5370*/  CS2R R132, SRZ ;  /* 0x0000000000847805 */ /* 0x000fe4000001ff00 */
[----:B------:R-:W-:Y:S01]  /*5380*/  CS2R R130, SRZ ;  /* 0x0000000000827805 */ /* 0x000fe2000001ff00 */
[----:B------:R-:W-:Y:S01]  /*5390*/  ULEA.HI UR7, UR7, UR6, URZ, 0x7 ;  /* 0x0000000607077291 */ /* 0x000fe2000f8f383f */
[----:B------:R-:W-:Y:S02]  /*53a0*/  CS2R R128, SRZ ;  /* 0x0000000000807805 */ /* 0x000fe4000001ff00 */
[----:B------:R-:W-:Y:S02]  /*53b0*/  CS2R R126, SRZ ;  /* 0x00000000007e7805 */ /* 0x000fe4000001ff00 */
[----:B------:R-:W-:Y:S01]  /*53c0*/  CS2R R124, SRZ ;  /* 0x00000000007c7805 */ /* 0x000fe2000001ff00 */
[----:B------:R-:W-:Y:S01]  /*53d0*/  USHF.R.S32.HI UR7, URZ, 0x7, UR7 ;  /* 0x000000073f077899 */ /* 0x000fe20008011407 */
[----:B------:R-:W-:-:S02]  /*53e0*/  CS2R R122, SRZ ;  /* 0x00000000007a7805 */ /* 0x000fc4000001ff00 */
[----:B------:R-:W-:Y:S02]  /*53f0*/  CS2R R120, SRZ ;  /* 0x0000000000787805 */ /* 0x000fe4000001ff00 */
[----:B------:R-:W-:Y:S01]  /*5400*/  CS2R R118, SRZ ;  /* 0x0000000000767805 */ /* 0x000fe2000001ff00 */
[----:B------:R-:W-:Y:S01]  /*5410*/  UISETP.LT.AND UP1, UPT, UR40, UR7, UPT ;  /* 0x000000072800728c */ /* 0x000fe2000bf21270 */
[----:B------:R-:W-:Y:S02]  /*5420*/  CS2R R116, SRZ ;  /* 0x0000000000747805 */ /* 0x000fe4000001ff00 */
[----:B------:R-:W-:Y:S02]  /*5430*/  CS2R R114, SRZ ;  /* 0x0000000000727805 */ /* 0x000fe4000001ff00 */
[----:B------:R-:W-:Y:S01]  /*5440*/  CS2R R112, SRZ ;  /* 0x0000000000707805 */ /* 0x000fe2000001ff00 */
[----:B------:R-:W-:Y:S01]  /*5450*/  USEL UR18, UR40, UR7, !UP1 ;  /* 0x0000000728127287 */ /* 0x000fe2000c800000 */
[----:B------:R-:W-:-:S02]  /*5460*/  CS2R R110, SRZ ;  /* 0x00000000006e7805 */ /* 0x000fc4000001ff00 */
[----:B------:R-:W-:Y:S02]  /*5470*/  CS2R R108, SRZ ;  /* 0x00000000006c7805 */ /* 0x000fe4000001ff00 */
[----:B------:R-:W-:Y:S02]  /*5480*/  CS2R R106, SRZ ;  /* 0x00000000006a7805 */ /* 0x000fe4000001ff00 */
[----:B------:R-:W-:Y:S02]  /*5490*/  CS2R R104, SRZ ;  /* 0x0000000000687805 */ /* 0x000fe4000001ff00 */
[----:B------:R-:W-:Y:S02]  /*54a0*/  CS2R R102, SRZ ;  /* 0x0000000000667805 */ /* 0x000fe4000001ff00 */
[----:B------:R-:W-:Y:S02]  /*54b0*/  ISETP.GE.AND P2, PT, R2, UR18, PT ;  /* 0x0000001202007c0c */ /* 0x000fe4000bf46270 */
[----:B------:R-:W-:-:S02]  /*54c0*/  CS2R R100, SRZ ;  /* 0x0000000000647805 */ /* 0x000fc4000001ff00 */
[----:B------:R-:W-:Y:S02]  /*54d0*/  CS2R R98, SRZ ;  /* 0x0000000000627805 */ /* 0x000fe4000001ff00 */
[----:B------:R-:W-:Y:S02]  /*54e0*/  CS2R R96, SRZ ;  /* 0x0000000000607805 */ /* 0x000fe4000001ff00 */
[----:B------:R-:W-:Y:S02]  /*54f0*/  CS2R R94, SRZ ;  /* 0x00000000005e7805 */ /* 0x000fe4000001ff00 */
[----:B------:R-:W-:Y:S02]  /*5500*/  CS2R R92, SRZ ;  /* 0x00000000005c7805 */ /* 0x000fe4000001ff00 */
[----:B------:R-:W-:Y:S02]  /*5510*/  CS2R R90, SRZ ;  /* 0x00000000005a7805 */ /* 0x000fe4000001ff00 */
[----:B------:R-:W-:Y:S01]  /*5520*/  CS2R R88, SRZ ;  /* 0x0000000000587805 */ /* 0x000fe2000001ff00 */
[----:B------:R-:W-:Y:S06]  /*5530*/  @!P2 BRA `(.L_x_666) ;  /* 0x000000340010a947 */ /* 0x000fec0003800000 */
[----:B------:R-:W-:Y:S01]  /*5540*/  IMAD.IADD R9, R156, 0x1, R3 ;  /* 0x000000019c097824 */ /* 0x000fe200078e0203 */
[----:B------:R-:W-:Y:S01]  /*5550*/  ULDC UR22, c[0x0][0x9e4] ;  /* 0x0002790000167ab9 */ /* 0x000fe20000000800 */
[----:B------:R-:W-:Y:S01]  /*5560*/  IMAD.MOV.U32 R135, RZ, RZ, RZ ;  /* 0x000000ffff877224 */ /* 0x000fe200078e00ff */
[----:B------:R-:W-:Y:S01]  /*5570*/  ULDC UR23, c[0x0][0x2e0] ;  /* 0x0000b80000177ab9 */ /* 0x000fe20000000800 */
[----:B------:R-:W-:Y:S01]  /*5580*/  ULDC UR24, c[0x0][0x288] ;  /* 0x0000a20000187ab9 */ /* 0x000fe20000000800 */
[----:B------:R-:W-:Y:S01]  /*5590*/  ULDC UR19, c[0x0][0x988] ;  /* 0x0002620000137ab9 */ /* 0x000fe20000000800 */
[----:B------:R-:W-:-:S05]  /*55a0*/  ULDC UR25, c[0x0][0x9e0] ;  /* 0x0002780000197ab9 */ /* 0x000fca0000000800 */
.L_x_684:
[----:B------:R-:W-:-:S04]  /*55b0*/  UIADD3 UR20, UR36, 0x1, URZ ;  /* 0x0000000124147890 */ /* 0x000fc8000fffe03f */
[----:B------:R-:W-:-:S04]  /*55c0*/  UISETP.NE.AND UP1, UPT, UR20, 0x2, UPT ;  /* 0x000000021400788c */ /* 0x000fc8000bf25270 */
[----:B------:R-:W-:Y:S02]  /*55d0*/  USEL UR21, URZ, 0x1, UP1 ;  /* 0x000000013f157887 */ /* 0x000fe40008800000 */
[----:B------:R-:W-:Y:S02]  /*55e0*/  USEL UR20, UR20, URZ, UP1 ;  /* 0x0000003f14147287 */ /* 0x000fe40008800000 */
[----:B------:R-:W-:Y:S01]  /*55f0*/  ULOP3.LUT UR21, UR37, UR21, URZ, 0x3c, !UPT ;  /* 0x0000001525157292 */ /* 0x000fe2000f8e3c3f */
[----:B------:R-:W-:Y:S11]  /*5600*/  @!P0 BRA `(.L_x_667) ;  /* 0x0000000000048947 */ /* 0x000ff60003800000 */
[----:B------:R-:W-:Y:S01]  /*5610*/  BPT.TRAP 0x1 ;  /* 0x000000040000795c */ /* 0x000fe20000300000 */
.L_x_667:
[----:B------:R-:W-:Y:S01]  /*5620*/  ULEA UR26, UR20, UR47, 0x3 ;  /* 0x0000002f141a7291 */ /* 0x000fe2000f8e183f */
[----:B------:R-:W-:-:S05]  /*5630*/  IMAD.U32 R10, RZ, RZ, UR21 ;  /* 0x00000015ff0a7e24 */ /* 0x000fca000f8e00ff */
[----:B------:R-:W-:-:S04]  /*5640*/  SHF.L.U32 R10, R10, 0x1f, RZ ;  /* 0x0000001f0a0a7819 */ /* 0x000fc800000006ff */
[----:B------:R1:W2:Y:S01]  /*5650*/  SYNCS.PHASECHK.TRANS64.TRYWAIT P2, [UR26+0x19c30], R10 ;  /* 0x019c300aff0075a7 */ /* 0x0002a2000804015a */
[----:B------:R-:W-:Y:S05]  /*5660*/  @!P0 BRA `(.L_x_668) ;  /* 0x0000000000048947 */ /* 0x000fea0003800000 */
[----:B------:R-:W-:Y:S01]  /*5670*/  BPT.TRAP 0x1 ;  /* 0x000000040000795c */ /* 0x000fe20000300000 */
.L_x_668:
[----:B--2---:R-:W-:Y:S05]  /*5680*/  @P2 BRA `(.L_x_669) ;  /* 0x0000000000082947 */ /* 0x004fea0003800000 */
[----:B------:R-:W2:Y:S02]  /*5690*/  SYNCS.PHASECHK.TRANS64.TRYWAIT P2, [UR26+0x19c30], R10 ;  /* 0x019c300aff0075a7 */ /* 0x000ea4000804015a */
[----:B--2---:R-:W-:Y:S05]  /*56a0*/  @!P2 BRA `(.L_x_670) ;  /* 0x000000e00040a947 */ /* 0x004fea0003800000 */
.L_x_669:
        /* <DEDUP_REMOVED lines=17> */
.L_x_671:
[----:B------:R-:W-:Y:S01]  /*57c0*/  ULEA UR11, UR36, UR47, 0x3 ;  /* 0x0000002f240b7291 */ /* 0x000fe2000f8e183f */
[----:B-12---:R-:W-:-:S05]  /*57d0*/  IMAD.U32 R10, RZ, RZ, UR37 ;  /* 0x00000025ff0a7e24 */ /* 0x006fca000f8e00ff */
[----:B------:R-:W-:-:S04]  /*57e0*/  SHF.L.U32 R10, R10, 0x1f, RZ ;  /* 0x0000001f0a0a7819 */ /* 0x000fc800000006ff */
[----:B------:R1:W2:Y:S01]  /*57f0*/  SYNCS.PHASECHK.TRANS64.TRYWAIT P2, [UR11+0x19c50], R10 ;  /* 0x019c500aff0075a7 */ /* 0x0002a2000804014b */
[----:B------:R-:W-:Y:S05]  /*5800*/  @!P0 BRA `(.L_x_672) ;  /* 0x0000000000048947 */ /* 0x000fea0003800000 */
[----:B------:R-:W-:Y:S01]  /*5810*/  BPT.TRAP 0x1 ;  /* 0x000000040000795c */ /* 0x000fe20000300000 */
.L_x_672:
[----:B--2---:R-:W-:Y:S05]  /*5820*/  @P2 BRA `(.L_x_673) ;  /* 0x0000000000082947 */ /* 0x004fea0003800000 */
[----:B------:R-:W2:Y:S02]  /*5830*/  SYNCS.PHASECHK.TRANS64.TRYWAIT P2, [UR11+0x19c50], R10 ;  /* 0x019c500aff0075a7 */ /* 0x000ea4000804014b */
[----:B--2---:R-:W-:Y:S05]  /*5840*/  @!P2 BRA `(.L_x_674) ;  /* 0x000000dc00f0a947 */ /* 0x004fea0003800000 */
.L_x_673:
[----:B------:R-:W-:Y:S01]  /*5850*/  UIADD3 UR6, UR47, 0x3000, URZ ;  /* 0x000030002f067890 */ /* 0x000fe2000fffe03f */
[----:B------:R-:W-:Y:S01]  /*5860*/  WARPGROUP.ARRIVE ;  /* 0x00000000000079c5 */ /* 0x000fe20000000000 */
[----:B------:R-:W-:Y:S01]  /*5870*/  UMOV UR7, 0x40000040 ;  /* 0x4000004000077882 */ /* 0x000fe20000000000 */
[C---:B------:R-:W-:Y:S01]  /*5880*/  FMUL.FTZ R13, R0.reuse, R27 ;  /* 0x0000001b000d7220 */ /* 0x040fe20000410000 */
[----:B------:R-:W-:Y:S01]  /*5890*/  USHF.R.U32.HI UR6, URZ, 0x4, UR6 ;  /* 0x000000043f067899 */ /* 0x000fe20008011606 */
[C---:B------:R-:W-:Y:S01]  /*58a0*/  FMUL.FTZ R27, R0.reuse, R35 ;  /* 0x00000023001b7220 */ /* 0x040fe20000410000 */
[C---:B------:R-:W-:Y:S01]  /*58b0*/  FMUL.FTZ R35, R0.reuse, R43 ;  /* 0x0000002b00237220 */ /* 0x040fe20000410000 */
[C---:B------:R-:W-:Y:S01]  /*58c0*/  FMUL.FTZ R43, R0.reuse, R49 ;  /* 0x00000031002b7220 */ /* 0x040fe20000410000 */
[----:B------:R-:W-:Y:S01]  /*58d0*/  ULOP3.LUT UR6, UR6, 0x3fff, URZ, 0xc0, !UPT ;  /* 0x00003fff06067892 */ /* 0x000fe2000f8ec03f */
[C---:B------:R-:W-:Y:S01]  /*58e0*/  FMUL.FTZ R12, R0.reuse, R26 ;  /* 0x0000001a000c7220 */ /* 0x040fe20000410000 */
[C---:B------:R-:W-:Y:S01]  /*58f0*/  FMUL.FTZ R49, R0.reuse, R55 ;  /* 0x0000003700317220 */ /* 0x040fe20000410000 */
[C---:B------:R-:W-:Y:S01]  /*5900*/  FMUL.FTZ R26, R0.reuse, R34 ;  /* 0x00000022001a7220 */ /* 0x040fe20000410000 */
[----:B------:R-:W-:Y:S01]  /*5910*/  ULOP3.LUT UR6, UR6, 0x10000, URZ, 0xfc, !UPT ;  /* 0x0001000006067892 */ /* 0x000fe2000f8efc3f */
[C---:B------:R-:W-:Y:S01]  /*5920*/  FMUL.FTZ R55, R0.reuse, R61 ;  /* 0x0000003d00377220 */ /* 0x040fe20000410000 */
[C---:B------:R-:W-:Y:S01]  /*5930*/  FMUL.FTZ R34, R0.reuse, R42 ;  /* 0x0000002a00227220 */ /* 0x040fe20000410000 */
[C---:B------:R-:W-:Y:S01]  /*5940*/  FMUL.FTZ R61, R0.reuse, R65 ;  /* 0x00000041003d7220 */ /* 0x040fe20000410000 */
[----:B------:R-:W-:Y:S01]  /*5950*/  UIMAD UR10, UR36, 0x300, UR6 ;  /* 0x00000300240a78a4 */ /* 0x000fe2000f8e0206 */
[C---:B------:R-:W-:Y:S01]  /*5960*/  FMUL.FTZ R42, R0.reuse, R48 ;  /* 0x00000030002a7220 */ /* 0x040fe20000410000 */
[C---:B------:R-:W-:Y:S01]  /*5970*/  FMUL.FTZ R65, R0.reuse, R69 ;  /* 0x0000004500417220 */ /* 0x040fe20000410000 */
[C---:B------:R-:W-:Y:S01]  /*5980*/  FMUL.FTZ R48, R0.reuse, R54 ;  /* 0x0000003600307220 */ /* 0x040fe20000410000 */
[C---:B------:R-:W-:Y:S01]  /*5990*/  FMUL.FTZ R69, R0.reuse, R73 ;  /* 0x0000004900457220 */ /* 0x040fe20000410000 */
[C---:B------:R-:W-:Y:S01]  /*59a0*/  FMUL.FTZ R54, R0.reuse, R60 ;  /* 0x0000003c00367220 */ /* 0x040fe20000410000 */
[C---:B------:R-:W-:Y:S01]  /*59b0*/  FMUL.FTZ R73, R0.reuse, R77 ;  /* 0x0000004d00497220 */ /* 0x040fe20000410000 */
[----:B------:R-:W-:Y:S01]  /*59c0*/  UMOV UR6, UR10 ;  /* 0x0000000a00067c82 */ /* 0x000fe20008000000 */
[----:B------:R-:W-:Y:S01]  /*59d0*/  FMUL.FTZ R60, R0, R64 ;  /* 0x00000040003c7220 */ /* 0x000fe20000410000 */
[----:B------:R-:W-:Y:S01]  /*59e0*/  QGMMA.64x96x32.F32.E4M3.E4M3 R88, R148, gdesc[UR4], R88, gsb0 ;  /* 0x0160000494587df3 */ /* 0x000fe20008000858 */
[----:B------:R-:W-:Y:S01]  /*59f0*/  UIADD3 UR6, UR10, 0x2, URZ ;  /* 0x000000020a067890 */ /* 0x000fe2000fffe03f */
[----:B------:R-:W-:Y:S01]  /*5a00*/  IMAD.SHL.U32 R77, R2, 0x80, RZ ;  /* 0x00000080024d7824 */ /* 0x000fe200078e00ff */
[----:B------:R-:W-:Y:S01]  /*5a10*/  UMOV UR7, 0x40000040 ;  /* 0x4000004000077882 */ /* 0x000fe20000000000 */
        /* <DEDUP_REMOVED lines=16> */
[----:B------:R-:W-:Y:S01]  /*5b20*/  IADD3 R80, -R77, 0x1, RZ ;  /* 0x000000014d507810 */ /* 0x000fe20007ffe1ff */
[C---:B------:R-:W-:Y:S01]  /*5b30*/  FMUL.FTZ R39, R0.reuse, R47 ;  /* 0x0000002f00277220 */ /* 0x040fe20000410000 */
[C---:B------:R-:W-:Y:S01]  /*5b40*/  FMUL.FTZ R45, R0.reuse, R51 ;  /* 0x00000033002d7220 */ /* 0x040fe20000410000 */
[C---:B------:R-:W-:Y:S01]  /*5b50*/  FMUL.FTZ R46, R0.reuse, R52 ;  /* 0x00000034002e7220 */ /* 0x040fe20000410000 */
[C---:B------:R-:W-:Y:S01]  /*5b60*/  FMUL.FTZ R50, R0.reuse, R56 ;  /* 0x0000003800327220 */ /* 0x040fe20000410000 */
[C---:B--2---:R-:W-:Y:S01]  /*5b70*/  FMUL.FTZ R11, R0.reuse, R25 ;  /* 0x00000019000b7220 */ /* 0x044fe20000410000 */
        /* <DEDUP_REMOVED lines=9> */
[C---:B-1----:R-:W-:Y:S01]  /*5c10*/  FMUL.FTZ R10, R0.reuse, R24 ;  /* 0x00000018000a7220 */ /* 0x042fe20000410000 */
        /* <DEDUP_REMOVED lines=16> */
[----:B------:R-:W-:Y:S01]  /*5d20*/  FMUL.FTZ R80, R0, R87 ;  /* 0x0000005700507220 */ /* 0x000fe20000410000 */
[----:B------:R-:W-:Y:S01]  /*5d30*/  IMAD.U32 R40, RZ, RZ, UR26 ;  /* 0x0000001aff287e24 */ /* 0x000fe2000f8e00ff */
[----:B------:R-:W-:Y:S01]  /*5d40*/  PLOP3.LUT P2, PT, PT, PT, UP0, 0x40, 0x0 ;  /* 0x000000000000781c */ /* 0x000fe20003f4e808 */
[----:B------:R-:W1:Y:S01]  /*5d50*/  MUFU.TANH R10, R10 ;  /* 0x0000000a000a7308 */ /* 0x000e620000002400 */
[----:B------:R-:W-:Y:S02]  /*5d60*/  VIADD R41, R41, -UR24 ;  /* 0x8000001829297c36 */ /* 0x000fe40008000000 */
[----:B------:R-:W-:-:S02]  /*5d70*/  @!P1 VIADD R40, R40, 0x19c40 ;  /* 0x00019c4028289836 */ /* 0x000fc40000000000 */
[----:B------:R-:W-:-:S03]  /*5d80*/  IMAD R41, R16, -0x2, R41 ;  /* 0xfffffffe10297824 */ /* 0x000fc600078e0229 */
[----:B------:R-:W2:Y:S01]  /*5d90*/  MUFU.TANH R11, R11 ;  /* 0x0000000b000b7308 */ /* 0x000ea20000002400 */
[----:B------:R-:W-:Y:S01]  /*5da0*/  @!P1 PRMT R40, RZ, 0x654, R40 ;  /* 0x00000654ff289816 */ /* 0x000fe20000000028 */
[C---:B------:R-:W-:Y:S02]  /*5db0*/  VIADD R86, R41.reuse, UR25 ;  /* 0x0000001929567c36 */ /* 0x040fe40008000000 */
[----:B------:R-:W-:Y:S02]  /*5dc0*/  VIADD R85, R41, UR17 ;  /* 0x0000001129557c36 */ /* 0x000fe40008000000 */
[C---:B------:R-:W-:Y:S02]  /*5dd0*/  IMAD.IADD R84, R3.reuse, 0x1, R86 ;  /* 0x0000000103547824 */ /* 0x040fe400078e0256 */
[----:B------:R-:W3:Y:S01]  /*5de0*/  MUFU.TANH R12, R12 ;  /* 0x0000000c000c7308 */ /* 0x000ee20000002400 */
[----:B------:R-:W-:-:S07]  /*5df0*/  IMAD.IADD R83, R3, 0x1, R85 ;  /* 0x0000000103537824 */ /* 0x000fce00078e0255 */
[----:B------:R-:W4:Y:S08]  /*5e00*/  MUFU.TANH R13, R13 ;  /* 0x0000000d000d7308 */ /* 0x000f300000002400 */
[----:B------:R-:W1:Y:S08]  /*5e10*/  MUFU.TANH R14, R14 ;  /* 0x0000000e000e7308 */ /* 0x000e700000002400 */
[----:B------:R-:W1:Y:S08]  /*5e20*/  MUFU.TANH R15, R15 ;  /* 0x0000000f000f7308 */ /* 0x000e700000002400 */
[----:B------:R-:W1:Y:S01]  /*5e30*/  MUFU.TANH R20, R20 ;  /* 0x0000001400147308 */ /* 0x000e620000002400 */
[----:B------:R-:W-:-:S02]  /*5e40*/  WARPGROUP.DEPBAR.LE gsb0, 0x0 ;  /* 0x00008000000079c5 */ /* 0x000fc40000010000 */
[----:B------:R-:W-:-:S05]  /*5e50*/  WARPGROUP.ARRIVE ;  /* 0x00000000000079c5 */ /* 0x000fca0000000000 */
[----:B------:R-:W1:Y:S01]  /*5e60*/  MUFU.TANH R21, R21 ;  /* 0x0000001500157308 */ /* 0x000e620000002400 */
[----:B------:R-:W-:Y:S01]  /*5e70*/  QGMMA.64x96x32.F32.E4M3.E4M3 R88, R144, gdesc[UR4], R88, gsb0 ;  /* 0x0160000490587df3 */ /* 0x000fe20008000858 */
[----:B------:R-:W-:Y:S01]  /*5e80*/  UIADD3 UR6, UR10, 0x4, URZ ;  /* 0x000000040a067890 */ /* 0x000fe2000fffe03f */
[----:B------:R-:W-:-:S05]  /*5e90*/  UMOV UR7, 0x40000040 ;  /* 0x4000004000077882 */ /* 0x000fca0000000000 */
        /* <DEDUP_REMOVED lines=36> */
[----:B------:R-:W-:Y:S07]  /*60e0*/  QGMMA.64x96x32.F32.E4M3.E4M3 R88, R136, gdesc[UR4], R88, gsb0 ;  /* 0x0160000488587df3 */ /* 0x000fee0008000858 */
        /* <DEDUP_REMOVED lines=15> */
[----:B------:R1:W-:Y:S05]  /*61e0*/  @!P1 SYNCS.ARRIVE.TRANS64.RED.A1T0 RZ, [R40+URZ], RZ ;  /* 0x000000ff28ff99a7 */ /* 0x0003ea000810043f */
        /* <DEDUP_REMOVED lines=14> */
[----:B------:R-:W-:Y:S01]  /*62d0*/  ISETP.GT.AND P2, PT, R9, -0x1, PT ;  /* 0xffffffff0900780c */ /* 0x000fe20003f44270 */
[----:B------:R-:W-:-:S12]  /*62e0*/  BSSY B0, `(.L_x_676) ;  /* 0x0000011000007945 */ /* 0x000fd80003800000 */
[----:B------:R-:W-:Y:S05]  /*62f0*/  @P2 BRA `(.L_x_677) ;  /* 0x0000000000202947 */ /* 0x000fea0003800000 */
[----:B------:R-:W-:Y:S01]  /*6300*/  IMAD.U32 R137, RZ, RZ, UR22 ;  /* 0x00000016ff897e24 */ /* 0x000fe2000f8e00ff */
[----:B------:R-:W-:-:S04]  /*6310*/  LOP3.LUT R87, RZ, R9, RZ, 0x33, !PT ;  /* 0x00000009ff577212 */ /* 0x000fc800078e33ff */
[----:B------:R-:W-:-:S13]  /*6320*/  ISETP.NE.AND P2, PT, R137, 0x1, PT ;  /* 0x000000018900780c */ /* 0x000fda0003f45270 */
[----:B-1----:R-:W1:Y:S02]  /*6330*/  @P2 LDC.64 R40, c[0x0][0x9e8] ;  /* 0x00027a00ff282b82 */ /* 0x002e640000000a00 */
[----:B-1----:R-:W-:-:S05]  /*6340*/  @P2 IMAD.HI.U32 R40, R87, R40, RZ ;  /* 0x0000002857282227 */ /* 0x002fca00078e00ff */
[----:B------:R-:W-:-:S04]  /*6350*/  @P2 SHF.R.U32.HI R87, RZ, R41, R40 ;  /* 0x00000029ff572219 */ /* 0x000fc80000011628 */
[----:B------:R-:W-:Y:S01]  /*6360*/  LOP3.LUT R40, RZ, R87, RZ, 0x33, !PT ;  /* 0x00000057ff287212 */ /* 0x000fe200078e33ff */
[----:B------:R-:W-:Y:S06]  /*6370*/  BRA `(.L_x_678) ;  /* 0x00000000001c7947 */ /* 0x000fec0003800000 */
.L_x_677:
[----:B------:R-:W-:-:S05]  /*6380*/  IMAD.U32 R137, RZ, RZ, UR22 ;  /* 0x00000016ff897e24 */ /* 0x000fca000f8e00ff */
[----:B------:R-:W-:-:S13]  /*6390*/  ISETP.NE.AND P2, PT, R137, 0x1, PT ;  /* 0x000000018900780c */ /* 0x000fda0003f45270 */
[----:B-1----:R-:W1:Y:S01]  /*63a0*/  @P2 LDC.64 R40, c[0x0][0x9e8] ;  /* 0x00027a00ff282b82 */ /* 0x002e620000000a00 */
[----:B------:R-:W-:-:S04]  /*63b0*/  @P2 IMAD.IADD R87, R156, 0x1, R3 ;  /* 0x000000019c572824 */ /* 0x000fc800078e0203 */
[----:B-1----:R-:W-:-:S04]  /*63c0*/  @P2 IMAD.HI.U32 R136, R87, R40, RZ ;  /* 0x0000002857882227 */ /* 0x002fc800078e00ff */
[----:B------:R-:W-:Y:S01]  /*63d0*/  IMAD.MOV.U32 R40, RZ, RZ, R9 ;  /* 0x000000ffff287224 */ /* 0x000fe200078e0009 */
[----:B------:R-:W-:-:S07]  /*63e0*/  @P2 SHF.R.U32.HI R40, RZ, R41, R136 ;  /* 0x00000029ff282219 */ /* 0x000fce0000011688 */
.L_x_678:
[----:B------:R-:W-:Y:S05]  /*63f0*/  BSYNC B0 ;  /* 0x0000000000007941 */ /* 0x000fea0003800000 */
.L_x_676:
[----:B------:R-:W-:-:S04]  /*6400*/  IMAD R41, R40, R137, -R77 ;  /* 0x0000008928297224 */ /* 0x000fc800078e0a4d */
[----:B------:R-:W-:-:S05]  /*6410*/  IMAD R41, R16, -0x2, R41 ;  /* 0xfffffffe10297824 */ /* 0x000fca00078e0229 */
[----:B------:R-:W-:Y:S02]  /*6420*/  VIADDMNMX R84, R41, R137, R84, PT ;  /* 0x0000008929547246 */ /* 0x000fe40003800154 */
[----:B------:R-:W-:-:S07]  /*6430*/  VIMNMX R83, R83, R41, !PT ;  /* 0x0000002953537248 */ /* 0x000fce0007fe0100 */
.L_x_675:
[----:B------:R-:W-:Y:S01]  /*6440*/  ISETP.GT.AND P2, PT, R2, -0x1, PT ;  /* 0xffffffff0200780c */ /* 0x000fe20003f44270 */
[C---:B------:R-:W-:Y:S02]  /*6450*/  IMAD.IADD R86, R4.reuse, 0x1, R86 ;  /* 0x0000000104567824 */ /* 0x040fe400078e0256 */
[----:B------:R-:W-:Y:S01]  /*6460*/  IMAD.IADD R85, R4, 0x1, R85 ;  /* 0x0000000104557824 */ /* 0x000fe200078e0255 */
[C---:B------:R-:W-:Y:S02]  /*6470*/  ISETP.GT.AND P5, PT, R83.reuse, RZ, P2 ;  /* 0x000000ff5300720c */ /* 0x040fe400017a4270 */
[C---:B------:R-:W-:Y:S02]  /*6480*/  ISETP.GT.AND P4, PT, R83.reuse, 0x1, P2 ;  /* 0x000000015300780c */ /* 0x040fe40001784270 */
[----:B------:R-:W-:Y:S02]  /*6490*/  ISETP.LT.OR P5, PT, R84, 0x1, P5 ;  /* 0x000000015400780c */ /* 0x000fe40002fa1670 */
[----:B------:R-:W-:-:S02]  /*64a0*/  ISETP.GT.AND P6, PT, R83, 0x8, P2 ;  /* 0x000000085300780c */ /* 0x000fc400017c4270 */
[----:B-1----:R-:W-:Y:S02]  /*64b0*/  FSEL R41, R10, -INF , !P5 ;  /* 0xff8000000a297808 */ /* 0x002fe40006800000 */
[C---:B------:R-:W-:Y:S02]  /*64c0*/  ISETP.GT.AND P5, PT, R83.reuse, 0x10, P2 ;  /* 0x000000105300780c */ /* 0x040fe400017a4270 */
[----:B------:R-:W-:Y:S02]  /*64d0*/  ISETP.GT.AND P3, PT, R83, 0x9, P2 ;  /* 0x000000095300780c */ /* 0x000fe40001764270 */
[C---:B------:R-:W-:Y:S02]  /*64e0*/  ISETP.LT.OR P5, PT, R84.reuse, 0x11, P5 ;  /* 0x000000115400780c */ /* 0x040fe40002fa1670 */
[----:B------:R-:W-:Y:S02]  /*64f0*/  ISETP.LT.OR P4, PT, R84, 0x2, P4 ;  /* 0x000000025400780c */ /* 0x000fe40002781670 */
[----:B------:R-:W-:-:S02]  /*6500*/  FSEL R24, R24, -INF , !P5 ;  /* 0xff80000018187808 */ /* 0x000fc40006800000 */
[----:B------:R-:W-:Y:S02]  /*6510*/  ISETP.GT.AND P5, PT, R83, 0x20, P2 ;  /* 0x000000205300780c */ /* 0x000fe400017a4270 */
[C---:B------:R-:W-:Y:S02]  /*6520*/  ISETP.LT.OR P6, PT, R84.reuse, 0x9, P6 ;  /* 0x000000095400780c */ /* 0x040fe400037c1670 */
[C---:B------:R-:W-:Y:S02]  /*6530*/  ISETP.LT.OR P3, PT, R84.reuse, 0xa, P3 ;  /* 0x0000000a5400780c */ /* 0x040fe40001f61670 */
[----:B------:R-:W-:Y:S02]  /*6540*/  ISETP.LT.OR P5, PT, R84, 0x21, P5 ;  /* 0x000000215400780c */ /* 0x000fe40002fa1670 */
[----:B------:R-:W-:Y:S02]  /*6550*/  FSEL R40, R11, -INF , !P4 ;  /* 0xff8000000b287808 */ /* 0x000fe40006000000 */
[----:B------:R-:W-:-:S02]  /*6560*/  FSEL R14, R14, -INF , !P6 ;  /* 0xff8000000e0e7808 */ /* 0x000fc40007000000 */
[----:B------:R-:W-:Y:S02]  /*6570*/  FSEL R15, R15, -INF , !P3 ;  /* 0xff8000000f0f7808 */ /* 0x000fe40005800000 */
[C---:B------:R-:W-:Y:S02]  /*6580*/  ISETP.GT.AND P4, PT, R83.reuse, 0x11, P2 ;  /* 0x000000115300780c */ /* 0x040fe40001784270 */
[C---:B------:R-:W-:Y:S02]  /*6590*/  ISETP.GT.AND P6, PT, R83.reuse, 0x18, P2 ;  /* 0x000000185300780c */ /* 0x040fe400017c4270 */
[C---:B------:R-:W-:Y:S02]  /*65a0*/  ISETP.GT.AND P3, PT, R83.reuse, 0x19, P2 ;  /* 0x000000195300780c */ /* 0x040fe40001764270 */
[----:B------:R-:W-:Y:S02]  /*65b0*/  FSEL R32, R32, -INF , !P5 ;  /* 0xff80000020207808 */ /* 0x000fe40006800000 */
[----:B------:R-:W-:-:S02]  /*65c0*/  ISETP.GT.AND P5, PT, R83, 0x30, P2 ;  /* 0x000000305300780c */ /* 0x000fc400017a4270 */
[C---:B------:R-:W-:Y:S02]  /*65d0*/  ISETP.LT.OR P4, PT, R84.reuse, 0x12, P4 ;  /* 0x000000125400780c */ /* 0x040fe40002781670 */
        /* <DEDUP_REMOVED lines=56> */
[----:B------:R-:W-:Y:S02]  /*6960*/  ISETP.GT.AND P3, PT, R83, 0x69, P2 ;  /* 0x000000695300780c */ /* 0x000fe40001764270 */
[----:B------:R-:W-:Y:S02]  /*6970*/  FSEL R76, R76, -INF , !P5 ;  /* 0xff8000004c4c7808 */ /* 0x000fe40006800000 */
[----:B------:R-:W-:-:S02]  /*6980*/  PLOP3.LUT P5, PT, PT, PT, UP0, 0x40, 0x0 ;  /* 0x000000000000781c */ /* 0x000fc40003fae808 */
[C---:B------:R-:W-:Y:S02]  /*6990*/  ISETP.LT.OR P4, PT, R84.reuse, 0x62, P4 ;  /* 0x000000625400780c */ /* 0x040fe40002781670 */
[C---:B------:R-:W-:Y:S02]  /*69a0*/  ISETP.LT.OR P6, PT, R84.reuse, 0x69, P6 ;  /* 0x000000695400780c */ /* 0x040fe400037c1670 */
[----:B------:R-:W-:Y:S02]  /*69b0*/  ISETP.LT.OR P3, PT, R84, 0x6a, P3 ;  /* 0x0000006a5400780c */ /* 0x000fe40001f61670 */
[----:B------:R-:W-:Y:S02]  /*69c0*/  FSEL R69, R69, -INF , !P4 ;  /* 0xff80000045457808 */ /* 0x000fe40006000000 */
[----:B------:R-:W-:Y:S02]  /*69d0*/  FSEL R72, R72, -INF , !P6 ;  /* 0xff80000048487808 */ /* 0x000fe40007000000 */
[----:B------:R-:W-:-:S02]  /*69e0*/  FSEL R73, R73, -INF , !P3 ;  /* 0xff80000049497808 */ /* 0x000fc40005800000 */
[C---:B------:R-:W-:Y:S02]  /*69f0*/  ISETP.GT.AND P4, PT, R83.reuse, 0x71, P2 ;  /* 0x000000715300780c */ /* 0x040fe40001784270 */
[C---:B------:R-:W-:Y:S02]  /*6a00*/  ISETP.GT.AND P6, PT, R83.reuse, 0x78, P2 ;  /* 0x000000785300780c */ /* 0x040fe400017c4270 */
[----:B------:R-:W-:Y:S02]  /*6a10*/  ISETP.GT.AND P3, PT, R83, 0x79, P2 ;  /* 0x000000795300780c */ /* 0x000fe40001764270 */
[C---:B------:R-:W-:Y:S02]  /*6a20*/  ISETP.LT.OR P4, PT, R84.reuse, 0x72, P4 ;  /* 0x000000725400780c */ /* 0x040fe40002781670 */
[C---:B------:R-:W-:Y:S02]  /*6a30*/  ISETP.LT.OR P6, PT, R84.reuse, 0x79, P6 ;  /* 0x000000795400780c */ /* 0x040fe400037c1670 */
[----:B------:R-:W-:-:S02]  /*6a40*/  ISETP.LT.OR P3, PT, R84, 0x7a, P3 ;  /* 0x0000007a5400780c */ /* 0x000fc40001f61670 */
[----:B------:R-:W-:Y:S02]  /*6a50*/  FSEL R78, R78, -INF , !P4 ;  /* 0xff8000004e4e7808 */ /* 0x000fe40006000000 */
[----:B------:R-:W-:Y:S02]  /*6a60*/  FSEL R81, R81, -INF , !P6 ;  /* 0xff80000051517808 */ /* 0x000fe40007000000 */
[----:B------:R-:W-:Y:S01]  /*6a70*/  FSEL R82, R82, -INF , !P3 ;  /* 0xff80000052527808 */ /* 0x000fe20005800000 */
[----:B------:R-:W-:Y:S06]  /*6a80*/  @P5 BRA `(.L_x_679) ;  /* 0x0000000000585947 */ /* 0x000fec0003800000 */
[----:B------:R-:W-:Y:S01]  /*6a90*/  IMAD.IADD R83, R156, 0x1, R4 ;  /* 0x000000019c537824 */ /* 0x000fe200078e0204 */
[----:B------:R-:W-:Y:S04]  /*6aa0*/  BSSY B0, `(.L_x_680) ;  /* 0x0000010000007945 */ /* 0x000fe80003800000 */
[----:B------:R-:W-:-:S13]  /*6ab0*/  ISETP.GT.AND P3, PT, R83, -0x1, PT ;  /* 0xffffffff5300780c */ /* 0x000fda0003f64270 */
[----:B------:R-:W-:Y:S05]  /*6ac0*/  @P3 BRA `(.L_x_681) ;  /* 0x0000000000203947 */ /* 0x000fea0003800000 */
[----:B------:R-:W-:Y:S01]  /*6ad0*/  IMAD.U32 R84, RZ, RZ, UR22 ;  /* 0x00000016ff547e24 */ /* 0x000fe2000f8e00ff */
[----:B------:R-:W-:-:S04]  /*6ae0*/  LOP3.LUT R83, RZ, R83, RZ, 0x33, !PT ;  /* 0x00000053ff537212 */ /* 0x000fc800078e33ff */
[----:B------:R-:W-:-:S13]  /*6af0*/  ISETP.NE.AND P3, PT, R84, 0x1, PT ;  /* 0x000000015400780c */ /* 0x000fda0003f65270 */
[----:B------:R-:W1:Y:S02]  /*6b00*/  @P3 LDC.64 R10, c[0x0][0x9e8] ;  /* 0x00027a00ff0a3b82 */ /* 0x000e640000000a00 */
[----:B-1----:R-:W-:-:S05]  /*6b10*/  @P3 IMAD.HI.U32 R10, R83, R10, RZ ;  /* 0x0000000a530a3227 */ /* 0x002fca00078e00ff */
[----:B------:R-:W-:-:S04]  /*6b20*/  @P3 SHF.R.U32.HI R83, RZ, R11, R10 ;  /* 0x0000000bff533219 */ /* 0x000fc8000001160a */
[----:B------:R-:W-:Y:S01]  /*6b30*/  LOP3.LUT R83, RZ, R83, RZ, 0x33, !PT ;  /* 0x00000053ff537212 */ /* 0x000fe200078e33ff */
[----:B------:R-:W-:Y:S06]  /*6b40*/  BRA `(.L_x_682) ;  /* 0x0000000000147947 */ /* 0x000fec0003800000 */
.L_x_681:
[----:B------:R-:W-:-:S05]  /*6b50*/  IMAD.U32 R84, RZ, RZ, UR22 ;  /* 0x00000016ff547e24 */ /* 0x000fca000f8e00ff */
[----:B------:R-:W-:-:S13]  /*6b60*/  ISETP.NE.AND P3, PT, R84, 0x1, PT ;  /* 0x000000015400780c */ /* 0x000fda0003f65270 */
[----:B------:R-:W1:Y:S02]  /*6b70*/  @P3 LDC.64 R10, c[0x0][0x9e8] ;  /* 0x00027a00ff0a3b82 */ /* 0x000e640000000a00 */
[----:B-1----:R-:W-:-:S05]  /*6b80*/  @P3 IMAD.HI.U32 R10, R83, R10, RZ ;  /* 0x0000000a530a3227 */ /* 0x002fca00078e00ff */
[----:B------:R-:W-:-:S07]  /*6b90*/  @P3 SHF.R.U32.HI R83, RZ, R11, R10 ;  /* 0x0000000bff533219 */ /* 0x000fce000001160a */
.L_x_682:
[----:B------:R-:W-:Y:S05]  /*6ba0*/  BSYNC B0 ;  /* 0x0000000000007941 */ /* 0x000fea0003800000 */
.L_x_680:
[----:B------:R-:W-:-:S04]  /*6bb0*/  IMAD R83, R83, R84, -R77 ;  /* 0x0000005453537224 */ /* 0x000fc800078e0a4d */
[----:B------:R-:W-:-:S05]  /*6bc0*/  IMAD R83, R16, -0x2, R83 ;  /* 0xfffffffe10537824 */ /* 0x000fca00078e0253 */
[----:B------:R-:W-:Y:S02]  /*6bd0*/  VIADDMNMX R86, R83, R84, R86, PT ;  /* 0x0000005453567246 */ /* 0x000fe40003800156 */
[----:B------:R-:W-:-:S07]  /*6be0*/  VIMNMX R85, R85, R83, !PT ;  /* 0x0000005355557248 */ /* 0x000fce0007fe0100 */
.L_x_679:
[----:B------:R-:W-:Y:S01]  /*6bf0*/  FMNMX.FTZ R11, R41, R8, !PT ;  /* 0x00000008290b7209 */ /* 0x000fe20007810000 */
[----:B------:R-:W-:Y:S01]  /*6c00*/  UMOV UR10, UR19 ;  /* 0x00000013000a7c82 */ /* 0x000fe20008000000 */
[----:B------:R-:W-:Y:S01]  /*6c10*/  ISETP.GT.AND P5, PT, R85, 0x8, P2 ;  /* 0x000000085500780c */ /* 0x000fe200017a4270 */
[----:B------:R-:W-:Y:S01]  /*6c20*/  IMAD.U32 R83, RZ, RZ, UR10 ;  /* 0x0000000aff537e24 */ /* 0x000fe2000f8e00ff */
[----:B------:R-:W-:Y:S02]  /*6c30*/  FMNMX.FTZ R11, R40, R11, !PT ;  /* 0x0000000b280b7209 */ /* 0x000fe40007810000 */
[----:B------:R-:W-:Y:S02]  /*6c40*/  ISETP.LT.OR P5, PT, R86, 0x9, P5 ;  /* 0x000000095600780c */ /* 0x000fe40002fa1670 */
[----:B------:R-:W-:Y:S02]  /*6c50*/  FMNMX.FTZ R10, R14, R11, !PT ;  /* 0x0000000b0e0a7209 */ /* 0x000fe40007810000 */
[----:B------:R-:W-:-:S02]  /*6c60*/  FSEL R20, R20, -INF , !P5 ;  /* 0xff80000014147808 */ /* 0x000fc40006800000 */
[----:B------:R-:W-:Y:S02]  /*6c70*/  FMNMX.FTZ R11, R15, R10, !PT ;  /* 0x0000000a0f0b7209 */ /* 0x000fe40007810000 */
[----:B------:R-:W-:Y:S02]  /*6c80*/  ISETP.GT.AND P5, PT, R85, 0x11, P2 ;  /* 0x000000115500780c */ /* 0x000fe400017a4270 */
        /* <DEDUP_REMOVED lines=11> */
[C---:B------:R-:W-:Y:S02]  /*6d40*/  ISETP.GT.AND P5, PT, R85.reuse, RZ, P2 ;  /* 0x000000ff5500720c */ /* 0x040fe400017a4270 */
[----:B------:R-:W-:Y:S02]  /*6d50*/  FMNMX.FTZ R10, R36, R11, !PT ;  /* 0x0000000b240a7209 */ /* 0x000fe40007810000 */
[----:B------:R-:W-:Y:S02]  /*6d60*/  ISETP.GT.AND P4, PT, R85, 0x1, P2 ;  /* 0x000000015500780c */ /* 0x000fe40001784270 */
[----:B------:R-:W-:Y:S02]  /*6d70*/  FMNMX.FTZ R11, R37, R10, !PT ;  /* 0x0000000a250b7209 */ /* 0x000fe40007810000 */
[----:B------:R-:W-:-:S02]  /*6d80*/  ISETP.LT.OR P5, PT, R86, 0x1, P5 ;  /* 0x000000015600780c */ /* 0x000fc40002fa1670 */
[----:B------:R-:W-:Y:S02]  /*6d90*/  FMNMX.FTZ R10, R42, R11, !PT ;  /* 0x0000000b2a0a7209 */ /* 0x000fe40007810000 */
[----:B------:R-:W-:Y:S02]  /*6da0*/  ISETP.GT.AND P3, PT, R85, 0x9, P2 ;  /* 0x000000095500780c */ /* 0x000fe40001764270 */
[----:B------:R-:W-:Y:S02]  /*6db0*/  FMNMX.FTZ R11, R43, R10, !PT ;  /* 0x0000000a2b0b7209 */ /* 0x000fe40007810000 */
[----:B------:R-:W-:Y:S02]  /*6dc0*/  ISETP.LT.OR P4, PT, R86, 0x2, P4 ;  /* 0x000000025600780c */ /* 0x000fe40002781670 */
[----:B------:R-:W-:Y:S02]  /*6dd0*/  FMNMX.FTZ R10, R46, R11, !PT ;  /* 0x0000000b2e0a7209 */ /* 0x000fe40007810000 */
[----:B------:R-:W-:-:S02]  /*6de0*/  ISETP.LT.OR P3, PT, R86, 0xa, P3 ;  /* 0x0000000a5600780c */ /* 0x000fc40001f61670 */
[----:B------:R-:W-:Y:S02]  /*6df0*/  FMNMX.FTZ R11, R47, R10, !PT ;  /* 0x0000000a2f0b7209 */ /* 0x000fe40007810000 */
[----:B------:R-:W-:Y:S02]  /*6e00*/  FSEL R13, R13, -INF , !P4 ;  /* 0xff8000000d0d7808 */ /* 0x000fe40006000000 */
[----:B------:R-:W-:Y:S02]  /*6e10*/  FMNMX.FTZ R10, R50, R11, !PT ;  /* 0x0000000b320a7209 */ /* 0x000fe40007810000 */
[----:B------:R-:W-:Y:S02]  /*6e20*/  ISETP.GT.AND P4, PT, R85, 0x10, P2 ;  /* 0x000000105500780c */ /* 0x000fe40001784270 */
        /* <DEDUP_REMOVED lines=29> */
[----:B------:R-:W-:-:S03]  /*7000*/  ISETP.GT.AND P4, PT, R85, 0x48, P2 ;  /* 0x000000485500780c */ /* 0x000fc60001784270 */
[----:B------:R-:W1:Y:S01]  /*7010*/  SHFL.BFLY PT, R10, R11, 0x2, 0x1f ;  /* 0x0c401f000b0a7f89 */ /* 0x000e6200000e0000 */
[----:B------:R-:W-:-:S04]  /*7020*/  ISETP.LT.OR P4, PT, R86, 0x49, P4 ;  /* 0x000000495600780c */ /* 0x000fc80002781670 */
[----:B------:R-:W-:Y:S02]  /*7030*/  FSEL R56, R56, -INF , !P4 ;  /* 0xff80000038387808 */ /* 0x000fe40006000000 */
[----:B------:R-:W-:-:S04]  /*7040*/  ISETP.GT.AND P4, PT, R85, 0x51, P2 ;  /* 0x000000515500780c */ /* 0x000fc80001784270 */
[----:B------:R-:W-:-:S04]  /*7050*/  ISETP.LT.OR P4, PT, R86, 0x52, P4 ;  /* 0x000000525600780c */ /* 0x000fc80002781670 */
[----:B------:R-:W-:Y:S02]  /*7060*/  FSEL R59, R59, -INF , !P4 ;  /* 0xff8000003b3b7808 */ /* 0x000fe40006000000 */
[----:B------:R-:W-:-:S04]  /*7070*/  ISETP.GT.AND P4, PT, R85, 0x60, P2 ;  /* 0x000000605500780c */ /* 0x000fc80001784270 */
[----:B------:R-:W-:Y:S02]  /*7080*/  ISETP.LT.OR P4, PT, R86, 0x61, P4 ;  /* 0x000000615600780c */ /* 0x000fe40002781670 */
[----:B-1----:R-:W-:Y:S02]  /*7090*/  FMNMX.FTZ R77, R11, R10, !PT ;  /* 0x0000000a0b4d7209 */ /* 0x002fe40007810000 */
[----:B------:R-:W-:Y:S02]  /*70a0*/  FSEL R66, R66, -INF , !P4 ;  /* 0xff80000042427808 */ /* 0x000fe40006000000 */
[----:B------:R-:W-:Y:S01]  /*70b0*/  ISETP.GT.AND P4, PT, R85, 0x69, P2 ;  /* 0x000000695500780c */ /* 0x000fe20001784270 */
[----:B------:R-:W1:Y:S03]  /*70c0*/  SHFL.BFLY PT, R10, R77, 0x1, 0x1f ;  /* 0x0c201f004d0a7f89 */ /* 0x000e6600000e0000 */
[----:B------:R-:W-:-:S04]  /*70d0*/  ISETP.LT.OR P4, PT, R86, 0x6a, P4 ;  /* 0x0000006a5600780c */ /* 0x000fc80002781670 */
[----:B------:R-:W-:Y:S02]  /*70e0*/  FSEL R71, R71, -INF , !P4 ;  /* 0xff80000047477808 */ /* 0x000fe40006000000 */
[----:B------:R-:W-:-:S04]  /*70f0*/  ISETP.GT.AND P4, PT, R85, 0x78, P2 ;  /* 0x000000785500780c */ /* 0x000fc80001784270 */
[----:B------:R-:W-:-:S04]  /*7100*/  ISETP.LT.OR P4, PT, R86, 0x79, P4 ;  /* 0x000000795600780c */ /* 0x000fc80002781670 */
[----:B------:R-:W-:Y:S02]  /*7110*/  FSEL R79, R79, -INF , !P4 ;  /* 0xff8000004f4f7808 */ /* 0x000fe40006000000 */
[----:B-1----:R-:W-:-:S04]  /*7120*/  FMNMX.FTZ R10, R77, R10, !PT ;  /* 0x0000000a4d0a7209 */ /* 0x002fc80007810000 */
[C---:B------:R-:W-:Y:S01]  /*7130*/  FSETP.NEU.FTZ.AND P6, PT, R10.reuse, -INF , PT ;  /* 0xff8000000a00780b */ /* 0x040fe20003fdd000 */
[----:B------:R-:W-:-:S05]  /*7140*/  FFMA.FTZ R83, R10, R83, -8 ;  /* 0xc10000000a537423 */ /* 0x000fca0000010053 */
[----:B------:R-:W-:-:S05]  /*7150*/  FSEL R11, R83, RZ, P6 ;  /* 0x000000ff530b7208 */ /* 0x000fca0003000000 */
[--C-:B------:R-:W-:Y:S01]  /*7160*/  FFMA.FTZ R83, R24, UR10, -R11.reuse ;  /* 0x0000000a18537c23 */ /* 0x100fe2000801080b */
[----:B------:R-:W-:Y:S01]  /*7170*/  FSEL R24, R12, -INF , !P5 ;  /* 0xff8000000c187808 */ /* 0x000fe20006800000 */
[--C-:B------:R-:W-:Y:S01]  /*7180*/  FFMA.FTZ R77, R41, UR10, -R11.reuse ;  /* 0x0000000a294d7c23 */ /* 0x100fe2000801080b */
[----:B------:R-:W-:Y:S01]  /*7190*/  FSEL R41, R21, -INF , !P3 ;  /* 0xff80000015297808 */ /* 0x000fe20005800000 */
[----:B------:R-:W-:Y:S01]  /*71a0*/  MUFU.EX2 R12, R83 ;  /* 0x00000053000c7308 */ /* 0x000fe20000000800 */
[----:B------:R-:W-:Y:S01]  /*71b0*/  FMNMX.FTZ R84, R24, R7, !PT ;  /* 0x0000000718547209 */ /* 0x000fe20007810000 */
[--C-:B------:R-:W-:Y:S01]  /*71c0*/  FFMA.FTZ R40, R40, UR10, -R11.reuse ;  /* 0x0000000a28287c23 */ /* 0x100fe2000801080b */
[----:B------:R-:W-:Y:S01]  /*71d0*/  ISETP.GT.AND P3, PT, R85, 0x18, P2 ;  /* 0x000000185500780c */ /* 0x000fe20001764270 */
[--C-:B------:R-:W-:Y:S01]  /*71e0*/  FFMA.FTZ R14, R14, UR10, -R11.reuse ;  /* 0x0000000a0e0e7c23 */ /* 0x100fe2000801080b */
[----:B------:R-:W-:-:S01]  /*71f0*/  FFMA.FTZ R15, R15, UR10, -R11 ;  /* 0x0000000a0f0f7c23 */ /* 0x000fc2000801080b */
[--C-:B------:R-:W-:Y:S01]  /*7200*/  FFMA.FTZ R25, R25, UR10, -R11.reuse ;  /* 0x0000000a19197c23 */ /* 0x100fe2000801080b */
[----:B------:R-:W-:Y:S01]  /*7210*/  ISETP.LT.OR P3, PT, R86, 0x19, P3 ;  /* 0x000000195600780c */ /* 0x000fe20001f61670 */
[----:B------:R1:W-:Y:S01]  /*7220*/  MUFU.EX2 R21, R77 ;  /* 0x0000004d00157308 */ /* 0x0003e20000000800 */
[----:B------:R-:W-:-:S01]  /*7230*/  FFMA.FTZ R28, R28, UR10, -R11 ;  /* 0x0000000a1c1c7c23 */ /* 0x000fc2000801080b */
[--C-:B------:R-:W-:Y:S01]  /*7240*/  FFMA.FTZ R29, R29, UR10, -R11.reuse ;  /* 0x0000000a1d1d7c23 */ /* 0x100fe2000801080b */
[----:B------:R-:W-:Y:S01]  /*7250*/  FSEL R30, R30, -INF , !P3 ;  /* 0xff8000001e1e7808 */ /* 0x000fe20005800000 */
[--C-:B------:R-:W-:Y:S01]  /*7260*/  FFMA.FTZ R32, R32, UR10, -R11.reuse ;  /* 0x0000000a20207c23 */ /* 0x100fe2000801080b */
[----:B------:R-:W-:Y:S01]  /*7270*/  ISETP.GT.AND P3, PT, R85, 0x21, P2 ;  /* 0x000000215500780c */ /* 0x000fe20001764270 */
[--C-:B------:R-:W-:Y:S01]  /*7280*/  FFMA.FTZ R33, R33, UR10, -R11.reuse ;  /* 0x0000000a21217c23 */ /* 0x100fe2000801080b */
[----:B------:R-:W-:-:S01]  /*7290*/  FFMA.FTZ R36, R36, UR10, -R11 ;  /* 0x0000000a24247c23 */ /* 0x000fc2000801080b */
[--C-:B------:R-:W-:Y:S01]  /*72a0*/  FFMA.FTZ R37, R37, UR10, -R11.reuse ;  /* 0x0000000a25257c23 */ /* 0x100fe2000801080b */
[----:B-1----:R-:W-:Y:S01]  /*72b0*/  FMNMX.FTZ R77, R13, R84, !PT ;  /* 0x000000540d4d7209 */ /* 0x002fe20007810000 */
[--C-:B------:R-:W-:Y:S01]  /*72c0*/  FFMA.FTZ R42, R42, UR10, -R11.reuse ;  /* 0x0000000a2a2a7c23 */ /* 0x100fe2000801080b */
[----:B------:R-:W-:Y:S01]  /*72d0*/  ISETP.LT.OR P3, PT, R86, 0x22, P3 ;  /* 0x000000225600780c */ /* 0x000fe20001f61670 */
[--C-:B------:R-:W-:Y:S01]  /*72e0*/  FFMA.FTZ R43, R43, UR10, -R11.reuse ;  /* 0x0000000a2b2b7c23 */ /* 0x100fe2000801080b */
[----:B------:R-:W-:Y:S01]  /*72f0*/  FMNMX.FTZ R84, R20, R77, !PT ;  /* 0x0000004d14547209 */ /* 0x000fe20007810000 */
[--C-:B------:R-:W-:Y:S01]  /*7300*/  FFMA.FTZ R46, R46, UR10, -R11.reuse ;  /* 0x0000000a2e2e7c23 */ /* 0x100fe2000801080b */
[----:B------:R-:W-:Y:S01]  /*7310*/  FSEL R35, R35, -INF , !P3 ;  /* 0xff80000023237808 */ /* 0x000fe20005800000 */
[--C-:B------:R-:W-:Y:S01]  /*7320*/  FFMA.FTZ R47, R47, UR10, -R11.reuse ;  /* 0x0000000a2f2f7c23 */ /* 0x100fe2000801080b */
[----:B------:R-:W-:Y:S01]  /*7330*/  FMNMX.FTZ R77, R41, R84, !PT ;  /* 0x00000054294d7209 */ /* 0x000fe20007810000 */
[--C-:B------:R-:W-:Y:S01]  /*7340*/  FFMA.FTZ R50, R50, UR10, -R11.reuse ;  /* 0x0000000a32327c23 */ /* 0x100fe2000801080b */
[----:B------:R-:W-:Y:S01]  /*7350*/  ISETP.GT.AND P3, PT, R85, 0x29, P2 ;  /* 0x000000295500780c */ /* 0x000fe20001764270 */
[--C-:B------:R-:W-:Y:S01]  /*7360*/  FFMA.FTZ R51, R51, UR10, -R11.reuse ;  /* 0x0000000a33337c23 */ /* 0x100fe2000801080b */
[----:B------:R-:W-:Y:S01]  /*7370*/  FMNMX.FTZ R84, R26, R77, !PT ;  /* 0x0000004d1a547209 */ /* 0x000fe20007810000 */
[--C-:B------:R-:W-:Y:S01]  /*7380*/  FFMA.FTZ R54, R54, UR10, -R11.reuse ;  /* 0x0000000a36367c23 */ /* 0x100fe2000801080b */
[----:B------:R-:W-:Y:S01]  /*7390*/  ISETP.LT.OR P5, PT, R86, 0x2a, P3 ;  /* 0x0000002a5600780c */ /* 0x000fe20001fa1670 */
[--C-:B------:R-:W-:Y:S01]  /*73a0*/  FFMA.FTZ R55, R55, UR10, -R11.reuse ;  /* 0x0000000a37377c23 */ /* 0x100fe2000801080b */
[----:B------:R-:W-:Y:S01]  /*73b0*/  FMNMX.FTZ R77, R27, R84, !PT ;  /* 0x000000541b4d7209 */ /* 0x000fe20007810000 */
[--C-:B------:R-:W-:Y:S01]  /*73c0*/  FFMA.FTZ R60, R60, UR10, -R11.reuse ;  /* 0x0000000a3c3c7c23 */ /* 0x100fe2000801080b */
[----:B------:R-:W-:Y:S01]  /*73d0*/  ISETP.GT.AND P3, PT, R85, 0x31, P2 ;  /* 0x000000315500780c */ /* 0x000fe20001764270 */
        /* <DEDUP_REMOVED lines=14> */
[----:B------:R-:W-:Y:S01]  /*74c0*/  FFMA.FTZ R76, R76, UR10, -R11 ;  /* 0x0000000a4c4c7c23 */ /* 0x000fe2000801080b */
[----:B------:R-:W-:Y:S01]  /*74d0*/  FSEL R45, R45, -INF , !P3 ;  /* 0xff8000002d2d7808 */ /* 0x000fe20005800000 */
[----:B------:R-:W-:Y:S01]  /*74e0*/  MUFU.EX2 R40, R40 ;  /* 0x0000002800287308 */ /* 0x000fe20000000800 */
[----:B------:R-:W-:-:S02]  /*74f0*/  FMNMX.FTZ R84, R38, R77, !PT ;  /* 0x0000004d26547209 */ /* 0x000fc40007810000 */
[----:B------:R-:W-:Y:S02]  /*7500*/  ISETP.LT.OR P5, PT, R86, 0x39, P5 ;  /* 0x000000395600780c */ /* 0x000fe40002fa1670 */
[----:B------:R-:W-:Y:S02]  /*7510*/  FMNMX.FTZ R77, R39, R84, !PT ;  /* 0x00000054274d7209 */ /* 0x000fe40007810000 */
[----:B------:R-:W-:Y:S01]  /*7520*/  ISETP.GT.AND P3, PT, R85, 0x40, P2 ;  /* 0x000000405500780c */ /* 0x000fe20001764270 */
[----:B------:R-:W-:Y:S01]  /*7530*/  MUFU.EX2 R14, R14 ;  /* 0x0000000e000e7308 */ /* 0x000fe20000000800 */
[----:B------:R-:W-:Y:S02]  /*7540*/  FMNMX.FTZ R84, R44, R77, !PT ;  /* 0x0000004d2c547209 */ /* 0x000fe40007810000 */
[----:B------:R-:W-:Y:S02]  /*7550*/  FSEL R48, R48, -INF , !P5 ;  /* 0xff80000030307808 */ /* 0x000fe40006800000 */
[----:B------:R-:W-:-:S02]  /*7560*/  FMNMX.FTZ R77, R45, R84, !PT ;  /* 0x000000542d4d7209 */ /* 0x000fc40007810000 */
[----:B------:R-:W-:Y:S01]  /*7570*/  ISETP.GT.AND P5, PT, R85, 0x41, P2 ;  /* 0x000000415500780c */ /* 0x000fe200017a4270 */
[----:B------:R-:W-:Y:S01]  /*7580*/  MUFU.EX2 R15, R15 ;  /* 0x0000000f000f7308 */ /* 0x000fe20000000800 */
[----:B------:R-:W-:Y:S02]  /*7590*/  ISETP.LT.OR P3, PT, R86, 0x41, P3 ;  /* 0x000000415600780c */ /* 0x000fe40001f61670 */
[----:B------:R-:W-:Y:S02]  /*75a0*/  FMNMX.FTZ R84, R48, R77, !PT ;  /* 0x0000004d30547209 */ /* 0x000fe40007810000 */
[----:B------:R-:W-:Y:S02]  /*75b0*/  ISETP.LT.OR P5, PT, R86, 0x42, P5 ;  /* 0x000000425600780c */ /* 0x000fe40002fa1670 */
[----:B------:R-:W-:Y:S01]  /*75c0*/  FSEL R52, R52, -INF , !P3 ;  /* 0xff80000034347808 */ /* 0x000fe20005800000 */
[----:B------:R-:W-:Y:S01]  /*75d0*/  MUFU.EX2 R25, R25 ;  /* 0x0000001900197308 */ /* 0x000fe20000000800 */
[----:B------:R-:W-:-:S02]  /*75e0*/  FMNMX.FTZ R77, R49, R84, !PT ;  /* 0x00000054314d7209 */ /* 0x000fc40007810000 */
[----:B------:R-:W-:Y:S02]  /*75f0*/  ISETP.GT.AND P3, PT, R85, 0x49, P2 ;  /* 0x000000495500780c */ /* 0x000fe40001764270 */
[----:B------:R-:W-:Y:S02]  /*7600*/  FSEL R53, R53, -INF , !P5 ;  /* 0xff80000035357808 */ /* 0x000fe40006800000 */
[----:B------:R-:W-:Y:S01]  /*7610*/  FMNMX.FTZ R84, R52, R77, !PT ;  /* 0x0000004d34547209 */ /* 0x000fe20007810000 */
[----:B------:R-:W-:Y:S01]  /*7620*/  MUFU.EX2 R28, R28 ;  /* 0x0000001c001c7308 */ /* 0x000fe20000000800 */
[----:B------:R-:W-:Y:S02]  /*7630*/  ISETP.GT.AND P5, PT, R85, 0x50, P2 ;  /* 0x000000505500780c */ /* 0x000fe400017a4270 */
[----:B------:R-:W-:Y:S02]  /*7640*/  ISETP.LT.OR P3, PT, R86, 0x4a, P3 ;  /* 0x0000004a5600780c */ /* 0x000fe40001f61670 */
[----:B------:R-:W-:-:S02]  /*7650*/  FMNMX.FTZ R77, R53, R84, !PT ;  /* 0x00000054354d7209 */ /* 0x000fc40007810000 */
[----:B------:R-:W-:Y:S01]  /*7660*/  FSEL R57, R57, -INF , !P3 ;  /* 0xff80000039397808 */ /* 0x000fe20005800000 */
[----:B------:R-:W-:Y:S01]  /*7670*/  MUFU.EX2 R29, R29 ;  /* 0x0000001d001d7308 */ /* 0x000fe20000000800 */
[----:B------:R-:W-:Y:S02]  /*7680*/  ISETP.LT.OR P5, PT, R86, 0x51, P5 ;  /* 0x000000515600780c */ /* 0x000fe40002fa1670 */
[----:B------:R-:W-:Y:S02]  /*7690*/  FMNMX.FTZ R84, R56, R77, !PT ;  /* 0x0000004d38547209 */ /* 0x000fe40007810000 */
[----:B------:R-:W-:Y:S02]  /*76a0*/  ISETP.GT.AND P3, PT, R85, 0x58, P2 ;  /* 0x000000585500780c */ /* 0x000fe40001764270 */
[----:B------:R-:W-:Y:S01]  /*76b0*/  FSEL R58, R58, -INF , !P5 ;  /* 0xff8000003a3a7808 */ /* 0x000fe20006800000 */
[----:B------:R-:W-:Y:S01]  /*76c0*/  MUFU.EX2 R32, R32 ;  /* 0x0000002000207308 */ /* 0x000fe20000000800 */
[----:B------:R-:W-:-:S02]  /*76d0*/  FMNMX.FTZ R77, R57, R84, !PT ;  /* 0x00000054394d7209 */ /* 0x000fc40007810000 */
[----:B------:R-:W-:Y:S02]  /*76e0*/  ISETP.GT.AND P5, PT, R85, 0x59, P2 ;  /* 0x000000595500780c */ /* 0x000fe400017a4270 */
[----:B------:R-:W-:Y:S02]  /*76f0*/  ISETP.LT.OR P3, PT, R86, 0x59, P3 ;  /* 0x000000595600780c */ /* 0x000fe40001f61670 */
[----:B------:R-:W-:Y:S01]  /*7700*/  FMNMX.FTZ R84, R58, R77, !PT ;  /* 0x0000004d3a547209 */ /* 0x000fe20007810000 */
[----:B------:R-:W-:Y:S01]  /*7710*/  MUFU.EX2 R33, R33 ;  /* 0x0000002100217308 */ /* 0x000fe20000000800 */
[----:B------:R-:W-:Y:S02]  /*7720*/  ISETP.LT.OR P5, PT, R86, 0x5a, P5 ;  /* 0x0000005a5600780c */ /* 0x000fe40002fa1670 */
[----:B------:R-:W-:Y:S02]  /*7730*/  FSEL R62, R62, -INF , !P3 ;  /* 0xff8000003e3e7808 */ /* 0x000fe40005800000 */
[----:B------:R-:W-:-:S02]  /*7740*/  FMNMX.FTZ R77, R59, R84, !PT ;  /* 0x000000543b4d7209 */ /* 0x000fc40007810000 */
[----:B------:R-:W-:Y:S01]  /*7750*/  ISETP.GT.AND P3, PT, R85, 0x61, P2 ;  /* 0x000000615500780c */ /* 0x000fe20001764270 */
[----:B------:R-:W-:Y:S01]  /*7760*/  MUFU.EX2 R36, R36 ;  /* 0x0000002400247308 */ /* 0x000fe20000000800 */
[----:B------:R-:W-:Y:S02]  /*7770*/  FSEL R63, R63, -INF , !P5 ;  /* 0xff8000003f3f7808 */ /* 0x000fe40006800000 */
[----:B------:R-:W-:Y:S02]  /*7780*/  FMNMX.FTZ R84, R62, R77, !PT ;  /* 0x0000004d3e547209 */ /* 0x000fe40007810000 */
[----:B------:R-:W-:Y:S02]  /*7790*/  ISETP.GT.AND P5, PT, R85, 0x68, P2 ;  /* 0x000000685500780c */ /* 0x000fe400017a4270 */
[----:B------:R-:W-:Y:S01]  /*77a0*/  ISETP.LT.OR P3, PT, R86, 0x62, P3 ;  /* 0x000000625600780c */ /* 0x000fe20001f61670 */
[----:B------:R-:W-:Y:S01]  /*77b0*/  MUFU.EX2 R37, R37 ;  /* 0x0000002500257308 */ /* 0x000fe20000000800 */
[----:B------:R-:W-:-:S02]  /*77c0*/  FMNMX.FTZ R77, R63, R84, !PT ;  /* 0x000000543f4d7209 */ /* 0x000fc40007810000 */
[----:B------:R-:W-:Y:S02]  /*77d0*/  FSEL R67, R67, -INF , !P3 ;  /* 0xff80000043437808 */ /* 0x000fe40005800000 */
[----:B------:R-:W-:Y:S02]  /*77e0*/  ISETP.LT.OR P5, PT, R86, 0x69, P5 ;  /* 0x000000695600780c */ /* 0x000fe40002fa1670 */
[----:B------:R-:W-:Y:S01]  /*77f0*/  FMNMX.FTZ R84, R66, R77, !PT ;  /* 0x0000004d42547209 */ /* 0x000fe20007810000 */
[----:B------:R-:W-:Y:S01]  /*7800*/  MUFU.EX2 R42, R42 ;  /* 0x0000002a002a7308 */ /* 0x000fe20000000800 */
[----:B------:R-:W-:Y:S02]  /*7810*/  ISETP.GT.AND P3, PT, R85, 0x70, P2 ;  /* 0x000000705500780c */ /* 0x000fe40001764270 */
        /* <DEDUP_REMOVED lines=10> */
[----:B------:R-:W-:Y:S01]  /*78c0*/  ISETP.GT.AND P2, PT, R85, 0x79, P2 ;  /* 0x000000795500780c */ /* 0x000fe20001744270 */
[----:B------:R-:W-:-:S01]  /*78d0*/  FFMA.FTZ R85, R82, UR10, -R11 ;  /* 0x0000000a52557c23 */ /* 0x000fc2000801080b */
[----:B------:R-:W-:Y:S01]  /*78e0*/  FSEL R75, R75, -INF , !P5 ;  /* 0xff8000004b4b7808 */ /* 0x000fe20006800000 */
[----:B------:R-:W-:Y:S01]  /*78f0*/  IMAD.U32 R82, RZ, RZ, UR10 ;  /* 0x0000000aff527e24 */ /* 0x000fe2000f8e00ff */
[----:B------:R-:W-:Y:S01]  /*7900*/  FMNMX.FTZ R84, R74, R77, !PT ;  /* 0x0000004d4a547209 */ /* 0x000fe20007810000 */
[----:B------:R-:W-:Y:S01]  /*7910*/  MUFU.EX2 R47, R47 ;  /* 0x0000002f002f7308 */ /* 0x000fe20000000800 */
[----:B------:R-:W-:Y:S02]  /*7920*/  ISETP.LT.OR P2, PT, R86, 0x7a, P2 ;  /* 0x0000007a5600780c */ /* 0x000fe40001741670 */
[----:B------:R-:W-:Y:S02]  /*7930*/  FMNMX.FTZ R84, R75, R84, !PT ;  /* 0x000000544b547209 */ /* 0x000fe40007810000 */
[----:B------:R-:W-:-:S02]  /*7940*/  FSEL R80, R80, -INF , !P2 ;  /* 0xff80000050507808 */ /* 0x000fc40005000000 */
[----:B------:R-:W-:Y:S01]  /*7950*/  FMNMX.FTZ R77, R79, R84, !PT ;  /* 0x000000544f4d7209 */ /* 0x000fe20007810000 */
[----:B------:R-:W-:Y:S03]  /*7960*/  MUFU.EX2 R50, R50 ;  /* 0x0000003200327308 */ /* 0x000fe60000000800 */
[----:B------:R-:W-:-:S05]  /*7970*/  FMNMX.FTZ R77, R80, R77, !PT ;  /* 0x0000004d504d7209 */ /* 0x000fca0007810000 */
[----:B------:R-:W1:Y:S01]  /*7980*/  SHFL.BFLY PT, R84, R77, 0x2, 0x1f ;  /* 0x0c401f004d547f89 */ /* 0x000e6200000e0000 */
[----:B------:R-:W-:Y:S08]  /*7990*/  MUFU.EX2 R51, R51 ;  /* 0x0000003300337308 */ /* 0x000ff00000000800 */
[----:B------:R-:W-:Y:S08]  /*79a0*/  MUFU.EX2 R54, R54 ;  /* 0x0000003600367308 */ /* 0x000ff00000000800 */
[----:B------:R-:W-:Y:S01]  /*79b0*/  MUFU.EX2 R55, R55 ;  /* 0x0000003700377308 */ /* 0x000fe20000000800 */
[----:B-1----:R-:W-:Y:S01]  /*79c0*/  FMNMX.FTZ R84, R77, R84, !PT ;  /* 0x000000544d547209 */ /* 0x002fe20007810000 */
[--C-:B------:R-:W-:Y:S01]  /*79d0*/  FFMA.FTZ R77, R78, UR10, -R11.reuse ;  /* 0x0000000a4e4d7c23 */ /* 0x100fe2000801080b */
[----:B------:R-:W-:-:S01]  /*79e0*/  FFMA.FTZ R78, R81, UR10, -R11 ;  /* 0x0000000a514e7c23 */ /* 0x000fc2000801080b */
[----:B------:R-:W-:-:S04]  /*79f0*/  FSEL R81, R10, RZ, P6 ;  /* 0x000000ff0a517208 */ /* 0x000fc80003000000 */
[----:B------:R-:W-:Y:S01]  /*7a00*/  MUFU.EX2 R60, R60 ;  /* 0x0000003c003c7308 */ /* 0x000fe20000000800 */
[----:B------:R-:W1:Y:S01]  /*7a10*/  SHFL.BFLY PT, R83, R84, 0x1, 0x1f ;  /* 0x0c201f0054537f89 */ /* 0x000e6200000e0000 */
[----:B------:R-:W-:-:S04]  /*7a20*/  FADD.FTZ R8, -R81, R8 ;  /* 0x0000000851087221 */ /* 0x000fc80000010100 */
[----:B------:R-:W-:Y:S02]  /*7a30*/  FMUL.FTZ R8, R8, UR10 ;  /* 0x0000000a08087c20 */ /* 0x000fe40008410000 */
[----:B------:R-:W-:Y:S08]  /*7a40*/  MUFU.EX2 R61, R61 ;  /* 0x0000003d003d7308 */ /* 0x000ff00000000800 */
[----:B------:R-:W2:Y:S01]  /*7a50*/  MUFU.EX2 R8, R8 ;  /* 0x0000000800087308 */ /* 0x000ea20000000800 */
[----:B-1----:R-:W-:-:S07]  /*7a60*/  FMNMX.FTZ R11, R84, R83, !PT ;  /* 0x00000053540b7209 */ /* 0x002fce0007810000 */
[----:B------:R-:W-:Y:S01]  /*7a70*/  MUFU.EX2 R64, R64 ;  /* 0x0000004000407308 */ /* 0x000fe20000000800 */
[C---:B------:R-:W-:Y:S01]  /*7a80*/  FSETP.NEU.FTZ.AND P2, PT, R11.reuse, -INF , PT ;  /* 0xff8000000b00780b */ /* 0x040fe20003f5d000 */
[----:B------:R-:W-:-:S03]  /*7a90*/  FFMA.FTZ R82, R11, R82, -8 ;  /* 0xc10000000b527423 */ /* 0x000fc60000010052 */
[----:B------:R-:W-:Y:S01]  /*7aa0*/  FSEL R84, R11, RZ, P2 ;  /* 0x000000ff0b547208 */ /* 0x000fe20001000000 */
[----:B--2---:R-:W-:-:S01]  /*7ab0*/  FFMA.FTZ R83, R8, R6, R21 ;  /* 0x0000000608537223 */ /* 0x004fc20000010015 */
[----:B------:R-:W-:Y:S01]  /*7ac0*/  FSEL R82, R82, RZ, P2 ;  /* 0x000000ff52527208 */ /* 0x000fe20001000000 */
[----:B------:R-:W-:Y:S02]  /*7ad0*/  MUFU.EX2 R65, R65 ;  /* 0x0000004100417308 */ /* 0x000fe40000000800 */
[----:B------:R-:W-:-:S01]  /*7ae0*/  FADD.FTZ R84, -R84, R7 ;  /* 0x0000000754547221 */ /* 0x000fc20000010100 */
[----:B------:R-:W-:Y:S01]  /*7af0*/  FADD.FTZ R83, R40, R83 ;  /* 0x0000005328537221 */ /* 0x000fe20000010000 */
[----:B------:R-:W-:-:S01]  /*7b00*/  FFMA.FTZ R24, R24, UR10, -R82 ;  /* 0x0000000a18187c23 */ /* 0x000fc20008010852 */
[--C-:B------:R-:W-:Y:S01]  /*7b10*/  FFMA.FTZ R13, R13, UR10, -R82.reuse ;  /* 0x0000000a0d0d7c23 */ /* 0x100fe20008010852 */
[----:B------:R-:W-:Y:S01]  /*7b20*/  FMUL.FTZ R7, R84, UR10 ;  /* 0x0000000a54077c20 */ /* 0x000fe20008410000 */
[--C-:B------:R-:W-:Y:S01]  /*7b30*/  FFMA.FTZ R20, R20, UR10, -R82.reuse ;  /* 0x0000000a14147c23 */ /* 0x100fe20008010852 */
[----:B------:R-:W-:-:S01]  /*7b40*/  FFMA.FTZ R41, R41, UR10, -R82 ;  /* 0x0000000a29297c23 */ /* 0x000fc20008010852 */
[--C-:B------:R-:W-:Y:S01]  /*7b50*/  FFMA.FTZ R26, R26, UR10, -R82.reuse ;  /* 0x0000000a1a1a7c23 */ /* 0x100fe20008010852 */
        /* <DEDUP_REMOVED lines=25> */
[----:B-1----:R-:W-:-:S01]  /*7cf0*/  FFMA.FTZ R6, R7, R5, R24 ;  /* 0x0000000507067223 */ /* 0x002fc20000010018 */
[--C-:B------:R-:W-:Y:S01]  /*7d00*/  FFMA.FTZ R70, R70, UR10, -R82.reuse ;  /* 0x0000000a46467c23 */ /* 0x100fe20008010852 */
[----:B------:R-:W-:-:S01]  /*7d10*/  FFMA.FTZ R71, R71, UR10, -R82 ;  /* 0x0000000a47477c23 */ /* 0x000fc20008010852 */
[--C-:B------:R-:W-:Y:S01]  /*7d20*/  FFMA.FTZ R74, R74, UR10, -R82.reuse ;  /* 0x0000000a4a4a7c23 */ /* 0x100fe20008010852 */
[----:B------:R-:W-:-:S01]  /*7d30*/  FFMA.FTZ R75, R75, UR10, -R82 ;  /* 0x0000000a4b4b7c23 */ /* 0x000fc20008010852 */
[--C-:B------:R-:W-:Y:S01]  /*7d40*/  FFMA.FTZ R79, R79, UR10, -R82.reuse ;  /* 0x0000000a4f4f7c23 */ /* 0x100fe20008010852 */
[----:B------:R-:W-:-:S01]  /*7d50*/  FFMA.FTZ R80, R80, UR10, -R82 ;  /* 0x0000000a50507c23 */ /* 0x000fc20008010852 */
[----:B------:R-:W1:Y:S01]  /*7d60*/  MUFU.EX2 R41, R41 ;  /* 0x0000002900297308 */ /* 0x000e620000000800 */
[----:B--2---:R-:W-:-:S01]  /*7d70*/  FADD.FTZ R5, R13, R6 ;  /* 0x000000060d057221 */ /* 0x004fc20000010000 */
[----:B------:R-:W-:-:S06]  /*7d80*/  FADD.FTZ R6, R14, R83 ;  /* 0x000000530e067221 */ /* 0x000fcc0000010000 */
[----:B------:R-:W2:Y:S01]  /*7d90*/  MUFU.EX2 R26, R26 ;  /* 0x0000001a001a7308 */ /* 0x000ea20000000800 */
[----:B---3--:R-:W-:-:S01]  /*7da0*/  FADD.FTZ R84, R20, R5 ;  /* 0x0000000514547221 */ /* 0x008fc20000010000 */
[----:B------:R-:W-:-:S04]  /*7db0*/  FADD.FTZ R5, R15, R6 ;  /* 0x000000060f057221 */ /* 0x000fc80000010000 */
[----:B------:R-:W-:Y:S02]  /*7dc0*/  FADD.FTZ R6, R12, R5 ;  /* 0x000000050c067221 */ /* 0x000fe40000010000 */
[----:B------:R-:W3:Y:S01]  /*7dd0*/  MUFU.EX2 R27, R27 ;  /* 0x0000001b001b7308 */ /* 0x000ee20000000800 */
[----:B-1----:R-:W-:-:S01]  /*7de0*/  FADD.FTZ R83, R41, R84 ;  /* 0x0000005429537221 */ /* 0x002fc20000010000 */
[----:B------:R-:W-:-:S04]  /*7df0*/  FADD.FTZ R5, R25, R6 ;  /* 0x0000000619057221 */ /* 0x000fc80000010000 */
[----:B------:R-:W-:Y:S02]  /*7e00*/  FADD.FTZ R6, R28, R5 ;  /* 0x000000051c067221 */ /* 0x000fe40000010000 */
[----:B------:R-:W1:Y:S01]  /*7e10*/  MUFU.EX2 R30, R30 ;  /* 0x0000001e001e7308 */ /* 0x000e620000000800 */
[----:B--2---:R-:W-:-:S01]  /*7e20*/  FADD.FTZ R84, R26, R83 ;  /* 0x000000531a547221 */ /* 0x004fc20000010000 */
[----:B------:R-:W-:-:S04]  /*7e30*/  FADD.FTZ R5, R29, R6 ;  /* 0x000000061d057221 */ /* 0x000fc80000010000 */
[----:B------:R-:W-:Y:S02]  /*7e40*/  FADD.FTZ R6, R32, R5 ;  /* 0x0000000520067221 */ /* 0x000fe40000010000 */
        /* <DEDUP_REMOVED lines=30> */
[----:B------:R-:W-:-:S06]  /*8030*/  FADD.FTZ R5, R65, R6 ;  /* 0x0000000641057221 */ /* 0x000fcc0000010000 */
        /* <DEDUP_REMOVED lines=54> */
.L_x_683:
[----:B------:R-:W-:Y:S01]  /*83a0*/  UIADD3 UR6, UR11, 0x19c60, URZ ;  /* 0x00019c600b067890 */ /* 0x000fe2000fffe03f */
[----:B------:R-:W-:Y:S01]  /*83b0*/  ISETP.GT.AND P2, PT, R2, UR18, PT ;  /* 0x0000001202007c0c */ /* 0x000fe2000bf44270 */
[----:B------:R-:W-:Y:S01]  /*83c0*/  UMOV UR37, UR21 ;  /* 0x0000001500257c82 */ /* 0x000fe20008000000 */
[----:B------:R-:W-:Y:S01]  /*83d0*/  F2FP.SATFINITE.E4M3.F32.PACK_AB_MERGE_C R14, R15, R14, RZ ;  /* 0x0000000e0f0e723e */ /* 0x000fe200048070ff */
[----:B------:R-:W-:Y:S01]  /*83e0*/  UPRMT UR6, UR50, 0x654, UR6 ;  /* 0x0000065432067896 */ /* 0x000fe20008000006 */
[----:B------:R-:W-:Y:S01]  /*83f0*/  F2FP.SATFINITE.E4M3.F32.PACK_AB_MERGE_C R20, R41, R20, RZ ;  /* 0x000000142914723e */ /* 0x000fe200048070ff */
[----:B------:R-:W-:Y:S01]  /*8400*/  UMOV UR36, UR20 ;  /* 0x0000001400247c82 */ /* 0x000fe20008000000 */
[----:B------:R-:W-:Y:S01]  /*8410*/  F2FP.SATFINITE.E4M3.F32.PACK_AB_MERGE_C R28, R29, R28, RZ ;  /* 0x0000001c1d1c723e */ /* 0x000fe200048070ff */
[----:B------:R-:W-:Y:S01]  /*8420*/  FMUL.FTZ R88, R88, R8 ;  /* 0x0000000858587220 */ /* 0x000fe20000410000 */
[----:B------:R-:W-:Y:S01]  /*8430*/  F2FP.SATFINITE.E4M3.F32.PACK_AB_MERGE_C R30, R31, R30, RZ ;  /* 0x0000001e1f1e723e */ /* 0x000fe200048070ff */
[----:B------:R-:W-:Y:S01]  /*8440*/  FMUL.FTZ R89, R89, R8 ;  /* 0x0000000859597220 */ /* 0x000fe20000410000 */
[----:B------:R-:W-:Y:S01]  /*8450*/  F2FP.SATFINITE.E4M3.F32.PACK_AB_MERGE_C R36, R37, R36, RZ ;  /* 0x000000242524723e */ /* 0x000fe200048070ff */
[----:B------:R-:W-:Y:S01]  /*8460*/  FMUL.FTZ R92, R92, R8 ;  /* 0x000000085c5c7220 */ /* 0x000fe20000410000 */
[----:B------:R-:W-:Y:S01]  /*8470*/  F2FP.SATFINITE.E4M3.F32.PACK_AB_MERGE_C R38, R39, R38, RZ ;  /* 0x000000262726723e */ /* 0x000fe200048070ff */
[----:B------:R-:W-:Y:S01]  /*8480*/  SYNCS.ARRIVE.TRANS64.RED.A1T0 RZ, [UR6], RZ ;  /* 0x000000ffffff79a7 */ /* 0x000fe20008100406 */
[----:B------:R-:W-:Y:S01]  /*8490*/  F2FP.SATFINITE.E4M3.F32.PACK_AB_MERGE_C R46, R47, R46, RZ ;  /* 0x0000002e2f2e723e */ /* 0x000fe200048070ff */
[----:B------:R-:W-:Y:S01]  /*84a0*/  FMUL.FTZ R93, R93, R8 ;  /* 0x000000085d5d7220 */ /* 0x000fe20000410000 */
        /* <DEDUP_REMOVED lines=15> */
[-C--:B------:R-:W-:Y:S01]  /*85a0*/  FMUL.FTZ R109, R109, R8.reuse ;  /* 0x000000086d6d7220 */ /* 0x080fe20000410000 */
        /* <DEDUP_REMOVED lines=55> */
[----:B------:R-:W-:Y:S01]  /*8920*/  F2FP.SATFINITE.E4M3.F32.PACK_AB_MERGE_C R139, R75, R74, R79 ;  /* 0x0000004a4b8b723e */ /* 0x000fe2000480704f */
[----:B------:R-:W-:Y:S06]  /*8930*/  @P2 BRA `(.L_x_684) ;  /* 0xffffffcc001c2947 */ /* 0x000fec000383ffff */
[----:B------:R-:W-:Y:S01]  /*8940*/  IMAD.MOV.U32 R7, RZ, RZ, R11 ;  /* 0x000000ffff077224 */ /* 0x000fe200078e000b */
[----:B------:R-:W-:Y:S01]  /*8950*/  UMOV UR36, UR20 ;  /* 0x0000001400247c82 */ /* 0x000fe20008000000 */
[----:B------:R-:W-:Y:S01]  /*8960*/  IMAD.MOV.U32 R8, RZ, RZ, R10 ;  /* 0x000000ffff087224 */ /* 0x000fe200078e000a */
[----:B------:R-:W-:-:S06]  /*8970*/  UMOV UR37, UR21 ;  /* 0x0000001500257c82 */ /* 0x000fcc0008000000 */
.L_x_666:
[----:B------:R-:W1:Y:S01]  /*8980*/  LDC R12, c[0x0][0x9e4] ;  /* 0x00027900ff0c7b82 */ /* 0x000e620000000800 */
[----:B------:R-:W-:Y:S02]  /*8990*/  ULDC UR6, c[0x0][0x9dc] ;  /* 0x0002770000067ab9 */ /* 0x000fe40000000800 */
[----:B------:R-:W-:-:S05]  /*89a0*/  VIADD R9, R19, -UR6 ;  /* 0x8000000613097c36 */ /* 0x000fca0008000000 */
[----:B------:R-:W-:Y:S02]  /*89b0*/  R2UR UR6, R9 ;  /* 0x00000000090672ca */ /* 0x000fe400000e0000 */
[----:B-1----:R-:W-:-:S13]  /*89c0*/  ISETP.GE.AND P5, PT, R12, 0x1, PT ;  /* 0x000000010c00780c */ /* 0x002fda0003fa6270 */
[----:B------:R-:W-:Y:S05]  /*89d0*/  @!P5 BRA `(.L_x_685) ;  /* 0x000000000044d947 */ /* 0x000fea0003800000 */
        /* <DEDUP_REMOVED lines=9> */
.L_x_686:
[----:B------:R-:W-:-:S13]  /*8a70*/  ISETP.NE.AND P2, PT, R12, 0x1, PT ;  /* 0x000000010c00780c */ /* 0x000fda0003f45270 */
[----:B------:R-:W1:Y:S02]  /*8a80*/  @P2 LDC.64 R10, c[0x0][0x9e8] ;  /* 0x00027a00ff0a2b82 */ /* 0x000e640000000a00 */
[----:B-1----:R-:W-:-:S05]  /*8a90*/  @P2 IMAD.HI.U32 R10, R19, R10, RZ ;  /* 0x0000000a130a2227 */ /* 0x002fca00078e00ff */
[----:B------:R-:W-:-:S07]  /*8aa0*/  @P2 SHF.R.U32.HI R19, RZ, R11, R10 ;  /* 0x0000000bff132219 */ /* 0x000fce000001160a */
.L_x_687:
[----:B------:R-:W-:-:S05]  /*8ab0*/  IMAD R19, R19, R12, RZ ;  /* 0x0000000c13137224 */ /* 0x000fca00078e02ff */
[----:B------:R-:W-:-:S13]  /*8ac0*/  R2UR UR7, R19 ;  /* 0x00000000130772ca */ /* 0x000fda00000e0000 */
[----:B------:R-:W-:-:S04]  /*8ad0*/  UISETP.LT.AND UP0, UPT, UR6, UR7, UPT ;  /* 0x000000070600728c */ /* 0x000fc8000bf01270 */
[----:B------:R-:W-:-:S12]  /*8ae0*/  USEL UR6, UR6, UR7, !UP0 ;  /* 0x0000000706067287 */ /* 0x000fd8000c000000 */
.L_x_685:
[----:B------:R-:W-:-:S04]  /*8af0*/  UIADD3 UR6, UR6, 0x7f, URZ ;  /* 0x0000007f06067890 */ /* 0x000fc8000fffe03f */
[----:B------:R-:W-:-:S04]  /*8b00*/  USHF.R.S32.HI UR7, URZ, 0x1f, UR6 ;  /* 0x0000001f3f077899 */ /* 0x000fc80008011406 */
[----:B------:R-:W-:-:S04]  /*8b10*/  ULEA.HI UR7, UR7, UR6, URZ, 0x7 ;  /* 0x0000000607077291 */ /* 0x000fc8000f8f383f */
[----:B------:R-:W-:-:S04]  /*8b20*/  USHF.R.S32.HI UR7, URZ, 0x7, UR7 ;  /* 0x000000073f077899 */ /* 0x000fc80008011407 */
[----:B------:R-:W-:-:S04]  /*8b30*/  UISETP.LT.AND UP0, UPT, UR40, UR7, UPT ;  /* 0x000000072800728c */ /* 0x000fc8000bf01270 */
[----:B------:R-:W-:-:S06]  /*8b40*/  USEL UR18, UR40, UR7, !UP0 ;  /* 0x0000000728127287 */ /* 0x000fcc000c000000 */
[----:B------:R-:W-:-:S13]  /*8b50*/  ISETP.GE.AND P2, PT, R2, UR18, PT ;  /* 0x0000001202007c0c */ /* 0x000fda000bf46270 */
[----:B------:R-:W-:Y:S05]  /*8b60*/  @!P2 BRA `(.L_x_688) ;  /* 0x0000002000f0a947 */ /* 0x000fea0003800000 */
[----:B------:R-:W-:Y:S01]  /*8b70*/  IMAD.MOV.U32 R10, RZ, RZ, R7 ;  /* 0x000000ffff0a7224 */ /* 0x000fe200078e0007 */
[----:B------:R-:W-:Y:S01]  /*8b80*/  UMOV UR20, UR37 ;  /* 0x0000002500147c82 */ /* 0x000fe20008000000 */
[----:B------:R-:W-:Y:S01]  /*8b90*/  IMAD.MOV.U32 R9, RZ, RZ, R8 ;  /* 0x000000ffff097224 */ /* 0x000fe200078e0008 */
[----:B------:R-:W-:Y:S01]  /*8ba0*/  UMOV UR21, UR36 ;  /* 0x0000002400157c82 */ /* 0x000fe20008000000 */
[----:B------:R-:W-:-:S05]  /*8bb0*/  ULDC UR19, c[0x0][0x988] ;  /* 0x0002620000137ab9 */ /* 0x000fca0000000800 */
.L_x_698:
[----:B------:R-:W-:-:S04]  /*8bc0*/  UISETP.NE.AND UP0, UPT, UR21, 0x1, UPT ;  /* 0x000000011500788c */ /* 0x000fc8000bf05270 */
[----:B------:R-:W-:-:S04]  /*8bd0*/  USEL UR37, URZ, 0x1, UP0 ;  /* 0x000000013f257887 */ /* 0x000fc80008000000 */
[----:B------:R-:W-:Y:S01]  /*8be0*/  ULOP3.LUT UR37, UR20, UR37, URZ, 0x3c, !UPT ;  /* 0x0000002514257292 */ /* 0x000fe2000f8e3c3f */
[----:B------:R-:W-:Y:S11]  /*8bf0*/  @!P0 BRA `(.L_x_689) ;  /* 0x0000000000048947 */ /* 0x000ff60003800000 */
[----:B------:R-:W-:Y:S01]  /*8c00*/  BPT.TRAP 0x1 ;  /* 0x000000040000795c */ /* 0x000fe20000300000 */
.L_x_689:
        /* <DEDUP_REMOVED lines=9> */
.L_x_690:
[----:B--2---:R-:W-:Y:S05]  /*8ca0*/  @P2 BRA `(.L_x_691) ;  /* 0x0000000000082947 */ /* 0x004fea0003800000 */
[----:B------:R-:W2:Y:S02]  /*8cb0*/  SYNCS.PHASECHK.TRANS64.TRYWAIT P2, [UR22+0x19c30], R7 ;  /* 0x019c3007ff0075a7 */ /* 0x000ea40008040156 */
[----:B--2---:R-:W-:Y:S05]  /*8cc0*/  @!P2 BRA `(.L_x_692) ;  /* 0x000000a800e8a947 */ /* 0x004fea0003800000 */
.L_x_691:
        /* <DEDUP_REMOVED lines=17> */
.L_x_693:
[----:B------:R-:W-:Y:S01]  /*8de0*/  ULEA UR14, UR21, UR47, 0x3 ;  /* 0x0000002f150e7291 */ /* 0x000fe2000f8e183f */
[----:B-12---:R-:W-:-:S05]  /*8df0*/  IMAD.U32 R7, RZ, RZ, UR20 ;  /* 0x00000014ff077e24 */ /* 0x006fca000f8e00ff */
[----:B------:R-:W-:-:S04]  /*8e00*/  SHF.L.U32 R7, R7, 0x1f, RZ ;  /* 0x0000001f07077819 */ /* 0x000fc800000006ff */
[----:B------:R1:W2:Y:S01]  /*8e10*/  SYNCS.PHASECHK.TRANS64.TRYWAIT P2, [UR14+0x19c50], R7 ;  /* 0x019c5007ff0075a7 */ /* 0x0002a2000804014e */
[----:B------:R-:W-:Y:S05]  /*8e20*/  @!P0 BRA `(.L_x_694) ;  /* 0x0000000000048947 */ /* 0x000fea0003800000 */
[----:B------:R-:W-:Y:S01]  /*8e30*/  BPT.TRAP 0x1 ;  /* 0x000000040000795c */ /* 0x000fe20000300000 */
.L_x_694:
[----:B--2---:R-:W-:Y:S05]  /*8e40*/  @P2 BRA `(.L_x_695) ;  /* 0x0000000000082947 */ /* 0x004fea0003800000 */
[----:B------:R-:W2:Y:S02]  /*8e50*/  SYNCS.PHASECHK.TRANS64.TRYWAIT P2, [UR14+0x19c50], R7 ;  /* 0x019c5007ff0075a7 */ /* 0x000ea4000804014e */
[----:B--2---:R-:W-:Y:S05]  /*8e60*/  @!P2 BRA `(.L_x_696) ;  /* 0x000000a80098a947 */ /* 0x004fea0003800000 */
.L_x_695:
[C---:B------:R-:W-:Y:S01]  /*8e70*/  FMUL.FTZ R12, R0.reuse, R24 ;  /* 0x00000018000c7220 */ /* 0x040fe20000410000 */
[----:B------:R-:W-:Y:S01]  /*8e80*/  UIADD3 UR6, UR47, 0x3000, URZ ;  /* 0x000030002f067890 */ /* 0x000fe2000fffe03f */
[C---:B------:R-:W-:Y:S01]  /*8e90*/  FMUL.FTZ R13, R0.reuse, R26 ;  /* 0x0000001a000d7220 */ /* 0x040fe20000410000 */
[C---:B------:R-:W-:Y:S01]  /*8ea0*/  FMUL.FTZ R11, R0.reuse, R25 ;  /* 0x00000019000b7220 */ /* 0x040fe20000410000 */
[C---:B------:R-:W-:Y:S01]  /*8eb0*/  FMUL.FTZ R14, R0.reuse, R27 ;  /* 0x0000001b000e7220 */ /* 0x040fe20000410000 */
[----:B------:R-:W-:Y:S01]  /*8ec0*/  USHF.R.U32.HI UR6, URZ, 0x4, UR6 ;  /* 0x000000043f067899 */ /* 0x000fe20008011606 */
[----:B------:R-:W2:Y:S01]  /*8ed0*/  MUFU.TANH R12, R12 ;  /* 0x0000000c000c7308 */ /* 0x000ea20000002400 */
[C---:B------:R-:W-:Y:S01]  /*8ee0*/  FMUL.FTZ R15, R0.reuse, R28 ;  /* 0x0000001c000f7220 */ /* 0x040fe20000410000 */
[C---:B------:R-:W-:Y:S01]  /*8ef0*/  FMUL.FTZ R20, R0.reuse, R30 ;  /* 0x0000001e00147220 */ /* 0x040fe20000410000 */
[----:B------:R-:W-:Y:S01]  /*8f00*/  ULOP3.LUT UR6, UR6, 0x3fff, URZ, 0xc0, !UPT ;  /* 0x00003fff06067892 */ /* 0x000fe2000f8ec03f */
[C---:B------:R-:W-:Y:S01]  /*8f10*/  FMUL.FTZ R19, R0.reuse, R29 ;  /* 0x0000001d00137220 */ /* 0x040fe20000410000 */
[C---:B------:R-:W-:Y:S01]  /*8f20*/  FMUL.FTZ R21, R0.reuse, R31 ;  /* 0x0000001f00157220 */ /* 0x040fe20000410000 */
[C---:B------:R-:W-:Y:S01]  /*8f30*/  FMUL.FTZ R24, R0.reuse, R32 ;  /* 0x0000002000187220 */ /* 0x040fe20000410000 */
[----:B------:R-:W-:Y:S01]  /*8f40*/  ULOP3.LUT UR6, UR6, 0x10000, URZ, 0xfc, !UPT ;  /* 0x0001000006067892 */ /* 0x000fe2000f8efc3f */
[----:B------:R-:W1:Y:S01]  /*8f50*/  MUFU.TANH R13, R13 ;  /* 0x0000000d000d7308 */ /* 0x000e620000002400 */
[C---:B------:R-:W-:Y:S01]  /*8f60*/  FMUL.FTZ R26, R0.reuse, R34 ;  /* 0x00000022001a7220 */ /* 0x040fe20000410000 */
[C---:B------:R-:W-:Y:S01]  /*8f70*/  FMUL.FTZ R25, R0.reuse, R33 ;  /* 0x0000002100197220 */ /* 0x040fe20000410000 */
[----:B------:R-:W-:Y:S01]  /*8f80*/  UIMAD UR11, UR21, 0x300, UR6 ;  /* 0x00000300150b78a4 */ /* 0x000fe2000f8e0206 */
[----:B------:R-:W-:Y:S01]  /*8f90*/  WARPGROUP.ARRIVE ;  /* 0x00000000000079c5 */ /* 0x000fe20000000000 */
[C---:B------:R-:W-:Y:S01]  /*8fa0*/  FMUL.FTZ R27, R0.reuse, R35 ;  /* 0x00000023001b7220 */ /* 0x040fe20000410000 */
[----:B------:R-:W-:Y:S01]  /*8fb0*/  FMUL.FTZ R28, R0, R36 ;  /* 0x00000024001c7220 */ /* 0x000fe20000410000 */
[----:B------:R-:W-:Y:S01]  /*8fc0*/  UMOV UR7, 0x40000040 ;  /* 0x4000004000077882 */ /* 0x000fe20000000000 */
[----:B------:R-:W3:Y:S01]  /*8fd0*/  MUFU.TANH R11, R11 ;  /* 0x0000000b000b7308 */ /* 0x000ee20000002400 */
[----:B--2---:R-:W-:Y:S01]  /*8fe0*/  FMNMX.FTZ R8, R12, R9, !PT ;  /* 0x000000090c087209 */ /* 0x004fe20007810000 */
[----:B------:R-:W-:Y:S01]  /*8ff0*/  UMOV UR6, UR11 ;  /* 0x0000000b00067c82 */ /* 0x000fe20008000000 */
[C---:B------:R-:W-:Y:S01]  /*9000*/  FMUL.FTZ R30, R0.reuse, R38 ;  /* 0x00000026001e7220 */ /* 0x040fe20000410000 */
[----:B------:R-:W-:Y:S01]  /*9010*/  QGMMA.64x96x32.F32.E4M3.E4M3 R88, R148, gdesc[UR4], R88, gsb0 ;  /* 0x0160000494587df3 */ /* 0x000fe20008000858 */
[C---:B------:R-:W-:Y:S01]  /*9020*/  FMUL.FTZ R29, R0.reuse, R37 ;  /* 0x00000025001d7220 */ /* 0x040fe20000410000 */
[C---:B------:R-:W-:Y:S01]  /*9030*/  FMUL.FTZ R36, R0.reuse, R44 ;  /* 0x0000002c00247220 */ /* 0x040fe20000410000 */
[C---:B------:R-:W-:Y:S01]  /*9040*/  FMUL.FTZ R31, R0.reuse, R39 ;  /* 0x00000027001f7220 */ /* 0x040fe20000410000 */
[----:B------:R-:W2:Y:S01]  /*9050*/  MUFU.TANH R14, R14 ;  /* 0x0000000e000e7308 */ /* 0x000ea20000002400 */
        /* <DEDUP_REMOVED lines=16> */
[----:B--2---:R-:W-:Y:S01]  /*9160*/  FMNMX.FTZ R7, R14, R7, !PT ;  /* 0x000000070e077209 */ /* 0x004fe20007810000 */
[C---:B------:R-:W-:Y:S01]  /*9170*/  FMUL.FTZ R46, R0.reuse, R54 ;  /* 0x00000036002e7220 */ /* 0x040fe20000410000 */
[C---:B------:R-:W-:Y:S01]  /*9180*/  FMUL.FTZ R54, R0.reuse, R62 ;  /* 0x0000003e00367220 */ /* 0x040fe20000410000 */
[C---:B------:R-:W-:Y:S01]  /*9190*/  FMUL.FTZ R62, R0.reuse, R70 ;  /* 0x00000046003e7220 */ /* 0x040fe20000410000 */
        /* <DEDUP_REMOVED lines=12> */
[----:B---3--:R-:W-:Y:S01]  /*9260*/  FMNMX.FTZ R68, R20, R7, !PT ;  /* 0x0000000714447209 */ /* 0x008fe20007810000 */
[C---:B------:R-:W-:Y:S01]  /*9270*/  FMUL.FTZ R56, R0.reuse, R64 ;  /* 0x0000004000387220 */ /* 0x040fe20000410000 */
[C---:B------:R-:W-:Y:S01]  /*9280*/  FMUL.FTZ R64, R0.reuse, R72 ;  /* 0x0000004800407220 */ /* 0x040fe20000410000 */
[C---:B------:R-:W-:Y:S01]  /*9290*/  FMUL.FTZ R49, R0.reuse, R57 ;  /* 0x0000003900317220 */ /* 0x040fe20000410000 */
[C---:B------:R-:W-:Y:S01]  /*92a0*/  FMUL.FTZ R57, R0.reuse, R65 ;  /* 0x0000004100397220 */ /* 0x040fe20000410000 */
[C---:B------:R-:W-:Y:S01]  /*92b0*/  FMUL.FTZ R65, R0.reuse, R73 ;  /* 0x0000004900417220 */ /* 0x040fe20000410000 */
[C---:B------:R-:W-:Y:S01]  /*92c0*/  FMUL.FTZ R50, R0.reuse, R58 ;  /* 0x0000003a00327220 */ /* 0x040fe20000410000 */
[----:B------:R-:W3:Y:S01]  /*92d0*/  MUFU.TANH R24, R24 ;  /* 0x0000001800187308 */ /* 0x000ee20000002400 */
[----:B--2---:R-:W-:Y:S01]  /*92e0*/  FMNMX.FTZ R7, R19, R8, !PT ;  /* 0x0000000813077209 */ /* 0x004fe20007810000 */
[C---:B------:R-:W-:Y:S01]  /*92f0*/  FMUL.FTZ R51, R0.reuse, R59 ;  /* 0x0000003b00337220 */ /* 0x040fe20000410000 */
[C---:B------:R-:W-:Y:S01]  /*9300*/  FMUL.FTZ R58, R0.reuse, R66 ;  /* 0x00000042003a7220 */ /* 0x040fe20000410000 */
[C---:B------:R-:W-:Y:S01]  /*9310*/  FMUL.FTZ R66, R0.reuse, R74 ;  /* 0x0000004a00427220 */ /* 0x040fe20000410000 */
[C---:B------:R-:W-:Y:S01]  /*9320*/  FMUL.FTZ R59, R0.reuse, R67 ;  /* 0x00000043003b7220 */ /* 0x040fe20000410000 */
[C---:B------:R-:W-:Y:S01]  /*9330*/  FMUL.FTZ R67, R0.reuse, R75 ;  /* 0x0000004b00437220 */ /* 0x040fe20000410000 */
[----:B------:R-:W-:Y:S01]  /*9340*/  UIADD3 UR6, UR11, 0x2, URZ ;  /* 0x000000020b067890 */ /* 0x000fe2000fffe03f */
[----:B------:R-:W2:Y:S01]  /*9350*/  MUFU.TANH R26, R26 ;  /* 0x0000001a001a7308 */ /* 0x000ea20000002400 */
[----:B-1----:R-:W-:Y:S01]  /*9360*/  FMNMX.FTZ R69, R21, R68, !PT ;  /* 0x0000004415457209 */ /* 0x002fe20007810000 */
[----:B------:R-:W-:Y:S01]  /*9370*/  FMUL.FTZ R68, R0, R76 ;  /* 0x0000004c00447220 */ /* 0x000fe20000410000 */
[----:B------:R-:W-:Y:S01]  /*9380*/  UMOV UR7, 0x40000040 ;  /* 0x4000004000077882 */ /* 0x000fe20000000000 */
[----:B------:R-:W-:-:S04]  /*9390*/  UMOV UR10, UR19 ;  /* 0x00000013000a7c82 */ /* 0x000fc80008000000 */
[----:B------:R-:W1:Y:S01]  /*93a0*/  MUFU.TANH R25, R25 ;  /* 0x0000001900197308 */ /* 0x000e620000002400 */
[----:B---3--:R-:W-:-:S07]  /*93b0*/  FMNMX.FTZ R8, R24, R7, !PT ;  /* 0x0000000718087209 */ /* 0x008fce0007810000 */
[----:B------:R-:W3:Y:S01]  /*93c0*/  MUFU.TANH R27, R27 ;  /* 0x0000001b001b7308 */ /* 0x000ee20000002400 */
[----:B--2---:R-:W-:Y:S01]  /*93d0*/  FMNMX.FTZ R70, R26, R69, !PT ;  /* 0x000000451a467209 */ /* 0x004fe20007810000 */
[----:B------:R-:W-:-:S06]  /*93e0*/  FMUL.FTZ R69, R0, R77 ;  /* 0x0000004d00457220 */ /* 0x000fcc0000410000 */
[----:B------:R-:W2:Y:S01]  /*93f0*/  MUFU.TANH R28, R28 ;  /* 0x0000001c001c7308 */ /* 0x000ea20000002400 */
[----:B-1----:R-:W-:-:S07]  /*9400*/  FMNMX.FTZ R7, R25, R8, !PT ;  /* 0x0000000819077209 */ /* 0x002fce0007810000 */
[----:B------:R-:W1:Y:S01]  /*9410*/  MUFU.TANH R30, R30 ;  /* 0x0000001e001e7308 */ /* 0x000e620000002400 */
[----:B---3--:R-:W-:-:S07]  /*9420*/  FMNMX.FTZ R71, R27, R70, !PT ;  /* 0x000000461b477209 */ /* 0x008fce0007810000 */
[----:B------:R-:W3:Y:S01]  /*9430*/  MUFU.TANH R29, R29 ;  /* 0x0000001d001d7308 */ /* 0x000ee20000002400 */
[----:B--2---:R-:W-:-:S07]  /*9440*/  FMNMX.FTZ R8, R28, R7, !PT ;  /* 0x000000071c087209 */ /* 0x004fce0007810000 */
[----:B------:R-:W2:Y:S01]  /*9450*/  MUFU.TANH R31, R31 ;  /* 0x0000001f001f7308 */ /* 0x000ea20000002400 */
[----:B-1----:R-:W-:-:S07]  /*9460*/  FMNMX.FTZ R70, R30, R71, !PT ;  /* 0x000000471e467209 */ /* 0x002fce0007810000 */
[----:B------:R-:W1:Y:S01]  /*9470*/  MUFU.TANH R32, R32 ;  /* 0x0000002000207308 */ /* 0x000e620000002400 */
[----:B---3--:R-:W-:Y:S01]  /*9480*/  FMNMX.FTZ R7, R29, R8, !PT ;  /* 0x000000081d077209 */ /* 0x008fe20007810000 */
[----:B------:R-:W-:Y:S02]  /*9490*/  WARPGROUP.DEPBAR.LE gsb0, 0x0 ;  /* 0x00008000000079c5 */ /* 0x000fe40000010000 */
[----:B------:R-:W-:-:S04]  /*94a0*/  WARPGROUP.ARRIVE ;  /* 0x00000000000079c5 */ /* 0x000fc80000000000 */
[----:B------:R-:W3:Y:S01]  /*94b0*/  MUFU.TANH R34, R34 ;  /* 0x0000002200227308 */ /* 0x000ee20000002400 */
[----:B--2---:R-:W-:Y:S01]  /*94c0*/  FMNMX.FTZ R71, R31, R70, !PT ;  /* 0x000000461f477209 */ /* 0x004fe20007810000 */
[----:B------:R-:W-:Y:S01]  /*94d0*/  FMUL.FTZ R70, R0, R78 ;  /* 0x0000004e00467220 */ /* 0x000fe20000410000 */
[----:B------:R-:W-:Y:S01]  /*94e0*/  QGMMA.64x96x32.F32.E4M3.E4M3 R88, R144, gdesc[UR4], R88, gsb0 ;  /* 0x0160000490587df3 */ /* 0x000fe20008000858 */
[----:B------:R-:W-:Y:S01]  /*94f0*/  UIADD3 UR6, UR11, 0x4, URZ ;  /* 0x000000040b067890 */ /* 0x000fe2000fffe03f */
[----:B------:R-:W-:-:S03]  /*9500*/  UMOV UR7, 0x40000040 ;  /* 0x4000004000077882 */ /* 0x000fc60000000000 */
[----:B------:R-:W2:Y:S01]  /*9510*/  MUFU.TANH R33, R33 ;  /* 0x0000002100217308 */ /* 0x000ea20000002400 */
[----:B-1----:R-:W-:-:S07]  /*9520*/  FMNMX.FTZ R8, R32, R7, !PT ;  /* 0x0000000720087209 */ /* 0x002fce0007810000 */
[----:B------:R-:W1:Y:S01]  /*9530*/  MUFU.TANH R35, R35 ;  /* 0x0000002300237308 */ /* 0x000e620000002400 */
[----:B---3--:R-:W-:Y:S01]  /*9540*/  FMNMX.FTZ R72, R34, R71, !PT ;  /* 0x0000004722487209 */ /* 0x008fe20007810000 */
[----:B------:R-:W-:-:S06]  /*9550*/  FMUL.FTZ R71, R0, R79 ;  /* 0x0000004f00477220 */ /* 0x000fcc0000410000 */
[----:B------:R-:W3:Y:S01]  /*9560*/  MUFU.TANH R36, R36 ;  /* 0x0000002400247308 */ /* 0x000ee20000002400 */
[----:B--2---:R-:W-:-:S07]  /*9570*/  FMNMX.FTZ R7, R33, R8, !PT ;  /* 0x0000000821077209 */ /* 0x004fce0007810000 */
        /* <DEDUP_REMOVED lines=14> */
[----:B-1----:R-:W-:Y:S01]  /*9660*/  FMNMX.FTZ R74, R42, R73, !PT ;  /* 0x000000492a4a7209 */ /* 0x002fe20007810000 */
[----:B------:R-:W-:-:S06]  /*9670*/  FMUL.FTZ R73, R0, R81 ;  /* 0x0000005100497220 */ /* 0x000fcc0000410000 */
        /* <DEDUP_REMOVED lines=12> */
[----:B------:R-:W-:Y:S01]  /*9740*/  QGMMA.64x96x32.F32.E4M3.E4M3 R88, R140, gdesc[UR4], R88, gsb0 ;  /* 0x016000048c587df3 */ /* 0x000fe20008000858 */
[----:B------:R-:W-:Y:S01]  /*9750*/  UIADD3 UR6, UR11, 0x6, URZ ;  /* 0x000000060b067890 */ /* 0x000fe2000fffe03f */
[----:B------:R-:W-:-:S04]  /*9760*/  UMOV UR7, 0x40000040 ;  /* 0x4000004000077882 */ /* 0x000fc80000000000 */
[----:B------:R-:W2:Y:S01]  /*9770*/  MUFU.TANH R50, R50 ;  /* 0x0000003200327308 */ /* 0x000ea20000002400 */
[----:B-1----:R-:W-:Y:S01]  /*9780*/  FMNMX.FTZ R75, R47, R74, !PT ;  /* 0x0000004a2f4b7209 */ /* 0x002fe20007810000 */
[----:B------:R-:W-:-:S06]  /*9790*/  FMUL.FTZ R74, R0, R82 ;  /* 0x00000052004a7220 */ /* 0x000fcc0000410000 */
        /* <DEDUP_REMOVED lines=33> */
[----:B------:R-:W-:Y:S06]  /*99b0*/  QGMMA.64x96x32.F32.E4M3.E4M3 R88, R136, gdesc[UR4], R88, gsb0 ;  /* 0x0160000488587df3 */ /* 0x000fec0008000858 */
        /* <DEDUP_REMOVED lines=30> */
[----:B------:R-:W-:-:S06]  /*9ba0*/  WARPGROUP.DEPBAR.LE gsb0, 0x0 ;  /* 0x00008000000079c5 */ /* 0x000fcc0000010000 */
[----:B------:R-:W3:Y:S01]  /*9bb0*/  MUFU.TANH R77, R77 ;  /* 0x0000004d004d7308 */ /* 0x000ee20000002400 */
[----:B--2---:R-:W-:-:S07]  /*9bc0*/  FMNMX.FTZ R8, R76, R7, !PT ;  /* 0x000000074c087209 */ /* 0x004fce0007810000 */
[----:B------:R-:W2:Y:S01]  /*9bd0*/  MUFU.TANH R79, R79 ;  /* 0x0000004f004f7308 */ /* 0x000ea20000002400 */
[----:B-1----:R-:W-:Y:S02]  /*9be0*/  FMNMX.FTZ R80, R78, R81, !PT ;  /* 0x000000514e507209 */ /* 0x002fe40007810000 */
[----:B---3--:R-:W-:-:S05]  /*9bf0*/  FMNMX.FTZ R81, R77, R8, !PT ;  /* 0x000000084d517209 */ /* 0x008fca0007810000 */
[----:B------:R-:W1:Y:S01]  /*9c00*/  SHFL.BFLY PT, R8, R81, 0x2, 0x1f ;  /* 0x0c401f0051087f89 */ /* 0x000e6200000e0000 */
[----:B--2---:R-:W-:-:S05]  /*9c10*/  FMNMX.FTZ R80, R79, R80, !PT ;  /* 0x000000504f507209 */ /* 0x004fca0007810000 */
[----:B------:R-:W2:Y:S01]  /*9c20*/  SHFL.BFLY PT, R7, R80, 0x2, 0x1f ;  /* 0x0c401f0050077f89 */ /* 0x000ea200000e0000 */
[----:B-1----:R-:W-:Y:S01]  /*9c30*/  FMNMX.FTZ R82, R81, R8, !PT ;  /* 0x0000000851527209 */ /* 0x002fe20007810000 */
[----:B------:R-:W-:Y:S01]  /*9c40*/  IMAD.U32 R81, RZ, RZ, UR10 ;  /* 0x0000000aff517e24 */ /* 0x000fe2000f8e00ff */
[----:B--2---:R-:W-:-:S03]  /*9c50*/  FMNMX.FTZ R83, R80, R7, !PT ;  /* 0x0000000750537209 */ /* 0x004fc60007810000 */
[----:B------:R-:W1:Y:S04]  /*9c60*/  SHFL.BFLY PT, R7, R82, 0x1, 0x1f ;  /* 0x0c201f0052077f89 */ /* 0x000e6800000e0000 */
[----:B------:R-:W2:Y:S01]  /*9c70*/  SHFL.BFLY PT, R84, R83, 0x1, 0x1f ;  /* 0x0c201f0053547f89 */ /* 0x000ea200000e0000 */
[----:B-1----:R-:W-:Y:S02]  /*9c80*/  FMNMX.FTZ R8, R82, R7, !PT ;  /* 0x0000000752087209 */ /* 0x002fe40007810000 */
[----:B--2---:R-:W-:-:S03]  /*9c90*/  FMNMX.FTZ R7, R83, R84, !PT ;  /* 0x0000005453077209 */ /* 0x004fc60007810000 */
[C---:B------:R-:W-:Y:S01]  /*9ca0*/  FFMA.FTZ R80, R8.reuse, R81, -8 ;  /* 0xc100000008507423 */ /* 0x040fe20000010051 */
[----:B------:R-:W-:Y:S02]  /*9cb0*/  IMAD.U32 R84, RZ, RZ, UR10 ;  /* 0x0000000aff547e24 */ /* 0x000fe4000f8e00ff */
[----:B------:R-:W-:Y:S01]  /*9cc0*/  FADD.FTZ R9, -R8, R9 ;  /* 0x0000000908097221 */ /* 0x000fe20000010100 */
[----:B------:R-:W-:Y:S02]  /*9cd0*/  IMAD.U32 R83, RZ, RZ, UR22 ;  /* 0x00000016ff537e24 */ /* 0x000fe4000f8e00ff */
        /* <DEDUP_REMOVED lines=28> */
[----:B------:R-:W-:Y:S01]  /*9ea0*/  FFMA.FTZ R76, R77, UR10, -R80 ;  /* 0x0000000a4d4c7c23 */ /* 0x000fe20008010850 */
[----:B------:R-:W-:-:S01]  /*9eb0*/  FADD.FTZ R10, -R7, R10 ;  /* 0x0000000a070a7221 */ /* 0x000fc20000010100 */
[----:B------:R-:W-:Y:S01]  /*9ec0*/  FFMA.FTZ R77, R7, R84, -8 ;  /* 0xc1000000074d7423 */ /* 0x000fe20000010054 */
[----:B------:R-:W-:Y:S01]  /*9ed0*/  FMUL.FTZ R9, R9, UR10 ;  /* 0x0000000a09097c20 */ /* 0x000fe20008410000 */
[--C-:B------:R-:W-:Y:S01]  /*9ee0*/  FFMA.FTZ R12, R12, UR10, -R80.reuse ;  /* 0x0000000a0c0c7c23 */ /* 0x100fe20008010850 */
[----:B------:R-:W-:Y:S01]  /*9ef0*/  FMUL.FTZ R10, R10, UR10 ;  /* 0x0000000a0a0a7c20 */ /* 0x000fe20008410000 */
[----:B------:R-:W-:Y:S01]  /*9f00*/  FFMA.FTZ R13, R13, UR10, -R77 ;  /* 0x0000000a0d0d7c23 */ /* 0x000fe2000801084d */
[----:B------:R-:W-:-:S01]  /*9f10*/  FFMA.FTZ R11, R11, UR10, -R80 ;  /* 0x0000000a0b0b7c23 */ /* 0x000fc20008010850 */
[----:B------:R-:W-:Y:S01]  /*9f20*/  FFMA.FTZ R14, R14, UR10, -R77 ;  /* 0x0000000a0e0e7c23 */ /* 0x000fe2000801084d */
        /* <DEDUP_REMOVED lines=36> */
[----:B------:R-:W-:-:S04]  /*a170*/  FFMA.FTZ R77, R79, UR10, -R77 ;  /* 0x0000000a4f4d7c23 */ /* 0x000fc8000801084d */
[----:B------:R-:W3:Y:S01]  /*a180*/  MUFU.EX2 R14, R14 ;  /* 0x0000000e000e7308 */ /* 0x000ee20000000800 */
[----:B--2---:R-:W-:-:S07]  /*a190*/  FFMA.FTZ R5, R10, R5, R13 ;  /* 0x000000050a057223 */ /* 0x004fce000001000d */
        /* <DEDUP_REMOVED lines=96> */
[----:B------:R-:W-:-:S05]  /*a7a0*/  @!P1 VIADD R5, R83, 0x19c40 ;  /* 0x00019c4053059836 */ /* 0x000fca0000000000 */
[----:B------:R-:W-:Y:S01]  /*a7b0*/  @!P1 PRMT R5, RZ, 0x654, R5 ;  /* 0x00000654ff059816 */ /* 0x000fe20000000005 */
[----:B------:R-:W2:Y:S01]  /*a7c0*/  MUFU.EX2 R65, R65 ;  /* 0x0000004100417308 */ /* 0x000ea20000000800 */
[----:B-1----:R-:W-:-:S02]  /*a7d0*/  FADD.FTZ R80, R64, R81 ;  /* 0x0000005140507221 */ /* 0x002fc40000010000 */
[----:B------:R1:W-:Y:S05]  /*a7e0*/  @!P1 SYNCS.ARRIVE.TRANS64.RED.A1T0 RZ, [R5+URZ], RZ ;  /* 0x000000ff05ff99a7 */ /* 0x0003ea000810043f */
[----:B------:R-:W4:Y:S01]  /*a7f0*/  MUFU.EX2 R70, R70 ;  /* 0x0000004600467308 */ /* 0x000f220000000800 */
[----:B---3--:R-:W-:-:S07]  /*a800*/  FADD.FTZ R81, R67, R6 ;  /* 0x0000000643517221 */ /* 0x008fce0000010000 */
[----:B------:R-:W3:Y:S01]  /*a810*/  MUFU.EX2 R68, R68 ;  /* 0x0000004400447308 */ /* 0x000ee20000000800 */
[----:B--2---:R-:W-:-:S07]  /*a820*/  FADD.FTZ R79, R65, R80 ;  /* 0x00000050414f7221 */ /* 0x004fce0000010000 */
[----:B------:R-:W1:Y:S01]  /*a830*/  MUFU.EX2 R71, R71 ;  /* 0x0000004700477308 */ /* 0x000e620000000800 */
[----:B----4-:R-:W-:-:S07]  /*a840*/  FADD.FTZ R6, R70, R81 ;  /* 0x0000005146067221 */ /* 0x010fce0000010000 */
        /* <DEDUP_REMOVED lines=16> */
[----:B--2---:R-:W-:-:S03]  /*a950*/  FADD.FTZ R6, R76, R79 ;  /* 0x0000004f4c067221 */ /* 0x004fc60000010000 */
[----:B---3--:R-:W-:Y:S01]  /*a960*/  FADD.FTZ R5, R77, R80 ;  /* 0x000000504d057221 */ /* 0x008fe20000010000 */
[----:B------:R-:W-:Y:S06]  /*a970*/  @!P0 BRA `(.L_x_697) ;  /* 0x0000000000048947 */ /* 0x000fec0003800000 */
[----:B------:R-:W-:Y:S01]  /*a980*/  BPT.TRAP 0x1 ;  /* 0x000000040000795c */ /* 0x000fe20000300000 */
.L_x_697:
        /* <DEDUP_REMOVED lines=14> */
[----:B------:R-:W-:Y:S01]  /*aa70*/  SYNCS.ARRIVE.TRANS64.RED.A1T0 RZ, [UR6], RZ ;  /* 0x000000ffffff79a7 */ /* 0x000fe20008100406 */
        /* <DEDUP_REMOVED lines=75> */
.L_x_688:
[----:B------:R-:W-:-:S13]  /*af30*/  ISETP.GE.AND P2, PT, R2, UR40, PT ;  /* 0x0000002802007c0c */ /* 0x000fda000bf46270 */
[----:B------:R-:W-:Y:S05]  /*af40*/  @!P2 BRA `(.L_x_699) ;  /* 0x000000340008a947 */ /* 0x000fea0003800000 */
[----:B------:R-:W-:Y:S01]  /*af50*/  IMAD.MOV.U32 R11, RZ, RZ, R7 ;  /* 0x000000ffff0b7224 */ /* 0x000fe200078e0007 */
[----:B------:R-:W-:Y:S01]  /*af60*/  UMOV UR19, UR37 ;  /* 0x0000002500137c82 */ /* 0x000fe20008000000 */
[----:B------:R-:W-:Y:S01]  /*af70*/  IMAD.MOV.U32 R10, RZ, RZ, R8 ;  /* 0x000000ffff0a7224 */ /* 0x000fe200078e0008 */
[----:B------:R-:W-:Y:S01]  /*af80*/  UMOV UR20, UR36 ;  /* 0x0000002400147c82 */ /* 0x000fe20008000000 */
[----:B------:R-:W-:Y:S01]  /*af90*/  IMAD.IADD R9, R156, 0x1, R3 ;  /* 0x000000019c097824 */ /* 0x000fe200078e0203 */
[----:B------:R-:W-:Y:S01]  /*afa0*/  ULDC UR21, c[0x0][0x9e4] ;  /* 0x0002790000157ab9 */ /* 0x000fe20000000800 */
[----:B------:R-:W-:Y:S01]  /*afb0*/  ULDC UR22, c[0x0][0x2e0] ;  /* 0x0000b80000167ab9 */ /* 0x000fe20000000800 */
[----:B------:R-:W-:Y:S01]  /*afc0*/  ULDC UR23, c[0x0][0x288] ;  /* 0x0000a20000177ab9 */ /* 0x000fe20000000800 */
[----:B------:R-:W-:Y:S01]  /*afd0*/  ULDC UR18, c[0x0][0x988] ;  /* 0x0002620000127ab9 */ /* 0x000fe20000000800 */
[----:B------:R-:W-:-:S05]  /*afe0*/  ULDC UR24, c[0x0][0x9e0] ;  /* 0x0002780000187ab9 */ /* 0x000fca0000000800 */
.L_x_717:
[----:B------:R-:W-:-:S04]  /*aff0*/  UISETP.NE.AND UP0, UPT, UR20, 0x1, UPT ;  /* 0x000000011400788c */ /* 0x000fc8000bf05270 */
[----:B------:R-:W-:-:S04]  /*b000*/  USEL UR37, URZ, 0x1, UP0 ;  /* 0x000000013f257887 */ /* 0x000fc80008000000 */
[----:B------:R-:W-:Y:S01]  /*b010*/  ULOP3.LUT UR37, UR19, UR37, URZ, 0x3c, !UPT ;  /* 0x0000002513257292 */ /* 0x000fe2000f8e3c3f */
[----:B------:R-:W-:Y:S11]  /*b020*/  @!P0 BRA `(.L_x_700) ;  /* 0x0000000000048947 */ /* 0x000ff60003800000 */
[----:B------:R-:W-:Y:S01]  /*b030*/  BPT.TRAP 0x1 ;  /* 0x000000040000795c */ /* 0x000fe20000300000 */
.L_x_700:
        /* <DEDUP_REMOVED lines=9> */
.L_x_701:
[----:B--2---:R-:W-:Y:S05]  /*b0d0*/  @P2 BRA `(.L_x_702) ;  /* 0x0000000000082947 */ /* 0x004fea0003800000 */
[----:B------:R-:W2:Y:S02]  /*b0e0*/  SYNCS.PHASECHK.TRANS64.TRYWAIT P2, [UR25+0x19c30], R7 ;  /* 0x019c3007ff0075a7 */ /* 0x000ea40008040159 */
[----:B--2---:R-:W-:Y:S05]  /*b0f0*/  @!P2 BRA `(.L_x_703) ;  /* 0x00000088000ca947 */ /* 0x004fea0003800000 */
.L_x_702:
        /* <DEDUP_REMOVED lines=17> */
.L_x_704:
[----:B------:R-:W-:Y:S01]  /*b210*/  ULEA UR11, UR20, UR47, 0x3 ;  /* 0x0000002f140b7291 */ /* 0x000fe2000f8e183f */
[----:B-12---:R-:W-:-:S05]  /*b220*/  IMAD.U32 R7, RZ, RZ, UR19 ;  /* 0x00000013ff077e24 */ /* 0x006fca000f8e00ff */
[----:B------:R-:W-:-:S04]  /*b230*/  SHF.L.U32 R7, R7, 0x1f, RZ ;  /* 0x0000001f07077819 */ /* 0x000fc800000006ff */
[----:B------:R1:W2:Y:S01]  /*b240*/  SYNCS.PHASECHK.TRANS64.TRYWAIT P2, [UR11+0x19c50], R7 ;  /* 0x019c5007ff0075a7 */ /* 0x0002a2000804014b */
[----:B------:R-:W-:Y:S05]  /*b250*/  @!P0 BRA `(.L_x_705) ;  /* 0x0000000000048947 */ /* 0x000fea0003800000 */
[----:B------:R-:W-:Y:S01]  /*b260*/  BPT.TRAP 0x1 ;  /* 0x000000040000795c */ /* 0x000fe20000300000 */
.L_x_705:
[----:B--2---:R-:W-:Y:S05]  /*b270*/  @P2 BRA `(.L_x_706) ;  /* 0x0000000000082947 */ /* 0x004fea0003800000 */
[----:B------:R-:W2:Y:S02]  /*b280*/  SYNCS.PHASECHK.TRANS64.TRYWAIT P2, [UR11+0x19c50], R7 ;  /* 0x019c5007ff0075a7 */ /* 0x000ea4000804014b */
[----:B--2---:R-:W-:Y:S05]  /*b290*/  @!P2 BRA `(.L_x_707) ;  /* 0x0000008400bca947 */ /* 0x004fea0003800000 */
.L_x_706:
        /* <DEDUP_REMOVED lines=19> */
[C---:B-12---:R-:W-:Y:S01]  /*b3d0*/  FMUL.FTZ R7, R0.reuse, R24 ;  /* 0x0000001800077220 */ /* 0x046fe20000410000 */
[C---:B------:R-:W-:Y:S01]  /*b3e0*/  FMUL.FTZ R35, R0.reuse, R44 ;  /* 0x0000002c00237220 */ /* 0x040fe20000410000 */
[----:B------:R-:W-:Y:S01]  /*b3f0*/  FMUL.FTZ R42, R0, R50 ;  /* 0x00000032002a7220 */ /* 0x000fe20000410000 */
[----:B------:R-:W-:Y:S01]  /*b400*/  IMAD.SHL.U32 R77, R2, 0x80, RZ ;  /* 0x00000080024d7824 */ /* 0x000fe200078e00ff */
[----:B------:R-:W-:Y:S01]  /*b410*/  UMOV UR6, UR10 ;  /* 0x0000000a00067c82 */ /* 0x000fe20008000000 */
[C---:B------:R-:W-:Y:S01]  /*b420*/  FMUL.FTZ R13, R0.reuse, R27 ;  /* 0x0000001b000d7220 */ /* 0x040fe20000410000 */
[----:B------:R-:W-:Y:S01]  /*b430*/  QGMMA.64x96x32.F32.E4M3.E4M3 R88, R148, gdesc[UR4], R88, gsb0 ;  /* 0x0160000494587df3 */ /* 0x000fe20008000858 */
[----:B------:R-:W-:Y:S01]  /*b440*/  UIADD3 UR6, UR10, 0x2, URZ ;  /* 0x000000020a067890 */ /* 0x000fe2000fffe03f */
[C---:B------:R-:W-:Y:S01]  /*b450*/  FMUL.FTZ R14, R0.reuse, R28 ;  /* 0x0000001c000e7220 */ /* 0x040fe20000410000 */
        /* <DEDUP_REMOVED lines=49> */
[----:B------:R-:W-:Y:S01]  /*b770*/  IMAD.U32 R40, RZ, RZ, UR25 ;  /* 0x00000019ff287e24 */ /* 0x000fe2000f8e00ff */
[----:B------:R-:W1:Y:S01]  /*b780*/  MUFU.TANH R7, R7 ;  /* 0x0000000700077308 */ /* 0x000e620000002400 */
[----:B------:R-:W-:-:S02]  /*b790*/  IMAD R82, R17, UR22, R82 ;  /* 0x0000001611527c24 */ /* 0x000fc4000f8e0252 */
[----:B------:R-:W-:Y:S02]  /*b7a0*/  @!P1 VIADD R40, R40, 0x19c40 ;  /* 0x00019c4028289836 */ /* 0x000fe40000000000 */
[----:B------:R-:W-:-:S03]  /*b7b0*/  VIADD R41, R82, -UR23 ;  /* 0x8000001752297c36 */ /* 0x000fc60008000000 */
[----:B------:R-:W2:Y:S01]  /*b7c0*/  MUFU.TANH R8, R8 ;  /* 0x0000000800087308 */ /* 0x000ea20000002400 */
[----:B------:R-:W-:Y:S01]  /*b7d0*/  IMAD R41, R16, -0x2, R41 ;  /* 0xfffffffe10297824 */ /* 0x000fe200078e0229 */
[----:B------:R-:W-:-:S03]  /*b7e0*/  @!P1 PRMT R40, RZ, 0x654, R40 ;  /* 0x00000654ff289816 */ /* 0x000fc60000000028 */
[C---:B------:R-:W-:Y:S02]  /*b7f0*/  VIADD R85, R41.reuse, UR24 ;  /* 0x0000001829557c36 */ /* 0x040fe40008000000 */
[----:B------:R-:W-:Y:S01]  /*b800*/  VIADD R84, R41, UR17 ;  /* 0x0000001129547c36 */ /* 0x000fe20008000000 */
[----:B------:R-:W3:Y:S01]  /*b810*/  MUFU.TANH R12, R12 ;  /* 0x0000000c000c7308 */ /* 0x000ee20000002400 */
[C---:B------:R-:W-:Y:S02]  /*b820*/  IMAD.IADD R83, R3.reuse, 0x1, R85 ;  /* 0x0000000103537824 */ /* 0x040fe400078e0255 */
[----:B------:R-:W-:-:S05]  /*b830*/  IMAD.IADD R82, R3, 0x1, R84 ;  /* 0x0000000103527824 */ /* 0x000fca00078e0254 */
[----:B------:R-:W4:Y:S08]  /*b840*/  MUFU.TANH R13, R13 ;  /* 0x0000000d000d7308 */ /* 0x000f300000002400 */
        /* <DEDUP_REMOVED lines=75> */
[----:B--234-:R-:W-:Y:S05]  /*bd00*/  @!P5 BRA `(.L_x_708) ;  /* 0x00000000005cd947 */ /* 0x01cfea0003800000 */
        /* <DEDUP_REMOVED lines=11> */
.L_x_710:
[----:B------:R-:W-:-:S05]  /*bdc0*/  IMAD.U32 R86, RZ, RZ, UR21 ;  /* 0x00000015ff567e24 */ /* 0x000fca000f8e00ff */
[----:B------:R-:W-:-:S13]  /*bdd0*/  ISETP.NE.AND P2, PT, R86, 0x1, PT ;  /* 0x000000015600780c */ /* 0x000fda0003f45270 */
[----:B-1----:R-:W1:Y:S01]  /*bde0*/  @P2 LDC.64 R40, c[0x0][0x9e8] ;  /* 0x00027a00ff282b82 */ /* 0x002e620000000a00 */
[----:B------:R-:W-:-:S04]  /*bdf0*/  @P2 IMAD.IADD R87, R156, 0x1, R3 ;  /* 0x000000019c572824 */ /* 0x000fc800078e0203 */
[----:B-1----:R-:W-:-:S04]  /*be00*/  @P2 IMAD.HI.U32 R136, R87, R40, RZ ;  /* 0x0000002857882227 */ /* 0x002fc800078e00ff */
[----:B------:R-:W-:Y:S01]  /*be10*/  IMAD.MOV.U32 R40, RZ, RZ, R9 ;  /* 0x000000ffff287224 */ /* 0x000fe200078e0009 */
[----:B------:R-:W-:-:S07]  /*be20*/  @P2 SHF.R.U32.HI R40, RZ, R41, R136 ;  /* 0x00000029ff282219 */ /* 0x000fce0000011688 */
.L_x_711:
[----:B------:R-:W-:Y:S05]  /*be30*/  BSYNC B0 ;  /* 0x0000000000007941 */ /* 0x000fea0003800000 */
.L_x_709:
[----:B------:R-:W-:-:S04]  /*be40*/  IMAD R41, R40, R86, -R77 ;  /* 0x0000005628297224 */ /* 0x000fc800078e0a4d */
[----:B------:R-:W-:-:S05]  /*be50*/  IMAD R41, R16, -0x2, R41 ;  /* 0xfffffffe10297824 */ /* 0x000fca00078e0229 */
[----:B------:R-:W-:Y:S02]  /*be60*/  VIADDMNMX R83, R41, R86, R83, PT ;  /* 0x0000005629537246 */ /* 0x000fe40003800153 */
[----:B------:R-:W-:-:S07]  /*be70*/  VIMNMX R82, R82, R41, !PT ;  /* 0x0000002952527248 */ /* 0x000fce0007fe0100 */
.L_x_708:
[----:B------:R-:W-:Y:S01]  /*be80*/  ISETP.GT.AND P2, PT, R2, -0x1, PT ;  /* 0xffffffff0200780c */ /* 0x000fe20003f44270 */
[C---:B------:R-:W-:Y:S02]  /*be90*/  IMAD.IADD R85, R4.reuse, 0x1, R85 ;  /* 0x0000000104557824 */ /* 0x040fe400078e0255 */
[----:B------:R-:W-:Y:S01]  /*bea0*/  IMAD.IADD R84, R4, 0x1, R84 ;  /* 0x0000000104547824 */ /* 0x000fe200078e0254 */
[C---:B------:R-:W-:Y:S02]  /*beb0*/  ISETP.GT.AND P4, PT, R82.reuse, RZ, P2 ;  /* 0x000000ff5200720c */ /* 0x040fe40001784270 */
[----:B------:R-:W-:Y:S02]  /*bec0*/  ISETP.GT.AND P6, PT, R82, 0x1, P2 ;  /* 0x000000015200780c */ /* 0x000fe400017c4270 */
[C---:B------:R-:W-:Y:S02]  /*bed0*/  ISETP.LT.OR P4, PT, R83.reuse, 0x1, P4 ;  /* 0x000000015300780c */ /* 0x040fe40002781670 */
[----:B------:R-:W-:-:S02]  /*bee0*/  ISETP.LT.OR P6, PT, R83, 0x2, P6 ;  /* 0x000000025300780c */ /* 0x000fc400037c1670 */
[----:B-1----:R-:W-:Y:S02]  /*bef0*/  FSEL R7, R7, -INF , !P4 ;  /* 0xff80000007077808 */ /* 0x002fe40006000000 */
[----:B------:R-:W-:Y:S02]  /*bf00*/  FSEL R86, R8, -INF , !P6 ;  /* 0xff80000008567808 */ /* 0x000fe40007000000 */
[C---:B------:R-:W-:Y:S02]  /*bf10*/  ISETP.GT.AND P3, PT, R82.reuse, 0x8, P2 ;  /* 0x000000085200780c */ /* 0x040fe40001764270 */
[C---:B------:R-:W-:Y:S02]  /*bf20*/  ISETP.GT.AND P4, PT, R82.reuse, 0x9, P2 ;  /* 0x000000095200780c */ /* 0x040fe40001784270 */
[----:B------:R-:W-:Y:S02]  /*bf30*/  ISETP.GT.AND P6, PT, R82, 0x10, P2 ;  /* 0x000000105200780c */ /* 0x000fe400017c4270 */
[----:B------:R-:W-:-:S02]  /*bf40*/  ISETP.LT.OR P3, PT, R83, 0x9, P3 ;  /* 0x000000095300780c */ /* 0x000fc40001f61670 */
[C---:B------:R-:W-:Y:S02]  /*bf50*/  ISETP.LT.OR P4, PT, R83.reuse, 0xa, P4 ;  /* 0x0000000a5300780c */ /* 0x040fe40002781670 */
[----:B------:R-:W-:Y:S02]  /*bf60*/  ISETP.LT.OR P6, PT, R83, 0x11, P6 ;  /* 0x000000115300780c */ /* 0x000fe400037c1670 */
[----:B------:R-:W-:Y:S02]  /*bf70*/  FSEL R14, R14, -INF , !P3 ;  /* 0xff8000000e0e7808 */ /* 0x000fe40005800000 */
[----:B------:R-:W-:Y:S02]  /*bf80*/  FSEL R19, R19, -INF , !P4 ;  /* 0xff80000013137808 */ /* 0x000fe40006000000 */
[----:B------:R-:W-:Y:S02]  /*bf90*/  FSEL R21, R21, -INF , !P6 ;  /* 0xff80000015157808 */ /* 0x000fe40007000000 */
[----:B------:R-:W-:-:S02]  /*bfa0*/  ISETP.GT.AND P3, PT, R82, 0x11, P2 ;  /* 0x000000115200780c */ /* 0x000fc40001764270 */
[C---:B------:R-:W-:Y:S02]  /*bfb0*/  ISETP.GT.AND P4, PT, R82.reuse, 0x18, P2 ;  /* 0x000000185200780c */ /* 0x040fe40001784270 */
[----:B------:R-:W-:Y:S02]  /*bfc0*/  ISETP.GT.AND P6, PT, R82, 0x19, P2 ;  /* 0x000000195200780c */ /* 0x000fe400017c4270 */
[C---:B------:R-:W-:Y:S02]  /*bfd0*/  ISETP.LT.OR P3, PT, R83.reuse, 0x12, P3 ;  /* 0x000000125300780c */ /* 0x040fe40001f61670 */
[C---:B------:R-:W-:Y:S02]  /*bfe0*/  ISETP.LT.OR P4, PT, R83.reuse, 0x19, P4 ;  /* 0x000000195300780c */ /* 0x040fe40002781670 */
[----:B------:R-:W-:Y:S02]  /*bff0*/  ISETP.LT.OR P6, PT, R83, 0x1a, P6 ;  /* 0x0000001a5300780c */ /* 0x000fe400037c1670 */
[----:B------:R-:W-:-:S02]  /*c000*/  FSEL R25, R25, -INF , !P3 ;  /* 0xff80000019197808 */ /* 0x000fc40005800000 */
[----:B------:R-:W-:Y:S02]  /*c010*/  FSEL R27, R27, -INF , !P4 ;  /* 0xff8000001b1b7808 */ /* 0x000fe40006000000 */
        /* <DEDUP_REMOVED lines=72> */
[----:B------:R-:W-:Y:S01]  /*c4a0*/  FSEL R81, R81, -INF , !P6 ;  /* 0xff80000051517808 */ /* 0x000fe20007000000 */
[----:B------:R-:W-:Y:S06]  /*c4b0*/  @!P5 BRA `(.L_x_712) ;  /* 0x000000000058d947 */ /* 0x000fec0003800000 */
        /* <DEDUP_REMOVED lines=12> */
.L_x_714:
[----:B------:R-:W-:-:S05]  /*c580*/  IMAD.U32 R82, RZ, RZ, UR21 ;  /* 0x00000015ff527e24 */ /* 0x000fca000f8e00ff */
[----:B------:R-:W-:-:S13]  /*c590*/  ISETP.NE.AND P3, PT, R82, 0x1, PT ;  /* 0x000000015200780c */ /* 0x000fda0003f65270 */
[----:B------:R-:W1:Y:S02]  /*c5a0*/  @P3 LDC.64 R40, c[0x0][0x9e8] ;  /* 0x00027a00ff283b82 */ /* 0x000e640000000a00 */
[----:B-1----:R-:W-:-:S05]  /*c5b0*/  @P3 IMAD.HI.U32 R40, R8, R40, RZ ;  /* 0x0000002808283227 */ /* 0x002fca00078e00ff */
[----:B------:R-:W-:-:S07]  /*c5c0*/  @P3 SHF.R.U32.HI R8, RZ, R41, R40 ;  /* 0x00000029ff083219 */ /* 0x000fce0000011628 */
.L_x_715:
[----:B------:R-:W-:Y:S05]  /*c5d0*/  BSYNC B0 ;  /* 0x0000000000007941 */ /* 0x000fea0003800000 */
.L_x_713:
[----:B------:R-:W-:-:S04]  /*c5e0*/  IMAD R77, R8, R82, -R77 ;  /* 0x00000052084d7224 */ /* 0x000fc800078e0a4d */
[----:B------:R-:W-:-:S05]  /*c5f0*/  IMAD R77, R16, -0x2, R77 ;  /* 0xfffffffe104d7824 */ /* 0x000fca00078e024d */
[----:B------:R-:W-:Y:S02]  /*c600*/  VIADDMNMX R85, R77, R82, R85, PT ;  /* 0x000000524d557246 */ /* 0x000fe40003800155 */
[----:B------:R-:W-:-:S07]  /*c610*/  VIMNMX R84, R84, R77, !PT ;  /* 0x0000004d54547248 */ /* 0x000fce0007fe0100 */
.L_x_712:
        /* <DEDUP_REMOVED lines=19> */
[----:B------:R-:W-:-:S02]  /*c750*/  ISETP.GT.AND P4, PT, R84, 0x1, P2 ;  /* 0x000000015400780c */ /* 0x000fc40001784270 */
[----:B------:R-:W-:Y:S02]  /*c760*/  FMNMX.FTZ R8, R33, R8, !PT ;  /* 0x0000000821087209 */ /* 0x000fe40007810000 */
[----:B------:R-:W-:Y:S02]  /*c770*/  ISETP.LT.OR P4, PT, R85, 0x2, P4 ;  /* 0x000000025500780c */ /* 0x000fe40002781670 */
[----:B------:R-:W-:Y:S02]  /*c780*/  FMNMX.FTZ R8, R35, R8, !PT ;  /* 0x0000000823087209 */ /* 0x000fe40007810000 */
[----:B------:R-:W-:Y:S02]  /*c790*/  FSEL R13, R13, -INF , !P4 ;  /* 0xff8000000d0d7808 */ /* 0x000fe40006000000 */
[----:B------:R-:W-:Y:S02]  /*c7a0*/  FMNMX.FTZ R8, R37, R8, !PT ;  /* 0x0000000825087209 */ /* 0x000fe40007810000 */
[----:B------:R-:W-:-:S02]  /*c7b0*/  ISETP.GT.AND P4, PT, R84, 0x10, P2 ;  /* 0x000000105400780c */ /* 0x000fc40001784270 */
        /* <DEDUP_REMOVED lines=11> */
[----:B------:R-:W-:-:S02]  /*c870*/  FSEL R15, R15, -INF , !P6 ;  /* 0xff8000000f0f7808 */ /* 0x000fc40007000000 */
[----:B------:R-:W-:Y:S02]  /*c880*/  FMNMX.FTZ R8, R53, R8, !PT ;  /* 0x0000000835087209 */ /* 0x000fe40007810000 */
[----:B------:R-:W-:Y:S02]  /*c890*/  ISETP.LT.OR P4, PT, R85, 0x19, P4 ;  /* 0x000000195500780c */ /* 0x000fe40002781670 */
[----:B------:R-:W-:Y:S02]  /*c8a0*/  FMNMX.FTZ R8, R57, R8, !PT ;  /* 0x0000000839087209 */ /* 0x000fe40007810000 */
[----:B------:R-:W-:Y:S02]  /*c8b0*/  FSEL R29, R29, -INF , !P4 ;  /* 0xff8000001d1d7808 */ /* 0x000fe40006000000 */
        /* <DEDUP_REMOVED lines=24> */
[----:B------:R-:W-:Y:S01]  /*ca40*/  ISETP.GT.AND P4, PT, R84, 0x39, P2 ;  /* 0x000000395400780c */ /* 0x000fe20001784270 */
[----:B------:R-:W1:Y:S03]  /*ca50*/  SHFL.BFLY PT, R41, R40, 0x2, 0x1f ;  /* 0x0c401f0028297f89 */ /* 0x000e6600000e0000 */
[----:B------:R-:W-:-:S04]  /*ca60*/  ISETP.LT.OR P4, PT, R85, 0x3a, P4 ;  /* 0x0000003a5500780c */ /* 0x000fc80002781670 */
[----:B------:R-:W-:Y:S02]  /*ca70*/  FSEL R48, R48, -INF , !P4 ;  /* 0xff80000030307808 */ /* 0x000fe40006000000 */
[----:B------:R-:W-:-:S04]  /*ca80*/  ISETP.GT.AND P4, PT, R84, 0x41, P2 ;  /* 0x000000415400780c */ /* 0x000fc80001784270 */
[----:B------:R-:W-:Y:S02]  /*ca90*/  ISETP.LT.OR P4, PT, R85, 0x42, P4 ;  /* 0x000000425500780c */ /* 0x000fe40002781670 */
[----:B-1----:R-:W-:-:S05]  /*caa0*/  FMNMX.FTZ R41, R40, R41, !PT ;  /* 0x0000002928297209 */ /* 0x002fca0007810000 */
[----:B------:R-:W1:Y:S02]  /*cab0*/  SHFL.BFLY PT, R8, R41, 0x1, 0x1f ;  /* 0x0c201f0029087f89 */ /* 0x000e6400000e0000 */
[----:B-1----:R-:W-:-:S04]  /*cac0*/  FMNMX.FTZ R8, R41, R8, !PT ;  /* 0x0000000829087209 */ /* 0x002fc80007810000 */
[C---:B------:R-:W-:Y:S01]  /*cad0*/  FSETP.NEU.FTZ.AND P6, PT, R8.reuse, -INF , PT ;  /* 0xff8000000800780b */ /* 0x040fe20003fdd000 */
[----:B------:R-:W-:-:S01]  /*cae0*/  FFMA.FTZ R40, R8, R77, -8 ;  /* 0xc100000008287423 */ /* 0x000fc2000001004d */
[----:B------:R-:W-:Y:S02]  /*caf0*/  FSEL R77, R30, -INF , !P3 ;  /* 0xff8000001e4d7808 */ /* 0x000fe40005800000 */
[----:B------:R-:W-:Y:S02]  /*cb00*/  ISETP.GT.AND P3, PT, R84, 0x21, P2 ;  /* 0x000000215400780c */ /* 0x000fe40001764270 */
[----:B------:R-:W-:Y:S02]  /*cb10*/  FSEL R40, R40, RZ, P6 ;  /* 0x000000ff28287208 */ /* 0x000fe40003000000 */
[----:B------:R-:W-:-:S03]  /*cb20*/  ISETP.LT.OR P3, PT, R85, 0x22, P3 ;  /* 0x000000225500780c */ /* 0x000fc60001f61670 */
[--C-:B------:R-:W-:Y:S01]  /*cb30*/  FFMA.FTZ R41, R7, UR10, -R40.reuse ;  /* 0x0000000a07297c23 */ /* 0x100fe20008010828 */
[----:B------:R-:W-:Y:S01]  /*cb40*/  FSEL R34, R34, -INF , !P3 ;  /* 0xff80000022227808 */ /* 0x000fe20005800000 */
[--C-:B------:R-:W-:Y:S01]  /*cb50*/  FFMA.FTZ R83, R25, UR10, -R40.reuse ;  /* 0x0000000a19537c23 */ /* 0x100fe20008010828 */
[----:B------:R-:W-:Y:S01]  /*cb60*/  ISETP.GT.AND P3, PT, R84, RZ, P2 ;  /* 0x000000ff5400720c */ /* 0x000fe20001764270 */
[--C-:B------:R-:W-:Y:S01]  /*cb70*/  FFMA.FTZ R86, R86, UR10, -R40.reuse ;  /* 0x0000000a56567c23 */ /* 0x100fe20008010828 */
[----:B------:R-:W-:-:S01]  /*cb80*/  FFMA.FTZ R136, R65, UR10, -R40 ;  /* 0x0000000a41887c23 */ /* 0x000fc20008010828 */
[--C-:B------:R-:W-:Y:S01]  /*cb90*/  FFMA.FTZ R65, R80, UR10, -R40.reuse ;  /* 0x0000000a50417c23 */ /* 0x100fe20008010828 */
[----:B------:R-:W-:Y:S01]  /*cba0*/  ISETP.LT.OR P3, PT, R85, 0x1, P3 ;  /* 0x000000015500780c */ /* 0x000fe20001f61670 */
[----:B------:R-:W-:Y:S01]  /*cbb0*/  MUFU.EX2 R30, R86 ;  /* 0x00000056001e7308 */ /* 0x000fe20000000800 */
[----:B------:R-:W-:Y:S02]  /*cbc0*/  IMAD.U32 R80, RZ, RZ, UR10 ;  /* 0x0000000aff507e24 */ /* 0x000fe4000f8e00ff */
[--C-:B------:R-:W-:Y:S01]  /*cbd0*/  FFMA.FTZ R14, R14, UR10, -R40.reuse ;  /* 0x0000000a0e0e7c23 */ /* 0x100fe20008010828 */
[----:B------:R-:W-:Y:S01]  /*cbe0*/  FSEL R12, R12, -INF , !P3 ;  /* 0xff8000000c0c7808 */ /* 0x000fe20005800000 */
[--C-:B------:R-:W-:Y:S01]  /*cbf0*/  FFMA.FTZ R19, R19, UR10, -R40.reuse ;  /* 0x0000000a13137c23 */ /* 0x100fe20008010828 */
[----:B------:R-:W-:Y:S01]  /*cc00*/  ISETP.GT.AND P3, PT, R84, 0x30, P2 ;  /* 0x000000305400780c */ /* 0x000fe20001764270 */
[--C-:B------:R-:W-:Y:S01]  /*cc10*/  FFMA.FTZ R21, R21, UR10, -R40.reuse ;  /* 0x0000000a15157c23 */ /* 0x100fe20008010828 */
[----:B------:R-:W-:Y:S01]  /*cc20*/  FMNMX.FTZ R82, R12, R11, !PT ;  /* 0x0000000b0c527209 */ /* 0x000fe20007810000 */
[----:B------:R-:W-:Y:S01]  /*cc30*/  MUFU.EX2 R41, R41 ;  /* 0x0000002900297308 */ /* 0x000fe20000000800 */
[----:B------:R-:W-:Y:S01]  /*cc40*/  ISETP.LT.OR P3, PT, R85, 0x31, P3 ;  /* 0x000000315500780c */ /* 0x000fe20001f61670 */
[--C-:B------:R-:W-:Y:S01]  /*cc50*/  FFMA.FTZ R27, R27, UR10, -R40.reuse ;  /* 0x0000000a1b1b7c23 */ /* 0x100fe20008010828 */
[----:B------:R-:W-:Y:S01]  /*cc60*/  FMNMX.FTZ R82, R13, R82, !PT ;  /* 0x000000520d527209 */ /* 0x000fe20007810000 */
[--C-:B------:R-:W-:Y:S01]  /*cc70*/  FFMA.FTZ R28, R28, UR10, -R40.reuse ;  /* 0x0000000a1c1c7c23 */ /* 0x100fe20008010828 */
[----:B------:R-:W-:Y:S01]  /*cc80*/  FSEL R25, R42, -INF , !P3 ;  /* 0xff8000002a197808 */ /* 0x000fe20005800000 */
[--C-:B------:R-:W-:Y:S01]  /*cc90*/  FFMA.FTZ R31, R31, UR10, -R40.reuse ;  /* 0x0000000a1f1f7c23 */ /* 0x100fe20008010828 */
[----:B------:R-:W-:Y:S01]  /*cca0*/  FMNMX.FTZ R7, R15, R82, !PT ;  /* 0x000000520f077209 */ /* 0x000fe20007810000 */
[----:B------:R1:W-:Y:S01]  /*ccb0*/  MUFU.EX2 R42, R83 ;  /* 0x00000053002a7308 */ /* 0x0003e20000000800 */
[----:B------:R-:W-:Y:S01]  /*ccc0*/  ISETP.GT.AND P3, PT, R84, 0x38, P2 ;  /* 0x000000385400780c */ /* 0x000fe20001764270 */
        /* <DEDUP_REMOVED lines=8> */
[--C-:B-1----:R-:W-:Y:S01]  /*cd50*/  FFMA.FTZ R83, R33, UR10, -R40.reuse ;  /* 0x0000000a21537c23 */ /* 0x102fe20008010828 */
[----:B------:R-:W-:Y:S01]  /*cd60*/  FMNMX.FTZ R82, R26, R7, !PT ;  /* 0x000000071a527209 */ /* 0x000fe20007810000 */
[----:B------:R-:W-:Y:S01]  /*cd70*/  FFMA.FTZ R78, R78, UR10, -R40 ;  /* 0x0000000a4e4e7c23 */ /* 0x000fe20008010828 */
[----:B------:R-:W-:-:S02]  /*cd80*/  ISETP.GT.AND P3, PT, R84, 0x40, P2 ;  /* 0x000000405400780c */ /* 0x000fc40001764270 */
[----:B------:R-:W-:Y:S01]  /*cd90*/  FMNMX.FTZ R82, R29, R82, !PT ;  /* 0x000000521d527209 */ /* 0x000fe20007810000 */
[----:B------:R-:W-:Y:S01]  /*cda0*/  MUFU.EX2 R19, R19 ;  /* 0x0000001300137308 */ /* 0x000fe20000000800 */
[----:B------:R-:W-:Y:S02]  /*cdb0*/  ISETP.LT.OR P3, PT, R85, 0x41, P3 ;  /* 0x000000415500780c */ /* 0x000fe40001f61670 */
[----:B------:R-:W-:Y:S02]  /*cdc0*/  FMNMX.FTZ R7, R77, R82, !PT ;  /* 0x000000524d077209 */ /* 0x000fe40007810000 */
[----:B------:R-:W-:Y:S02]  /*cdd0*/  FSEL R50, R50, -INF , !P3 ;  /* 0xff80000032327808 */ /* 0x000fe40005800000 */
[----:B------:R-:W-:Y:S01]  /*cde0*/  FMNMX.FTZ R7, R32, R7, !PT ;  /* 0x0000000720077209 */ /* 0x000fe20007810000 */
[----:B------:R-:W-:Y:S01]  /*cdf0*/  MUFU.EX2 R21, R21 ;  /* 0x0000001500157308 */ /* 0x000fe20000000800 */
[----:B------:R-:W-:-:S02]  /*ce00*/  ISETP.GT.AND P3, PT, R84, 0x48, P2 ;  /* 0x000000485400780c */ /* 0x000fc40001764270 */
[----:B------:R-:W-:Y:S02]  /*ce10*/  FMNMX.FTZ R7, R34, R7, !PT ;  /* 0x0000000722077209 */ /* 0x000fe40007810000 */
[----:B------:R-:W-:Y:S02]  /*ce20*/  ISETP.LT.OR P3, PT, R85, 0x49, P3 ;  /* 0x000000495500780c */ /* 0x000fe40001f61670 */
[----:B------:R-:W-:Y:S01]  /*ce30*/  FMNMX.FTZ R7, R36, R7, !PT ;  /* 0x0000000724077209 */ /* 0x000fe20007810000 */
[----:B------:R-:W-:Y:S01]  /*ce40*/  MUFU.EX2 R27, R27 ;  /* 0x0000001b001b7308 */ /* 0x000fe20000000800 */
[----:B------:R-:W-:Y:S02]  /*ce50*/  FSEL R33, R52, -INF , !P4 ;  /* 0xff80000034217808 */ /* 0x000fe40006000000 */
[----:B------:R-:W-:Y:S02]  /*ce60*/  FMNMX.FTZ R82, R38, R7, !PT ;  /* 0x0000000726527209 */ /* 0x000fe40007810000 */
[----:B------:R-:W-:-:S02]  /*ce70*/  ISETP.GT.AND P4, PT, R84, 0x49, P2 ;  /* 0x000000495400780c */ /* 0x000fc40001784270 */
[----:B------:R-:W-:Y:S01]  /*ce80*/  FMNMX.FTZ R7, R25, R82, !PT ;  /* 0x0000005219077209 */ /* 0x000fe20007810000 */
[----:B------:R1:W-:Y:S01]  /*ce90*/  MUFU.EX2 R52, R83 ;  /* 0x0000005300347308 */ /* 0x0003e20000000800 */
[----:B------:R-:W-:Y:S02]  /*cea0*/  FSEL R54, R54, -INF , !P3 ;  /* 0xff80000036367808 */ /* 0x000fe40005800000 */
[----:B------:R-:W-:Y:S02]  /*ceb0*/  FMNMX.FTZ R7, R44, R7, !PT ;  /* 0x000000072c077209 */ /* 0x000fe40007810000 */
[----:B------:R-:W-:Y:S02]  /*cec0*/  ISETP.GT.AND P3, PT, R84, 0x50, P2 ;  /* 0x000000505400780c */ /* 0x000fe40001764270 */
[----:B------:R-:W-:Y:S01]  /*ced0*/  FMNMX.FTZ R7, R46, R7, !PT ;  /* 0x000000072e077209 */ /* 0x000fe20007810000 */
[----:B------:R-:W-:Y:S01]  /*cee0*/  MUFU.EX2 R28, R28 ;  /* 0x0000001c001c7308 */ /* 0x000fe20000000800 */
[----:B------:R-:W-:Y:S01]  /*cef0*/  ISETP.LT.OR P4, PT, R85, 0x4a, P4 ;  /* 0x0000004a5500780c */ /* 0x000fe20002781670 */
[----:B-1----:R-:W-:Y:S01]  /*cf00*/  FFMA.FTZ R83, R37, UR10, -R40 ;  /* 0x0000000a25537c23 */ /* 0x002fe20008010828 */
[----:B------:R-:W-:-:S02]  /*cf10*/  FMNMX.FTZ R7, R48, R7, !PT ;  /* 0x0000000730077209 */ /* 0x000fc40007810000 */
[----:B------:R-:W-:Y:S02]  /*cf20*/  ISETP.LT.OR P3, PT, R85, 0x51, P3 ;  /* 0x000000515500780c */ /* 0x000fe40001f61670 */
[----:B------:R-:W-:Y:S01]  /*cf30*/  FMNMX.FTZ R82, R50, R7, !PT ;  /* 0x0000000732527209 */ /* 0x000fe20007810000 */
[----:B------:R-:W-:Y:S01]  /*cf40*/  MUFU.EX2 R31, R31 ;  /* 0x0000001f001f7308 */ /* 0x000fe20000000800 */
[----:B------:R-:W-:Y:S02]  /*cf50*/  FSEL R55, R55, -INF , !P4 ;  /* 0xff80000037377808 */ /* 0x000fe40006000000 */
[----:B------:R-:W-:Y:S02]  /*cf60*/  ISETP.GT.AND P4, PT, R84, 0x51, P2 ;  /* 0x000000515400780c */ /* 0x000fe40001784270 */
[----:B------:R-:W-:Y:S02]  /*cf70*/  FMNMX.FTZ R7, R33, R82, !PT ;  /* 0x0000005221077209 */ /* 0x000fe40007810000 */
[----:B------:R-:W-:Y:S01]  /*cf80*/  FSEL R37, R56, -INF , !P3 ;  /* 0xff80000038257808 */ /* 0x000fe20005800000 */
[----:B------:R-:W-:Y:S01]  /*cf90*/  MUFU.EX2 R35, R35 ;  /* 0x0000002300237308 */ /* 0x000fe20000000800 */
[----:B------:R-:W-:-:S02]  /*cfa0*/  ISETP.GT.AND P3, PT, R84, 0x58, P2 ;  /* 0x000000585400780c */ /* 0x000fc40001764270 */
[C---:B------:R-:W-:Y:S02]  /*cfb0*/  ISETP.LT.OR P4, PT, R85.reuse, 0x52, P4 ;  /* 0x000000525500780c */ /* 0x040fe40002781670 */
[----:B------:R-:W-:Y:S02]  /*cfc0*/  FMNMX.FTZ R86, R54, R7, !PT ;  /* 0x0000000736567209 */ /* 0x000fe40007810000 */
[----:B------:R-:W-:Y:S01]  /*cfd0*/  ISETP.LT.OR P3, PT, R85, 0x59, P3 ;  /* 0x000000595500780c */ /* 0x000fe20001f61670 */
[----:B------:R1:W-:Y:S01]  /*cfe0*/  MUFU.EX2 R56, R83 ;  /* 0x0000005300387308 */ /* 0x0003e20000000800 */
[----:B------:R-:W-:Y:S02]  /*cff0*/  FSEL R58, R58, -INF , !P4 ;  /* 0xff8000003a3a7808 */ /* 0x000fe40006000000 */
[----:B------:R-:W-:Y:S02]  /*d000*/  FMNMX.FTZ R86, R55, R86, !PT ;  /* 0x0000005637567209 */ /* 0x000fe40007810000 */
[----:B------:R-:W-:-:S02]  /*d010*/  ISETP.GT.AND P4, PT, R84, 0x59, P2 ;  /* 0x000000595400780c */ /* 0x000fc40001784270 */
[----:B------:R-:W-:Y:S01]  /*d020*/  FSEL R60, R60, -INF , !P3 ;  /* 0xff8000003c3c7808 */ /* 0x000fe20005800000 */
[----:B------:R-:W-:Y:S01]  /*d030*/  MUFU.EX2 R39, R39 ;  /* 0x0000002700277308 */ /* 0x000fe20000000800 */
[----:B------:R-:W-:Y:S01]  /*d040*/  ISETP.GT.AND P3, PT, R84, 0x60, P2 ;  /* 0x000000605400780c */ /* 0x000fe20001764270 */
[--C-:B-1----:R-:W-:Y:S01]  /*d050*/  FFMA.FTZ R83, R43, UR10, -R40.reuse ;  /* 0x0000000a2b537c23 */ /* 0x102fe20008010828 */
[----:B------:R-:W-:Y:S01]  /*d060*/  FMNMX.FTZ R7, R37, R86, !PT ;  /* 0x0000005625077209 */ /* 0x000fe20007810000 */
[----:B------:R-:W-:Y:S01]  /*d070*/  FFMA.FTZ R43, R45, UR10, -R40 ;  /* 0x0000000a2d2b7c23 */ /* 0x000fe20008010828 */
[C---:B------:R-:W-:Y:S02]  /*d080*/  ISETP.LT.OR P4, PT, R85.reuse, 0x5a, P4 ;  /* 0x0000005a5500780c */ /* 0x040fe40002781670 */
[----:B------:R-:W-:Y:S01]  /*d090*/  ISETP.LT.OR P3, PT, R85, 0x61, P3 ;  /* 0x000000615500780c */ /* 0x000fe20001f61670 */
[----:B------:R1:W-:Y:S01]  /*d0a0*/  MUFU.EX2 R82, R83 ;  /* 0x0000005300527308 */ /* 0x0003e20000000800 */
[----:B------:R-:W-:-:S02]  /*d0b0*/  FMNMX.FTZ R7, R58, R7, !PT ;  /* 0x000000073a077209 */ /* 0x000fc40007810000 */
[----:B------:R-:W-:Y:S02]  /*d0c0*/  FSEL R62, R62, -INF , !P4 ;  /* 0xff8000003e3e7808 */ /* 0x000fe40006000000 */
[----:B------:R-:W-:Y:S02]  /*d0d0*/  ISETP.GT.AND P4, PT, R84, 0x61, P2 ;  /* 0x000000615400780c */ /* 0x000fe40001784270 */
[----:B------:R-:W-:Y:S01]  /*d0e0*/  FSEL R64, R64, -INF , !P3 ;  /* 0xff80000040407808 */ /* 0x000fe20005800000 */
[----:B------:R-:W-:Y:S01]  /*d0f0*/  MUFU.EX2 R43, R43 ;  /* 0x0000002b002b7308 */ /* 0x000fe20000000800 */
[----:B------:R-:W-:Y:S01]  /*d100*/  ISETP.GT.AND P3, PT, R84, 0x68, P2 ;  /* 0x000000685400780c */ /* 0x000fe20001764270 */
[--C-:B-1----:R-:W-:Y:S01]  /*d110*/  FFMA.FTZ R83, R47, UR10, -R40.reuse ;  /* 0x0000000a2f537c23 */ /* 0x102fe20008010828 */
[----:B------:R-:W-:Y:S01]  /*d120*/  FMNMX.FTZ R7, R60, R7, !PT ;  /* 0x000000073c077209 */ /* 0x000fe20007810000 */
[----:B------:R-:W-:Y:S01]  /*d130*/  FFMA.FTZ R47, R49, UR10, -R40 ;  /* 0x0000000a312f7c23 */ /* 0x000fe20008010828 */
[----:B------:R-:W-:-:S02]  /*d140*/  ISETP.LT.OR P4, PT, R85, 0x62, P4 ;  /* 0x000000625500780c */ /* 0x000fc40002781670 */
[----:B------:R-:W-:Y:S01]  /*d150*/  ISETP.LT.OR P3, PT, R85, 0x69, P3 ;  /* 0x000000695500780c */ /* 0x000fe20001f61670 */
[----:B------:R-:W-:Y:S01]  /*d160*/  MUFU.EX2 R136, R136 ;  /* 0x0000008800887308 */ /* 0x000fe20000000800 */
[----:B------:R-:W-:Y:S02]  /*d170*/  FMNMX.FTZ R7, R62, R7, !PT ;  /* 0x000000073e077209 */ /* 0x000fe40007810000 */
[----:B------:R-:W-:Y:S02]  /*d180*/  FSEL R45, R66, -INF , !P4 ;  /* 0xff800000422d7808 */ /* 0x000fe40006000000 */
[----:B------:R-:W-:Y:S02]  /*d190*/  ISETP.GT.AND P4, PT, R84, 0x69, P2 ;  /* 0x000000695400780c */ /* 0x000fe40001784270 */
[----:B------:R-:W-:Y:S01]  /*d1a0*/  FSEL R69, R69, -INF , !P3 ;  /* 0xff80000045457808 */ /* 0x000fe20005800000 */
[----:B------:R1:W-:Y:S01]  /*d1b0*/  MUFU.EX2 R66, R83 ;  /* 0x0000005300427308 */ /* 0x0003e20000000800 */
[----:B------:R-:W-:-:S02]  /*d1c0*/  FMNMX.FTZ R86, R64, R7, !PT ;  /* 0x0000000740567209 */ /* 0x000fc40007810000 */
[----:B------:R-:W-:Y:S02]  /*d1d0*/  ISETP.GT.AND P3, PT, R84, 0x70, P2 ;  /* 0x000000705400780c */ /* 0x000fe40001764270 */
[----:B------:R-:W-:Y:S02]  /*d1e0*/  ISETP.LT.OR P4, PT, R85, 0x6a, P4 ;  /* 0x0000006a5500780c */ /* 0x000fe40002781670 */
[----:B------:R-:W-:Y:S01]  /*d1f0*/  FMNMX.FTZ R86, R45, R86, !PT ;  /* 0x000000562d567209 */ /* 0x000fe20007810000 */
[----:B------:R-:W-:Y:S01]  /*d200*/  MUFU.EX2 R47, R47 ;  /* 0x0000002f002f7308 */ /* 0x000fe20000000800 */
[----:B------:R-:W-:Y:S01]  /*d210*/  ISETP.LT.OR P3, PT, R85, 0x71, P3 ;  /* 0x000000715500780c */ /* 0x000fe20001f61670 */
[--C-:B-1----:R-:W-:Y:S01]  /*d220*/  FFMA.FTZ R83, R51, UR10, -R40.reuse ;  /* 0x0000000a33537c23 */ /* 0x102fe20008010828 */
[----:B------:R-:W-:Y:S01]  /*d230*/  FSEL R70, R70, -INF , !P4 ;  /* 0xff80000046467808 */ /* 0x000fe20006000000 */
[--C-:B------:R-:W-:Y:S01]  /*d240*/  FFMA.FTZ R51, R53, UR10, -R40.reuse ;  /* 0x0000000a35337c23 */ /* 0x100fe20008010828 */
[----:B------:R-:W-:Y:S01]  /*d250*/  ISETP.GT.AND P4, PT, R84, 0x71, P2 ;  /* 0x000000715400780c */ /* 0x000fe20001784270 */
[--C-:B------:R-:W-:Y:S01]  /*d260*/  FFMA.FTZ R53, R59, UR10, -R40.reuse ;  /* 0x0000000a3b357c23 */ /* 0x100fe20008010828 */
[----:B------:R-:W-:Y:S01]  /*d270*/  FMNMX.FTZ R7, R69, R86, !PT ;  /* 0x0000005645077209 */ /* 0x000fe20007810000 */
[----:B------:R-:W-:Y:S01]  /*d280*/  FFMA.FTZ R59, R67, UR10, -R40 ;  /* 0x0000000a433b7c23 */ /* 0x000fe20008010828 */
[----:B------:R-:W-:Y:S01]  /*d290*/  FSEL R49, R72, -INF , !P3 ;  /* 0xff80000048317808 */ /* 0x000fe20005800000 */
[----:B------:R-:W-:Y:S01]  /*d2a0*/  MUFU.EX2 R51, R51 ;  /* 0x0000003300337308 */ /* 0x000fe20000000800 */
[----:B------:R-:W-:-:S02]  /*d2b0*/  ISETP.GT.AND P3, PT, R84, 0x78, P2 ;  /* 0x000000785400780c */ /* 0x000fc40001764270 */
[----:B------:R-:W-:Y:S02]  /*d2c0*/  ISETP.GT.AND P2, PT, R84, 0x79, P2 ;  /* 0x000000795400780c */ /* 0x000fe40001744270 */
[C---:B------:R-:W-:Y:S02]  /*d2d0*/  ISETP.LT.OR P4, PT, R85.reuse, 0x72, P4 ;  /* 0x000000725500780c */ /* 0x040fe40002781670 */
[----:B------:R-:W-:Y:S01]  /*d2e0*/  FMNMX.FTZ R84, R70, R7, !PT ;  /* 0x0000000746547209 */ /* 0x000fe20007810000 */
[----:B------:R-:W-:Y:S01]  /*d2f0*/  MUFU.EX2 R72, R83 ;  /* 0x0000005300487308 */ /* 0x000fe20000000800 */
[----:B------:R-:W-:Y:S02]  /*d300*/  ISETP.LT.OR P3, PT, R85, 0x79, P3 ;  /* 0x000000795500780c */ /* 0x000fe40001f61670 */
[----:B------:R-:W-:Y:S02]  /*d310*/  FSEL R74, R74, -INF , !P4 ;  /* 0xff8000004a4a7808 */ /* 0x000fe40006000000 */
[----:B------:R-:W-:Y:S01]  /*d320*/  FMNMX.FTZ R7, R49, R84, !PT ;  /* 0x0000005431077209 */ /* 0x000fe20007810000 */
[--C-:B------:R-:W-:Y:S01]  /*d330*/  FFMA.FTZ R84, R57, UR10, -R40.reuse ;  /* 0x0000000a39547c23 */ /* 0x100fe20008010828 */
[----:B------:R-:W-:Y:S01]  /*d340*/  ISETP.LT.OR P2, PT, R85, 0x7a, P2 ;  /* 0x0000007a5500780c */ /* 0x000fe20001741670 */
[--C-:B------:R-:W-:Y:S01]  /*d350*/  FFMA.FTZ R57, R63, UR10, -R40.reuse ;  /* 0x0000000a3f397c23 */ /* 0x100fe20008010828 */
[----:B------:R-:W-:Y:S01]  /*d360*/  FSEL R76, R76, -INF , !P3 ;  /* 0xff8000004c4c7808 */ /* 0x000fe20005800000 */
[----:B------:R-:W-:Y:S01]  /*d370*/  FFMA.FTZ R63, R75, UR10, -R40 ;  /* 0x0000000a4b3f7c23 */ /* 0x000fe20008010828 */
[----:B------:R-:W-:Y:S01]  /*d380*/  FMNMX.FTZ R7, R74, R7, !PT ;  /* 0x000000074a077209 */ /* 0x000fe20007810000 */
[----:B------:R-:W-:Y:S01]  /*d390*/  MUFU.EX2 R84, R84 ;  /* 0x0000005400547308 */ /* 0x000fe20000000800 */
[----:B------:R-:W-:-:S02]  /*d3a0*/  FSEL R79, R79, -INF , !P2 ;  /* 0xff8000004f4f7808 */ /* 0x000fc40005000000 */
[----:B------:R-:W-:-:S04]  /*d3b0*/  FMNMX.FTZ R86, R76, R7, !PT ;  /* 0x000000074c567209 */ /* 0x000fc80007810000 */
[----:B------:R-:W-:Y:S01]  /*d3c0*/  FMNMX.FTZ R7, R79, R86, !PT ;  /* 0x000000564f077209 */ /* 0x000fe20007810000 */
[----:B------:R-:W-:-:S01]  /*d3d0*/  FFMA.FTZ R86, R61, UR10, -R40 ;  /* 0x0000000a3d567c23 */ /* 0x000fc20008010828 */
[----:B------:R-:W-:Y:S01]  /*d3e0*/  FFMA.FTZ R61, R71, UR10, -R40 ;  /* 0x0000000a473d7c23 */ /* 0x000fe20008010828 */
[----:B------:R-:W-:Y:S01]  /*d3f0*/  FSEL R71, R8, RZ, P6 ;  /* 0x000000ff08477208 */ /* 0x000fe20003000000 */
[----:B------:R-:W-:Y:S01]  /*d400*/  MUFU.EX2 R53, R53 ;  /* 0x0000003500357308 */ /* 0x000fe20000000800 */
[----:B------:R-:W1:Y:S03]  /*d410*/  SHFL.BFLY PT, R138, R7, 0x2, 0x1f ;  /* 0x0c401f00078a7f89 */ /* 0x000e6600000e0000 */
[----:B------:R-:W-:-:S04]  /*d420*/  FADD.FTZ R71, -R71, R10 ;  /* 0x0000000a47477221 */ /* 0x000fc80000010100 */
[----:B------:R-:W-:Y:S01]  /*d430*/  FMUL.FTZ R10, R71, UR10 ;  /* 0x0000000a470a7c20 */ /* 0x000fe20008410000 */
[----:B------:R-:W-:Y:S08]  /*d440*/  MUFU.EX2 R86, R86 ;  /* 0x0000005600567308 */ /* 0x000ff00000000800 */
[----:B------:R-:W2:Y:S01]  /*d450*/  MUFU.EX2 R10, R10 ;  /* 0x0000000a000a7308 */ /* 0x000ea20000000800 */
[----:B-1----:R-:W-:Y:S01]  /*d460*/  FMNMX.FTZ R67, R7, R138, !PT ;  /* 0x0000008a07437209 */ /* 0x002fe20007810000 */
[--C-:B------:R-:W-:Y:S01]  /*d470*/  FFMA.FTZ R138, R73, UR10, -R40.reuse ;  /* 0x0000000a498a7c23 */ /* 0x100fe20008010828 */
[----:B------:R-:W-:-:S05]  /*d480*/  FFMA.FTZ R40, R81, UR10, -R40 ;  /* 0x0000000a51287c23 */ /* 0x000fca0008010828 */
[----:B------:R-:W-:Y:S01]  /*d490*/  MUFU.EX2 R57, R57 ;  /* 0x0000003900397308 */ /* 0x000fe20000000800 */
[----:B------:R-:W1:Y:S01]  /*d4a0*/  SHFL.BFLY PT, R140, R67, 0x1, 0x1f ;  /* 0x0c201f00438c7f89 */ /* 0x000e6200000e0000 */
[----:B--2---:R-:W-:-:S06]  /*d4b0*/  FFMA.FTZ R81, R10, R6, R41 ;  /* 0x000000060a517223 */ /* 0x004fcc0000010029 */
[----:B------:R-:W-:Y:S01]  /*d4c0*/  MUFU.EX2 R59, R59 ;  /* 0x0000003b003b7308 */ /* 0x000fe20000000800 */
[----:B------:R-:W-:-:S07]  /*d4d0*/  FADD.FTZ R81, R30, R81 ;  /* 0x000000511e517221 */ /* 0x000fce0000010000 */
[----:B------:R-:W-:Y:S08]  /*d4e0*/  MUFU.EX2 R68, R68 ;  /* 0x0000004400447308 */ /* 0x000ff00000000800 */
[----:B------:R-:W-:Y:S01]  /*d4f0*/  MUFU.EX2 R61, R61 ;  /* 0x0000003d003d7308 */ /* 0x000fe20000000800 */
[----:B-1----:R-:W-:-:S04]  /*d500*/  FMNMX.FTZ R7, R67, R140, !PT ;  /* 0x0000008c43077209 */ /* 0x002fc80007810000 */
[C---:B------:R-:W-:Y:S01]  /*d510*/  FSETP.NEU.FTZ.AND P2, PT, R7.reuse, -INF , PT ;  /* 0xff8000000700780b */ /* 0x040fe20003f5d000 */
[----:B------:R-:W-:-:S02]  /*d520*/  FFMA.FTZ R67, R7, R80, -8 ;  /* 0xc100000007437423 */ /* 0x000fc40000010050 */
[----:B------:R-:W-:Y:S03]  /*d530*/  MUFU.EX2 R138, R138 ;  /* 0x0000008a008a7308 */ /* 0x000fe60000000800 */
[----:B------:R-:W-:-:S05]  /*d540*/  FSEL R67, R67, RZ, P2 ;  /* 0x000000ff43437208 */ /* 0x000fca0001000000 */
[----:B------:R-:W-:Y:S01]  /*d550*/  MUFU.EX2 R63, R63 ;  /* 0x0000003f003f7308 */ /* 0x000fe20000000800 */
[----:B------:R-:W-:-:S01]  /*d560*/  FFMA.FTZ R75, R38, UR10, -R67 ;  /* 0x0000000a264b7c23 */ /* 0x000fc20008010843 */
[----:B------:R-:W-:Y:S01]  /*d570*/  FSEL R38, R7, RZ, P2 ;  /* 0x000000ff07267208 */ /* 0x000fe20001000000 */
[----:B------:R-:W-:-:S01]  /*d580*/  FFMA.FTZ R71, R26, UR10, -R67 ;  /* 0x0000000a1a477c23 */ /* 0x000fc20008010843 */
[--C-:B------:R-:W-:Y:S01]  /*d590*/  FFMA.FTZ R26, R29, UR10, -R67.reuse ;  /* 0x0000000a1d1a7c23 */ /* 0x100fe20008010843 */
[----:B------:R-:W-:-:S01]  /*d5a0*/  FFMA.FTZ R29, R77, UR10, -R67 ;  /* 0x0000000a4d1d7c23 */ /* 0x000fc20008010843 */
[----:B------:R-:W-:Y:S01]  /*d5b0*/  FFMA.FTZ R12, R12, UR10, -R67 ;  /* 0x0000000a0c0c7c23 */ /* 0x000fe20008010843 */
[----:B------:R-:W-:-:S01]  /*d5c0*/  FADD.FTZ R38, -R38, R11 ;  /* 0x0000000b26267221 */ /* 0x000fc20000010100 */
[--C-:B------:R-:W-:Y:S01]  /*d5d0*/  FFMA.FTZ R13, R13, UR10, -R67.reuse ;  /* 0x0000000a0d0d7c23 */ /* 0x100fe20008010843 */
[----:B------:R-:W-:-:S01]  /*d5e0*/  FFMA.FTZ R15, R15, UR10, -R67 ;  /* 0x0000000a0f0f7c23 */ /* 0x000fc20008010843 */
[--C-:B------:R-:W-:Y:S01]  /*d5f0*/  FFMA.FTZ R20, R20, UR10, -R67.reuse ;  /* 0x0000000a14147c23 */ /* 0x100fe20008010843 */
[----:B------:R-:W-:Y:S01]  /*d600*/  FMUL.FTZ R77, R38, UR10 ;  /* 0x0000000a264d7c20 */ /* 0x000fe20008410000 */
[----:B------:R-:W-:Y:S01]  /*d610*/  MUFU.EX2 R12, R12 ;  /* 0x0000000c000c7308 */ /* 0x000fe20000000800 */
[----:B------:R-:W-:-:S01]  /*d620*/  FFMA.FTZ R24, R24, UR10, -R67 ;  /* 0x0000000a18187c23 */ /* 0x000fc20008010843 */
[----:B------:R-:W-:Y:S01]  /*d630*/  FFMA.FTZ R38, R48, UR10, -R67 ;  /* 0x0000000a30267c23 */ /* 0x000fe20008010843 */
[----:B------:R-:W-:-:S01]  /*d640*/  FADD.FTZ R48, R14, R81 ;  /* 0x000000510e307221 */ /* 0x000fc20000010000 */
[--C-:B------:R-:W-:Y:S01]  /*d650*/  FFMA.FTZ R32, R32, UR10, -R67.reuse ;  /* 0x0000000a20207c23 */ /* 0x100fe20008010843 */
[----:B------:R-:W-:-:S01]  /*d660*/  FFMA.FTZ R73, R34, UR10, -R67 ;  /* 0x0000000a22497c23 */ /* 0x000fc20008010843 */
[----:B------:R-:W-:Y:S01]  /*d670*/  FFMA.FTZ R34, R36, UR10, -R67 ;  /* 0x0000000a24227c23 */ /* 0x000fe20008010843 */
[----:B------:R-:W-:-:S01]  /*d680*/  FADD.FTZ R48, R19, R48 ;  /* 0x0000003013307221 */ /* 0x000fc20000010000 */
[----:B------:R-:W1:Y:S01]  /*d690*/  MUFU.EX2 R77, R77 ;  /* 0x0000004d004d7308 */ /* 0x000e620000000800 */
[----:B------:R-:W-:-:S01]  /*d6a0*/  FFMA.FTZ R36, R44, UR10, -R67 ;  /* 0x0000000a2c247c23 */ /* 0x000fc20008010843 */
[----:B------:R-:W-:Y:S01]  /*d6b0*/  FFMA.FTZ R44, R50, UR10, -R67 ;  /* 0x0000000a322c7c23 */ /* 0x000fe20008010843 */
[----:B------:R-:W-:-:S01]  /*d6c0*/  FADD.FTZ R81, R21, R48 ;  /* 0x0000003015517221 */ /* 0x000fc20000010000 */
[--C-:B------:R-:W-:Y:S01]  /*d6d0*/  FFMA.FTZ R46, R46, UR10, -R67.reuse ;  /* 0x0000000a2e2e7c23 */ /* 0x100fe20008010843 */
[----:B------:R-:W-:-:S01]  /*d6e0*/  FFMA.FTZ R54, R54, UR10, -R67 ;  /* 0x0000000a36367c23 */ /* 0x000fc20008010843 */
[----:B------:R-:W-:Y:S01]  /*d6f0*/  FFMA.FTZ R25, R25, UR10, -R67 ;  /* 0x0000000a19197c23 */ /* 0x000fe20008010843 */
[----:B------:R-:W-:-:S01]  /*d700*/  FADD.FTZ R50, R42, R81 ;  /* 0x000000512a327221 */ /* 0x000fc20000010000 */
[----:B------:R-:W2:Y:S01]  /*d710*/  MUFU.EX2 R13, R13 ;  /* 0x0000000d000d7308 */ /* 0x000ea20000000800 */
[----:B------:R-:W-:-:S01]  /*d720*/  FFMA.FTZ R48, R58, UR10, -R67 ;  /* 0x0000000a3a307c23 */ /* 0x000fc20008010843 */
[----:B------:R-:W-:Y:S01]  /*d730*/  FFMA.FTZ R33, R33, UR10, -R67 ;  /* 0x0000000a21217c23 */ /* 0x000fe20008010843 */
[----:B------:R-:W-:-:S01]  /*d740*/  FADD.FTZ R81, R27, R50 ;  /* 0x000000321b517221 */ /* 0x000fc20000010000 */
[--C-:B------:R-:W-:Y:S01]  /*d750*/  FFMA.FTZ R55, R55, UR10, -R67.reuse ;  /* 0x0000000a37377c23 */ /* 0x100fe20008010843 */
[----:B------:R-:W-:-:S01]  /*d760*/  FFMA.FTZ R37, R37, UR10, -R67 ;  /* 0x0000000a25257c23 */ /* 0x000fc20008010843 */
[--C-:B------:R-:W-:Y:S01]  /*d770*/  FFMA.FTZ R50, R60, UR10, -R67.reuse ;  /* 0x0000000a3c327c23 */ /* 0x100fe20008010843 */
[----:B------:R-:W-:-:S01]  /*d780*/  FFMA.FTZ R45, R45, UR10, -R67 ;  /* 0x0000000a2d2d7c23 */ /* 0x000fc20008010843 */
[----:B------:R-:W3:Y:S01]  /*d790*/  MUFU.EX2 R15, R15 ;  /* 0x0000000f000f7308 */ /* 0x000ee20000000800 */
[----:B-1----:R-:W-:-:S01]  /*d7a0*/  FFMA.FTZ R6, R77, R5, R12 ;  /* 0x000000054d067223 */ /* 0x002fc2000001000c */
        /* <DEDUP_REMOVED lines=18> */
[----:B-1----:R-:W-:-:S07]  /*d8d0*/  FADD.FTZ R5, R73, R6 ;  /* 0x0000000649057221 */ /* 0x002fce0000010000 */
[----:B------:R1:W-:Y:S01]  /*d8e0*/  MUFU.EX2 R46, R54 ;  /* 0x00000036002e7308 */ /* 0x0003e20000000800 */
[----:B--2---:R-:W-:-:S07]  /*d8f0*/  FADD.FTZ R6, R34, R5 ;  /* 0x0000000522067221 */ /* 0x004fce0000010000 */
[----:B------:R-:W2:Y:S01]  /*d900*/  MUFU.EX2 R75, R75 ;  /* 0x0000004b004b7308 */ /* 0x000ea20000000800 */
[----:B-1----:R-:W-:-:S04]  /*d910*/  FADD.FTZ R54, R28, R81 ;  /* 0x000000511c367221 */ /* 0x002fc80000010000 */
[----:B------:R-:W-:-:S03]  /*d920*/  FADD.FTZ R81, R31, R54 ;  /* 0x000000361f517221 */ /* 0x000fc60000010000 */
[----:B------:R-:W1:Y:S01]  /*d930*/  MUFU.EX2 R25, R25 ;  /* 0x0000001900197308 */ /* 0x000e620000000800 */
[----:B------:R-:W-:-:S01]  /*d940*/  FADD.FTZ R54, R52, R81 ;  /* 0x0000005134367221 */ /* 0x000fc20000010000 */
[--C-:B------:R-:W-:Y:S01]  /*d950*/  FFMA.FTZ R81, R62, UR10, -R67.reuse ;  /* 0x0000000a3e517c23 */ /* 0x100fe20008010843 */
[----:B------:R-:W-:-:S02]  /*d960*/  FFMA.FTZ R62, R76, UR10, -R67 ;  /* 0x0000000a4c3e7c23 */ /* 0x000fc40008010843 */
[----:B------:R-:W-:Y:S01]  /*d970*/  FADD.FTZ R83, R35, R54 ;  /* 0x0000003623537221 */ /* 0x000fe20000010000 */
[----:B------:R-:W-:-:S02]  /*d980*/  FFMA.FTZ R54, R64, UR10, -R67 ;  /* 0x0000000a40367c23 */ /* 0x000fc40008010843 */
[----:B------:R-:W3:Y:S01]  /*d990*/  MUFU.EX2 R36, R36 ;  /* 0x0000002400247308 */ /* 0x000ee20000000800 */
[----:B------:R-:W-:-:S01]  /*d9a0*/  FADD.FTZ R58, R56, R83 ;  /* 0x00000053383a7221 */ /* 0x000fc20000010000 */
[----:B--2---:R-:W-:-:S03]  /*d9b0*/  FADD.FTZ R6, R75, R6 ;  /* 0x000000064b067221 */ /* 0x004fc60000010000 */
[----:B------:R-:W-:-:S03]  /*d9c0*/  FADD.FTZ R5, R39, R58 ;  /* 0x0000003a27057221 */ /* 0x000fc60000010000 */
[----:B------:R-:W2:Y:S01]  /*d9d0*/  MUFU.EX2 R38, R38 ;  /* 0x0000002600267308 */ /* 0x000ea20000000800 */
[----:B-1----:R-:W-:-:S01]  /*d9e0*/  FADD.FTZ R83, R25, R6 ;  /* 0x0000000619537221 */ /* 0x002fc20000010000 */
[----:B------:R-:W-:-:S04]  /*d9f0*/  FADD.FTZ R6, R82, R5 ;  /* 0x0000000552067221 */ /* 0x000fc80000010000 */
[----:B------:R-:W-:Y:S02]  /*da00*/  FADD.FTZ R5, R43, R6 ;  /* 0x000000062b057221 */ /* 0x000fe40000010000 */
[----:B------:R-:W1:Y:S01]  /*da10*/  MUFU.EX2 R44, R44 ;  /* 0x0000002c002c7308 */ /* 0x000e620000000800 */
[----:B---3--:R-:W-:-:S01]  /*da20*/  FADD.FTZ R58, R36, R83 ;  /* 0x00000053243a7221 */ /* 0x008fc20000010000 */
[----:B------:R-:W-:-:S03]  /*da30*/  FADD.FTZ R6, R66, R5 ;  /* 0x0000000542067221 */ /* 0x000fc60000010000 */
[----:B------:R-:W-:Y:S01]  /*da40*/  FADD.FTZ R83, R11, R58 ;  /* 0x0000003a0b537221 */ /* 0x000fe20000010000 */
[----:B------:R-:W-:-:S01]  /*da50*/  FADD.FTZ R5, R47, R6 ;  /* 0x000000062f057221 */ /* 0x000fc20000010000 */
[----:B------:R-:W-:Y:S01]  /*da60*/  FFMA.FTZ R58, R69, UR10, -R67 ;  /* 0x0000000a453a7c23 */ /* 0x000fe20008010843 */
[----:B------:R-:W3:Y:S01]  /*da70*/  MUFU.EX2 R33, R33 ;  /* 0x0000002100217308 */ /* 0x000ee20000000800 */
[----:B--2---:R-:W-:-:S01]  /*da80*/  FADD.FTZ R83, R38, R83 ;  /* 0x0000005326537221 */ /* 0x004fc20000010000 */
[----:B------:R-:W-:Y:S01]  /*da90*/  FADD.FTZ R60, R72, R5 ;  /* 0x00000005483c7221 */ /* 0x000fe20000010000 */
[----:B------:R-:W-:-:S05]  /*daa0*/  FFMA.FTZ R69, R70, UR10, -R67 ;  /* 0x0000000a46457c23 */ /* 0x000fca0008010843 */
[----:B------:R-:W2:Y:S01]  /*dab0*/  MUFU.EX2 R55, R55 ;  /* 0x0000003700377308 */ /* 0x000ea20000000800 */
[----:B-1----:R-:W-:-:S01]  /*dac0*/  FADD.FTZ R6, R44, R83 ;  /* 0x000000532c067221 */ /* 0x002fc20000010000 */
[----:B------:R-:W-:-:S04]  /*dad0*/  FADD.FTZ R83, R51, R60 ;  /* 0x0000003c33537221 */ /* 0x000fc80000010000 */
[----:B------:R-:W-:Y:S02]  /*dae0*/  FADD.FTZ R60, R84, R83 ;  /* 0x00000053543c7221 */ /* 0x000fe40000010000 */
[----:B------:R-:W1:Y:S01]  /*daf0*/  MUFU.EX2 R37, R37 ;  /* 0x0000002500257308 */ /* 0x000e620000000800 */
[----:B---3--:R-:W-:-:S04]  /*db00*/  FADD.FTZ R5, R33, R6 ;  /* 0x0000000621057221 */ /* 0x008fc80000010000 */
[----:B------:R-:W-:Y:S01]  /*db10*/  FADD.FTZ R6, R46, R5 ;  /* 0x000000052e067221 */ /* 0x000fe20000010000 */
[----:B------:R-:W-:-:S01]  /*db20*/  FADD.FTZ R5, R53, R60 ;  /* 0x0000003c35057221 */ /* 0x000fc20000010000 */
[----:B------:R-:W-:Y:S01]  /*db30*/  FFMA.FTZ R60, R74, UR10, -R67 ;  /* 0x0000000a4a3c7c23 */ /* 0x000fe20008010843 */
[----:B------:R-:W3:Y:S01]  /*db40*/  MUFU.EX2 R48, R48 ;  /* 0x0000003000307308 */ /* 0x000ee20000000800 */
[----:B--2---:R-:W-:-:S01]  /*db50*/  FADD.FTZ R6, R55, R6 ;  /* 0x0000000637067221 */ /* 0x004fc20000010000 */
[----:B------:R-:W-:-:S06]  /*db60*/  FFMA.FTZ R67, R79, UR10, -R67 ;  /* 0x0000000a4f437c23 */ /* 0x000fcc0008010843 */
[----:B------:R-:W2:Y:S01]  /*db70*/  MUFU.EX2 R50, R50 ;  /* 0x0000003200327308 */ /* 0x000ea20000000800 */
[----:B-1----:R-:W-:-:S01]  /*db80*/  FADD.FTZ R83, R37, R6 ;  /* 0x0000000625537221 */ /* 0x002fc20000010000 */
[----:B------:R-:W-:-:S04]  /*db90*/  FADD.FTZ R6, R86, R5 ;  /* 0x0000000556067221 */ /* 0x000fc80000010000 */
[----:B------:R-:W-:Y:S02]  /*dba0*/  FADD.FTZ R5, R57, R6 ;  /* 0x0000000639057221 */ /* 0x000fe40000010000 */
[----:B------:R-:W1:Y:S01]  /*dbb0*/  MUFU.EX2 R81, R81 ;  /* 0x0000005100517308 */ /* 0x000e620000000800 */
[----:B---3--:R-:W-:-:S01]  /*dbc0*/  FADD.FTZ R83, R48, R83 ;  /* 0x0000005330537221 */ /* 0x008fc20000010000 */
[----:B------:R-:W-:-:S06]  /*dbd0*/  FADD.FTZ R64, R136, R5 ;  /* 0x0000000588407221 */ /* 0x000fcc0000010000 */
[----:B------:R-:W3:Y:S01]  /*dbe0*/  MUFU.EX2 R54, R54 ;  /* 0x0000003600367308 */ /* 0x000ee20000000800 */
[----:B--2---:R-:W-:-:S01]  /*dbf0*/  FADD.FTZ R6, R50, R83 ;  /* 0x0000005332067221 */ /* 0x004fc20000010000 */
[----:B------:R-:W-:-:S04]  /*dc00*/  FADD.FTZ R83, R59, R64 ;  /* 0x000000403b537221 */ /* 0x000fc80000010000 */
[----:B------:R-:W-:Y:S02]  /*dc10*/  FADD.FTZ R64, R68, R83 ;  /* 0x0000005344407221 */ /* 0x000fe40000010000 */
[----:B------:R-:W2:Y:S01]  /*dc20*/  MUFU.EX2 R45, R45 ;  /* 0x0000002d002d7308 */ /* 0x000ea20000000800 */
[----:B-1----:R-:W-:-:S01]  /*dc30*/  FADD.FTZ R5, R81, R6 ;  /* 0x0000000651057221 */ /* 0x002fc20000010000 */
[----:B------:R-:W-:-:S04]  /*dc40*/  FADD.FTZ R79, R61, R64 ;  /* 0x000000403d4f7221 */ /* 0x000fc80000010000 */
[----:B------:R-:W-:Y:S02]  /*dc50*/  FADD.FTZ R64, R138, R79 ;  /* 0x0000004f8a407221 */ /* 0x000fe40000010000 */
[----:B------:R-:W1:Y:S01]  /*dc60*/  MUFU.EX2 R58, R58 ;  /* 0x0000003a003a7308 */ /* 0x000e620000000800 */
[----:B---3--:R-:W-:-:S07]  /*dc70*/  FADD.FTZ R6, R54, R5 ;  /* 0x0000000536067221 */ /* 0x008fce0000010000 */
[----:B------:R-:W3:Y:S01]  /*dc80*/  MUFU.EX2 R69, R69 ;  /* 0x0000004500457308 */ /* 0x000ee20000000800 */
[----:B--2---:R-:W-:-:S07]  /*dc90*/  FADD.FTZ R5, R45, R6 ;  /* 0x000000062d057221 */ /* 0x004fce0000010000 */
[----:B------:R-:W2:Y:S01]  /*dca0*/  MUFU.EX2 R49, R49 ;  /* 0x0000003100317308 */ /* 0x000ea20000000800 */
[----:B-1----:R-:W-:-:S01]  /*dcb0*/  FADD.FTZ R6, R58, R5 ;  /* 0x000000053a067221 */ /* 0x002fc20000010000 */
[----:B------:R-:W-:-:S06]  /*dcc0*/  FADD.FTZ R5, R63, R64 ;  /* 0x000000403f057221 */ /* 0x000fcc0000010000 */
        /* <DEDUP_REMOVED lines=12> */
[----:B---3--:R-:W-:-:S03]  /*dd90*/  FADD.FTZ R6, R40, R5 ;  /* 0x0000000528067221 */ /* 0x008fc60000010000 */
[----:B--2---:R-:W-:Y:S01]  /*dda0*/  FADD.FTZ R5, R67, R64 ;  /* 0x0000004043057221 */ /* 0x004fe20000010000 */
[----:B------:R-:W-:Y:S06]  /*ddb0*/  @!P0 BRA `(.L_x_716) ;  /* 0x0000000000048947 */ /* 0x000fec0003800000 */
[----:B------:R-:W-:Y:S01]  /*ddc0*/  BPT.TRAP 0x1 ;  /* 0x000000040000795c */ /* 0x000fe20000300000 */
.L_x_716:
        /* <DEDUP_REMOVED lines=48> */
[-C--:B------:R-:W-:Y:S01]  /*e0d0*/  FMUL.FTZ R90, R90, R77.reuse ;  /* 0x0000004d5a5a7220 */ /* 0x080fe20000410000 */
[----:B------:R-:W-:Y:S01]  /*e0e0*/  F2FP.SATFINITE.E4M3.F32.PACK_AB_MERGE_C R149, R13, R12, R15 ;  /* 0x0000000c0d95723e */ /* 0x000fe2000480700f */
        /* <DEDUP_REMOVED lines=36> */
[----:B------:R-:W-:-:S02]  /*e330*/  VIADD R2, R2, 0xffffffff ;  /* 0xffffffff02027836 */ /* 0x000fc40000000000 */
[----:B------:R-:W-:Y:S02]  /*e340*/  IMAD.MOV.U32 R11, RZ, RZ, R7 ;  /* 0x000000ffff0b7224 */ /* 0x000fe400078e0007 */
[----:B------:R-:W-:Y:S01]  /*e350*/  IMAD.MOV.U32 R10, RZ, RZ, R8 ;  /* 0x000000ffff0a7224 */ /* 0x000fe200078e0008 */
[----:B------:R-:W-:Y:S06]  /*e360*/  @P2 BRA `(.L_x_717) ;  /* 0xffffffcc00202947 */ /* 0x000fec000383ffff */
.L_x_699:
[----:B------:R-:W-:Y:S06]  /*e370*/  BAR.ARV 0x8, 0x1a0 ;  /* 0x0206800000007b1d */ /* 0x000fec0000002000 */
[----:B------:R-:W-:Y:S05]  /*e380*/  @!P0 BRA `(.L_x_718) ;  /* 0x0000000000048947 */ /* 0x000fea0003800000 */
[----:B------:R-:W-:Y:S01]  /*e390*/  BPT.TRAP 0x1 ;  /* 0x000000040000795c */ /* 0x000fe20000300000 */
.L_x_718:
[----:B------:R-:W-:Y:S01]  /*e3a0*/  ULEA UR14, UR36, UR47, 0x3 ;  /* 0x0000002f240e7291 */ /* 0x000fe2000f8e183f */
[----:B------:R-:W-:-:S05]  /*e3b0*/  IMAD.U32 R0, RZ, RZ, UR37 ;  /* 0x00000025ff007e24 */ /* 0x000fca000f8e00ff */
[----:B------:R-:W-:-:S04]  /*e3c0*/  SHF.L.U32 R0, R0, 0x1f, RZ ;  /* 0x0000001f00007819 */ /* 0x000fc800000006ff */
[----:B------:R1:W2:Y:S01]  /*e3d0*/  SYNCS.PHASECHK.TRANS64.TRYWAIT P1, [UR14+0x19c50], R0 ;  /* 0x019c5000ff0075a7 */ /* 0x0002a2000802014e */
[----:B------:R-:W-:Y:S05]  /*e3e0*/  @!P0 BRA `(.L_x_719) ;  /* 0x0000000000048947 */ /* 0x000fea0003800000 */
[----:B------:R-:W-:Y:S01]  /*e3f0*/  BPT.TRAP 0x1 ;  /* 0x000000040000795c */ /* 0x000fe20000300000 */
.L_x_719:
[----:B--2---:R-:W-:Y:S05]  /*e400*/  @P1 BRA `(.L_x_720) ;  /* 0x0000000000081947 */ /* 0x004fea0003800000 */
[----:B------:R-:W2:Y:S02]  /*e410*/  SYNCS.PHASECHK.TRANS64.TRYWAIT P1, [UR14+0x19c50], R0 ;  /* 0x019c5000ff0075a7 */ /* 0x000ea4000802014e */
[----:B--2---:R-:W-:Y:S05]  /*e420*/  @!P1 BRA `(.L_x_721) ;  /* 0x0000005400709947 */ /* 0x004fea0003800000 */
.L_x_720:
        /* <DEDUP_REMOVED lines=12> */
[----:B------:R-:W-:Y:S02]  /*e4f0*/  @UP0 USHF.R.S32.HI UR11, URZ, 0x1f, UR41 ;  /* 0x0000001f3f0b0899 */ /* 0x000fe40008011429 */
[----:B------:R-:W-:Y:S02]  /*e500*/  @UP0 UIMAD UR6, UR6, UR12, URZ ;  /* 0x0000000c060602a4 */ /* 0x000fe4000f8e023f */
[----:B------:R-:W-:Y:S02]  /*e510*/  @UP0 UIMAD.WIDE.U32 UR8, UR44, UR12, URZ ;  /* 0x0000000c2c0802a5 */ /* 0x000fe4000f8e003f */
[----:B------:R-:W-:Y:S02]  /*e520*/  @UP0 UIMAD UR7, UR44, UR13, UR6 ;  /* 0x0000000d2c0702a4 */ /* 0x000fe4000f8e0206 */
[----:B------:R-:W-:-:S02]  /*e530*/  UIMAD UR6, UR36, 0x300, UR47 ;  /* 0x00000300240678a4 */ /* 0x000fc4000f8e022f */
[----:B------:R-:W-:Y:S01]  /*e540*/  @UP0 UIADD3 UR9, UR9, UR7, URZ ;  /* 0x0000000709090290 */ /* 0x000fe2000fffe03f */
[----:B------:R-:W-:Y:S02]  /*e550*/  @UP0 ULDC.64 UR12, c[0x0][0x9d0] ;  /* 0x00027400000c0ab9 */ /* 0x000fe40000000a00 */
[----:B------:R-:W-:Y:S01]  /*e560*/  UMOV UR7, 0x40000040 ;  /* 0x4000004000077882 */ /* 0x000fe20000000000 */
[----:B------:R-:W-:Y:S02]  /*e570*/  @UP0 UIMAD UR11, UR11, UR12, URZ ;  /* 0x0000000c0b0b02a4 */ /* 0x000fe4000f8e023f */
[----:B------:R-:W-:Y:S01]  /*e580*/  @UP0 UIMAD.WIDE.U32 UR8, UR41, UR12, UR8 ;  /* 0x0000000c290802a5 */ /* 0x000fe2000f8e0008 */
[----:B------:R-:W-:Y:S01]  /*e590*/  QGMMA.64x96x32.F32.E4M3.E4M3 R88, R148, gdesc[UR4], R88, gsb0 ;  /* 0x0160000494587df3 */ /* 0x000fe20008000858 */
[----:B------:R-:W-:Y:S02]  /*e5a0*/  @UP0 UIMAD UR11, UR41, UR13, UR11 ;  /* 0x0000000d290b02a4 */ /* 0x000fe4000f8e020b */
[----:B------:R-:W-:-:S02]  /*e5b0*/  @UP0 ULEA UR4, UP1, UR8, UR4, 0x2 ;  /* 0x0000000408040291 */ /* 0x000fc4000f82103f */
[----:B------:R-:W-:-:S04]  /*e5c0*/  @UP0 UIADD3 UR7, UR9, UR11, URZ ;  /* 0x0000000b09070290 */ /* 0x000fc8000fffe03f */
[----:B------:R-:W-:Y:S01]  /*e5d0*/  @UP0 ULEA.HI.X UR5, UR8, UR5, UR7, 0x2, UP1 ;  /* 0x0000000508050291 */ /* 0x000fe200088f1407 */
[----:B------:R-:W-:-:S05]  /*e5e0*/  IMAD.U32 R2, RZ, RZ, UR4 ;  /* 0x00000004ff027e24 */ /* 0x000fca000f8e00ff */
[----:B--2---:R-:W-:-:S05]  /*e5f0*/  IMAD.U32 R3, RZ, RZ, UR5 ;  /* 0x00000005ff037e24 */ /* 0x004fca000f8e00ff */
[----:B------:R2:W3:Y:S01]  /*e600*/  @P1 LDG.E R4, desc[UR48][R2.64] ;  /* 0x0000003002041981 */ /* 0x0004e2000c1e1900 */
[----:B------:R-:W-:Y:S01]  /*e610*/  UIADD3 UR4, UR6, 0x2, URZ ;  /* 0x0000000206047890 */ /* 0x000fe2000fffe03f */
[----:B------:R-:W-:-:S06]  /*e620*/  UMOV UR19, 0x40000040 ;  /* 0x4000004000137882 */ /* 0x000fcc0000000000 */
[----:B------:R-:W-:Y:S01]  /*e630*/  UMOV UR18, UR4 ;  /* 0x0000000400127c82 */ /* 0x000fe20008000000 */
[----:B------:R-:W-:Y:S02]  /*e640*/  WARPGROUP.DEPBAR.LE gsb0, 0x0 ;  /* 0x00008000000079c5 */ /* 0x000fe40000010000 */
[----:B------:R-:W-:-:S06]  /*e650*/  WARPGROUP.ARRIVE ;  /* 0x00000000000079c5 */ /* 0x000fcc0000000000 */
[----:B------:R-:W-:Y:S01]  /*e660*/  QGMMA.64x96x32.F32.E4M3.E4M3 R88, R144, gdesc[UR16], R88, gsb0 ;  /* 0x0160001090587df3 */ /* 0x000fe20008000858 */
[----:B------:R-:W-:Y:S01]  /*e670*/  UIADD3 UR4, UR6, 0x4, URZ ;  /* 0x0000000406047890 */ /* 0x000fe2000fffe03f */
[----:B------:R-:W-:-:S06]  /*e680*/  UMOV UR19, 0x40000040 ;  /* 0x4000004000137882 */ /* 0x000fcc0000000000 */
[----:B------:R-:W-:Y:S01]  /*e690*/  UMOV UR18, UR4 ;  /* 0x0000000400127c82 */ /* 0x000fe20008000000 */
[----:B------:R-:W4:Y:S01]  /*e6a0*/  SHFL.BFLY PT, R9, R6, 0x2, 0x1f ;  /* 0x0c401f0006097f89 */ /* 0x000f2200000e0000 */
[----:B------:R-:W-:-:S03]  /*e6b0*/  UIADD3 UR6, UR6, 0x6, URZ ;  /* 0x0000000606067890 */ /* 0x000fc6000fffe03f */
[----:B------:R-:W5:Y:S01]  /*e6c0*/  SHFL.BFLY PT, R10, R5, 0x2, 0x1f ;  /* 0x0c401f00050a7f89 */ /* 0x000f6200000e0000 */
[----:B------:R-:W-:Y:S01]  /*e6d0*/  UMOV UR7, 0x40000040 ;  /* 0x4000004000077882 */ /* 0x000fe20000000000 */
[----:B------:R-:W-:Y:S02]  /*e6e0*/  WARPGROUP.DEPBAR.LE gsb0, 0x0 ;  /* 0x00008000000079c5 */ /* 0x000fe40000010000 */
[----:B------:R-:W-:-:S06]  /*e6f0*/  WARPGROUP.ARRIVE ;  /* 0x00000000000079c5 */ /* 0x000fcc0000000000 */
[----:B------:R-:W-:Y:S01]  /*e700*/  QGMMA.64x96x32.F32.E4M3.E4M3 R88, R140, gdesc[UR16], R88, gsb0 ;  /* 0x016000108c587df3 */ /* 0x000fe20008000858 */
        /* <DEDUP_REMOVED lines=11> */
[----:B------:R-:W-:-:S05]  /*e7c0*/  FSETP.NE.FTZ.AND P3, PT, R13, RZ, PT ;  /* 0x000000ff0d00720b */ /* 0x000fca0003f75000 */
[----:B------:R-:W-:Y:S01]  /*e7d0*/  @P1 MUFU.RCP R3, R11 ;  /* 0x0000000b00031308 */ /* 0x000fe20000001000 */
[----:B------:R-:W-:Y:S02]  /*e7e0*/  WARPGROUP.DEPBAR.LE gsb0, 0x0 ;  /* 0x00008000000079c5 */ /* 0x000fe40000010000 */
[----:B------:R-:W-:-:S06]  /*e7f0*/  WARPGROUP.ARRIVE ;  /* 0x00000000000079c5 */ /* 0x000fcc0000000000 */
[----:B------:R-:W-:Y:S01]  /*e800*/  QGMMA.64x96x32.F32.E4M3.E4M3 R88, R136, gdesc[UR4], R88, gsb0 ;  /* 0x0160000488587df3 */ /* 0x000fe20008000858 */
[----:B------:R-:W-:Y:S01]  /*e810*/  FSETP.NE.FTZ.AND P1, PT, R12, RZ, PT ;  /* 0x000000ff0c00720b */ /* 0x000fe20003f35000 */
[----:B------:R-:W-:Y:S01]  /*e820*/  IMAD.MOV.U32 R9, RZ, RZ, RZ ;  /* 0x000000ffff097224 */ /* 0x000fe200078e00ff */
[----:B------:R-:W1:Y:S08]  /*e830*/  @P2 MUFU.LG2 R6, R6 ;  /* 0x0000000600062308 */ /* 0x000e700000000c00 */
[----:B------:R-:W2:Y:S08]  /*e840*/  @P3 MUFU.LG2 R10, R13 ;  /* 0x0000000d000a3308 */ /* 0x000eb00000000c00 */
[----:B------:R-:W4:Y:S01]  /*e850*/  @P1 MUFU.RCP R9, R12 ;  /* 0x0000000c00091308 */ /* 0x000f220000001000 */
[----:B------:R-:W-:-:S02]  /*e860*/  IMAD.U32 R5, RZ, RZ, UR10 ;  /* 0x0000000aff057e24 */ /* 0x000fc4000f8e00ff */
[----:B------:R-:W-:Y:S02]  /*e870*/  IMAD.U32 R14, RZ, RZ, UR10 ;  /* 0x0000000aff0e7e24 */ /* 0x000fe4000f8e00ff */
[----:B-1----:R-:W-:Y:S01]  /*e880*/  @P2 FMUL.FTZ R6, R6, 0.69314718246459960938 ;  /* 0x3f31721806062820 */ /* 0x002fe20000410000 */
[----:B------:R-:W-:Y:S01]  /*e890*/  @P2 FMUL.FTZ R5, R5, 0.69314718246459960938 ;  /* 0x3f31721805052820 */ /* 0x000fe20000410000 */
[----:B------:R-:W-:Y:S01]  /*e8a0*/  @P3 FMUL.FTZ R11, R14, 0.69314718246459960938 ;  /* 0x3f3172180e0b3820 */ /* 0x000fe20000410000 */
[----:B--2---:R-:W-:Y:S01]  /*e8b0*/  @P3 FMUL.FTZ R10, R10, 0.69314718246459960938 ;  /* 0x3f3172180a0a3820 */ /* 0x004fe20000410000 */
[----:B------:R-:W-:Y:S02]  /*e8c0*/  IMAD.MOV.U32 R2, RZ, RZ, -0x800000 ;  /* 0xff800000ff027424 */ /* 0x000fe400078e00ff */
[----:B---3--:R-:W-:Y:S01]  /*e8d0*/  FMUL.FTZ R3, R3, R4 ;  /* 0x0000000403037220 */ /* 0x008fe20000410000 */
[----:B------:R-:W-:Y:S02]  /*e8e0*/  IMAD.MOV.U32 R0, RZ, RZ, -0x800000 ;  /* 0xff800000ff007424 */ /* 0x000fe400078e00ff */
[----:B------:R-:W-:Y:S01]  /*e8f0*/  @P2 FFMA.FTZ R2, R5, R8, R6 ;  /* 0x0000000805022223 */ /* 0x000fe20000010006 */
[----:B------:R-:W-:-:S01]  /*e900*/  @P3 FFMA.FTZ R0, R11, R7, R10 ;  /* 0x000000070b003223 */ /* 0x000fc2000001000a */
[----:B----4-:R-:W-:Y:S01]  /*e910*/  FMUL.FTZ R4, R9, R4 ;  /* 0x0000000409047220 */ /* 0x010fe20000410000 */
[----:B------:R-:W-:-:S02]  /*e920*/  WARPGROUP.DEPBAR.LE gsb0, 0x0 ;  /* 0x00008000000079c5 */ /* 0x000fc40000010000 */
[----:B------:R-:W-:Y:S05]  /*e930*/  @!P0 BRA `(.L_x_722) ;  /* 0x0000000000048947 */ /* 0x000fea0003800000 */
[----:B------:R-:W-:Y:S01]  /*e940*/  BPT.TRAP 0x1 ;  /* 0x000000040000795c */ /* 0x000fe20000300000 */
.L_x_722:
[----:B------:R-:W-:Y:S01]  /*e950*/  UIADD3 UR4, UR14, 0x19c60, URZ ;  /* 0x00019c600e047890 */ /* 0x000fe2000fffe03f */
[-C--:B------:R-:W-:Y:S01]  /*e960*/  FMUL.FTZ R35, R88, R3.reuse ;  /* 0x0000000358237220 */ /* 0x080fe20000410000 */
[----:B------:R-:W-:Y:S01]  /*e970*/  UIADD3 UR36, UR36, 0x1, URZ ;  /* 0x0000000124247890 */ /* 0x000fe2000fffe03f */
[-C--:B------:R-:W-:Y:S01]  /*e980*/  FMUL.FTZ R34, R89, R3.reuse ;  /* 0x0000000359227220 */ /* 0x080fe20000410000 */
[----:B------:R-:W-:Y:S01]  /*e990*/  UPRMT UR4, UR50, 0x654, UR4 ;  /* 0x0000065432047896 */ /* 0x000fe20008000004 */
[-C--:B------:R-:W-:Y:S01]  /*e9a0*/  FMUL.FTZ R92, R92, R3.reuse ;  /* 0x000000035c5c7220 */ /* 0x080fe20000410000 */
[----:B------:R-:W-:Y:S01]  /*e9b0*/  UISETP.NE.AND UP0, UPT, UR36, 0x2, UPT ;  /* 0x000000022400788c */ /* 0x000fe2000bf05270 */
[-C--:B------:R-:W-:Y:S01]  /*e9c0*/  FMUL.FTZ R93, R93, R3.reuse ;  /* 0x000000035d5d7220 */ /* 0x080fe20000410000 */
[-C--:B------:R-:W-:Y:S01]  /*e9d0*/  FMUL.FTZ R31, R96, R3.reuse ;  /* 0x00000003601f7220 */ /* 0x080fe20000410000 */
[-C--:B------:R-:W-:Y:S01]  /*e9e0*/  FMUL.FTZ R30, R97, R3.reuse ;  /* 0x00000003611e7220 */ /* 0x080fe20000410000 */
[-C--:B------:R-:W-:Y:S01]  /*e9f0*/  FMUL.FTZ R100, R100, R3.reuse ;  /* 0x0000000364647220 */ /* 0x080fe20000410000 */
[-C--:B------:R-:W-:Y:S01]  /*ea00*/  FMUL.FTZ R101, R101, R3.reuse ;  /* 0x0000000365657220 */ /* 0x080fe20000410000 */
[-C--:B------:R-:W-:Y:S01]  /*ea10*/  FMUL.FTZ R27, R104, R3.reuse ;  /* 0x00000003681b7220 */ /* 0x080fe20000410000 */
[----:B------:R-:W-:Y:S01]  /*ea20*/  SYNCS.ARRIVE.TRANS64.RED.A1T0 RZ, [UR4], RZ ;  /* 0x000000ffffff79a7 */ /* 0x000fe20008100404 */
        /* <DEDUP_REMOVED lines=43> */
[----:B------:R-:W-:-:S12]  /*ece0*/  ULOP3.LUT UR37, UR37, UR4, URZ, 0x3c, !UPT ;  /* 0x0000000425257292 */ /* 0x000fd8000f8e3c3f */
.L_x_648:
[----:B------:R-:W1:Y:S08]  /*ecf0*/  S2UR UR50, SR_CgaCtaId ;  /* 0x00000000003279c3 */ /* 0x000e700000008800 */
[----:B------:R-:W-:Y:S06]  /*ed00*/  BAR.SYNC.DEFER_BLOCKING 0x5, 0x200 ;  /* 0x0148000000007b1d */ /* 0x000fec0000010000 */
[----:B------:R-:W-:-:S02]  /*ed10*/  UMOV UR47, 0x400 ;  /* 0x00000400002f7882 */ /* 0x000fc40000000000 */
[----:B-1----:R-:W-:-:S09]  /*ed20*/  ULEA UR47, UR50, UR47, 0x18 ;  /* 0x0000002f322f7291 */ /* 0x002fd2000f8ec03f */
[----:B------:R-:W1:Y:S02]  /*ed30*/  LDS R3, [UR47+0x19cd0] ;  /* 0x019cd02fff037984 */ /* 0x000e640008000800 */
[----:B-1----:R-:W-:Y:S01]  /*ed40*/  R2UR UR4, R3 ;  /* 0x00000000030472ca */ /* 0x002fe200000e0000 */
[----:B------:R-:W-:Y:S06]  /*ed50*/  BAR.ARV 0x4, 0x200 ;  /* 0x0108000000007b1d */ /* 0x000fec0000002000 */
[----:B------:R-:W-:Y:S08]  /*ed60*/  @P0 BRA `(.L_x_723) ;  /* 0x0000000c005c0947 */ /* 0x000ff00003800000 */
[----:B------:R-:W1:Y:S01]  /*ed70*/  S2R R17, SR_TID.X ;  /* 0x0000000000117919 */ /* 0x000e620000002100 */
[----:B------:R-:W-:Y:S01]  /*ed80*/  ULDC.64 UR6, c[0x4][0x38] ;  /* 0x01000e0000067ab9 */ /* 0x000fe20000000a00 */
[----:B------:R-:W-:Y:S01]  /*ed90*/  F2FP.BF16.F32.PACK_AB R13, R124, R13 ;  /* 0x0000000d7c0d723e */ /* 0x000fe200000010ff */
[----:B------:R-:W-:Y:S01]  /*eda0*/  ULDC UR10, c[0x0][0xa88] ;  /* 0x0002a200000a7ab9 */ /* 0x000fe20000000800 */
[----:B------:R-:W-:Y:S02]  /*edb0*/  F2FP.BF16.F32.PACK_AB R12, R125, R12 ;  /* 0x0000000c7d0c723e */ /* 0x000fe400000010ff */
[----:B------:R-:W-:Y:S02]  /*edc0*/  F2FP.BF16.F32.PACK_AB R9, R132, R9 ;  /* 0x000000098409723e */ /* 0x000fe400000010ff */
[----:B------:R-:W-:Y:S02]  /*edd0*/  F2FP.BF16.F32.PACK_AB R8, R133, R8 ;  /* 0x000000088508723e */ /* 0x000fe400000010ff */
[----:B------:R-:W-:-:S02]  /*ede0*/  F2FP.BF16.F32.PACK_AB R7, R134, R7 ;  /* 0x000000078607723e */ /* 0x000fc400000010ff */
[----:B------:R-:W-:Y:S02]  /*edf0*/  F2FP.BF16.F32.PACK_AB R6, R135, R6 ;  /* 0x000000068706723e */ /* 0x000fe400000010ff */
[----:B------:R-:W-:Y:S02]  /*ee00*/  F2FP.BF16.F32.PACK_AB R11, R126, R11 ;  /* 0x0000000b7e0b723e */ /* 0x000fe400000010ff */
[----:B------:R-:W-:Y:S02]  /*ee10*/  F2FP.BF16.F32.PACK_AB R10, R127, R10 ;  /* 0x0000000a7f0a723e */ /* 0x000fe400000010ff */
[----:B------:R-:W-:Y:S02]  /*ee20*/  LOP3.LUT P1, RZ, R157, 0x3, RZ, 0xc0, !PT ;  /* 0x000000039dff7812 */ /* 0x000fe4000782c0ff */
[----:B------:R-:W-:Y:S02]  /*ee30*/  F2FP.BF16.F32.PACK_AB R15, R118, R15 ;  /* 0x0000000f760f723e */ /* 0x000fe400000010ff */
[----:B------:R-:W-:-:S02]  /*ee40*/  F2FP.BF16.F32.PACK_AB R14, R119, R14 ;  /* 0x0000000e770e723e */ /* 0x000fc400000010ff */
[----:B------:R-:W-:Y:S02]  /*ee50*/  F2FP.BF16.F32.PACK_AB R33, R94, R33 ;  /* 0x000000215e21723e */ /* 0x000fe400000010ff */
[----:B------:R-:W-:Y:S02]  /*ee60*/  F2FP.BF16.F32.PACK_AB R32, R95, R32 ;  /* 0x000000205f20723e */ /* 0x000fe400000010ff */
[----:B------:R-:W-:Y:S02]  /*ee70*/  F2FP.BF16.F32.PACK_AB R35, R92, R35 ;  /* 0x000000235c23723e */ /* 0x000fe400000010ff */
[----:B------:R-:W-:Y:S02]  /*ee80*/  F2FP.BF16.F32.PACK_AB R34, R93, R34 ;  /* 0x000000225d22723e */ /* 0x000fe400000010ff */
[----:B------:R-:W-:Y:S01]  /*ee90*/  F2FP.BF16.F32.PACK_AB R31, R100, R31 ;  /* 0x0000001f641f723e */ /* 0x000fe200000010ff */
[----:B-1----:R-:W-:Y:S01]  /*eea0*/  IMAD.SHL.U32 R3, R17, 0x4, RZ ;  /* 0x0000000411037824 */ /* 0x002fe200078e00ff */
[----:B------:R-:W-:-:S02]  /*eeb0*/  F2FP.BF16.F32.PACK_AB R30, R101, R30 ;  /* 0x0000001e651e723e */ /* 0x000fc400000010ff */
[----:B------:R-:W-:Y:S02]  /*eec0*/  F2FP.BF16.F32.PACK_AB R27, R108, R27 ;  /* 0x0000001b6c1b723e */ /* 0x000fe400000010ff */
[----:B------:R-:W-:Y:S02]  /*eed0*/  F2FP.BF16.F32.PACK_AB R26, R109, R26 ;  /* 0x0000001a6d1a723e */ /* 0x000fe400000010ff */
[----:B------:R-:W-:Y:S02]  /*eee0*/  F2FP.BF16.F32.PACK_AB R29, R102, R29 ;  /* 0x0000001d661d723e */ /* 0x000fe400000010ff */
[----:B------:R-:W-:Y:S01]  /*eef0*/  F2FP.BF16.F32.PACK_AB R28, R103, R28 ;  /* 0x0000001c671c723e */ /* 0x000fe200000010ff */
[----:B------:R-:W-:Y:S01]  /*ef00*/  USHF.R.S32.HI UR5, URZ, 0x1f, UR43 ;  /* 0x0000001f3f057899 */ /* 0x000fe2000801142b */
[----:B------:R-:W-:Y:S01]  /*ef10*/  LOP3.LUT R3, R3, 0xc, RZ, 0xc0, !PT ;  /* 0x0000000c03037812 */ /* 0x000fe200078ec0ff */
[----:B------:R-:W1:Y:S08]  /*ef20*/  LDC.64 R72, c[0x0][0xb78] ;  /* 0x0002de00ff487b82 */ /* 0x000e700000000a00 */
[----:B------:R-:W-:Y:S01]  /*ef30*/  BAR.SYNC.DEFER_BLOCKING 0x1, 0x180 ;  /* 0x0046000000007b1d */ /* 0x000fe20000010000 */
[----:B------:R-:W-:-:S05]  /*ef40*/  IADD3 R4, P0, R3, UR6, RZ ;  /* 0x0000000603047c10 */ /* 0x000fca000ff1e0ff */
[----:B------:R-:W-:Y:S01]  /*ef50*/  IMAD.X R5, RZ, RZ, UR7, P0 ;  /* 0x00000007ff057e24 */ /* 0x000fe200080e06ff */
[----:B------:R-:W2:Y:S01]  /*ef60*/  S2R R45, SR_TID.X ;  /* 0x00000000002d7919 */ /* 0x000ea20000002100 */
[----:B------:R-:W-:Y:S01]  /*ef70*/  F2FP.BF16.F32.PACK_AB R25, R110, R25 ;  /* 0x000000196e19723e */ /* 0x000fe200000010ff */
[----:B------:R-:W-:Y:S02]  /*ef80*/  ULDC.64 UR6, c[0x0][0xb70] ;  /* 0x0002dc0000067ab9 */ /* 0x000fe40000000a00 */
[----:B------:R3:W4:Y:S01]  /*ef90*/  LDG.E.CONSTANT R3, desc[UR48][R4.64] ;  /* 0x0000003004037981 */ /* 0x000722000c1e9900 */
[----:B------:R-:W-:Y:S02]  /*efa0*/  F2FP.BF16.F32.PACK_AB R24, R111, R24 ;  /* 0x000000186f18723e */ /* 0x000fe400000010ff */
[----:B------:R-:W-:Y:S02]  /*efb0*/  F2FP.BF16.F32.PACK_AB R21, R116, R21 ;  /* 0x000000157415723e */ /* 0x000fe400000010ff */
[----:B------:R-:W-:Y:S01]  /*efc0*/  F2FP.BF16.F32.PACK_AB R20, R117, R20 ;  /* 0x000000147514723e */ /* 0x000fe200000010ff */
[----:B------:R-:W5:Y:S01]  /*efd0*/  LDL R5, [R1] ;  /* 0x0000000001057983 */ /* 0x000f620000100800 */
[----:B---3--:R-:W-:-:S04]  /*efe0*/  LOP3.LUT P0, R4, R17, 0x3, RZ, 0xc0, !PT ;  /* 0x0000000311047812 */ /* 0x008fc8000780c0ff */
[----:B------:R-:W-:-:S04]  /*eff0*/  ISETP.EQ.OR P0, PT, R4, 0x3, !P0 ;  /* 0x000000030400780c */ /* 0x000fc80004702670 */
[----:B------:R-:W-:Y:S02]  /*f000*/  SEL R46, R13, R12, P0 ;  /* 0x0000000c0d2e7207 */ /* 0x000fe40000000000 */
[----:B------:R-:W-:Y:S02]  /*f010*/  SEL R48, R12, R13, P0 ;  /* 0x0000000d0c307207 */ /* 0x000fe40000000000 */
[----:B------:R-:W-:-:S04]  /*f020*/  IADD3 R13, P6, R22, 0x20, RZ ;  /* 0x00000020160d7810 */ /* 0x000fc80007fde0ff */
[----:B------:R-:W-:Y:S02]  /*f030*/  LOP3.LUT R12, R13, 0x180, RZ, 0xc0, !PT ;  /* 0x000001800d0c7812 */ /* 0x000fe400078ec0ff */
[----:B------:R-:W-:Y:S02]  /*f040*/  SEL R50, R9, R8, P0 ;  /* 0x0000000809327207 */ /* 0x000fe40000000000 */
[----:B------:R-:W-:Y:S02]  /*f050*/  SEL R52, R8, R9, P0 ;  /* 0x0000000908347207 */ /* 0x000fe40000000000 */
[----:B------:R-:W-:Y:S02]  /*f060*/  SHF.R.U64 R12, R12, 0x3, RZ ;  /* 0x000000030c0c7819 */ /* 0x000fe400000012ff */
[----:B------:R-:W-:Y:S02]  /*f070*/  IADD3 R9, P4, R22, 0x3020, RZ ;  /* 0x0000302016097810 */ /* 0x000fe40007f9e0ff */
[----:B------:R-:W-:Y:S01]  /*f080*/  LOP3.LUT R12, R12, R13, RZ, 0x3c, !PT ;  /* 0x0000000d0c0c7212 */ /* 0x000fe200078e3cff */
[----:B------:R-:W-:Y:S01]  /*f090*/  IMAD.X R13, RZ, RZ, R23, P6 ;  /* 0x000000ffff0d7224 */ /* 0x000fe200030e0617 */
[----:B------:R-:W-:-:S02]  /*f0a0*/  SEL R68, R7, R6, P0 ;  /* 0x0000000607447207 */ /* 0x000fc40000000000 */
[----:B------:R-:W-:Y:S02]  /*f0b0*/  SEL R70, R6, R7, P0 ;  /* 0x0000000706467207 */ /* 0x000fe40000000000 */
[----:B------:R-:W-:Y:S02]  /*f0c0*/  LOP3.LUT R8, R9, 0x180, RZ, 0xc0, !PT ;  /* 0x0000018009087812 */ /* 0x000fe400078ec0ff */
[----:B------:R-:W-:Y:S02]  /*f0d0*/  SEL R64, R11, R10, P0 ;  /* 0x0000000a0b407207 */ /* 0x000fe40000000000 */
[----:B------:R-:W-:Y:S02]  /*f0e0*/  SEL R66, R10, R11, P0 ;  /* 0x0000000b0a427207 */ /* 0x000fe40000000000 */
[C---:B------:R-:W-:Y:S02]  /*f0f0*/  IADD3 R7, P5, R22.reuse, 0x6000, RZ ;  /* 0x0000600016077810 */ /* 0x040fe40007fbe0ff */
[----:B------:R-:W-:-:S02]  /*f100*/  IADD3 R11, P3, R22, 0x3000, RZ ;  /* 0x00003000160b7810 */ /* 0x000fc40007f7e0ff */
[----:B------:R-:W-:Y:S02]  /*f110*/  SHF.R.U64 R8, R8, 0x3, RZ ;  /* 0x0000000308087819 */ /* 0x000fe400000012ff */
[----:B------:R-:W-:Y:S02]  /*f120*/  LOP3.LUT R6, R7, 0x180, RZ, 0xc0, !PT ;  /* 0x0000018007067812 */ /* 0x000fe400078ec0ff */
[----:B------:R-:W-:Y:S02]  /*f130*/  SEL R60, R15, R14, P0 ;  /* 0x0000000e0f3c7207 */ /* 0x000fe40000000000 */
[----:B------:R-:W-:Y:S02]  /*f140*/  SEL R62, R14, R15, P0 ;  /* 0x0000000f0e3e7207 */ /* 0x000fe40000000000 */
[----:B------:R-:W-:Y:S02]  /*f150*/  LOP3.LUT R10, R11, 0x180, RZ, 0xc0, !PT ;  /* 0x000001800b0a7812 */ /* 0x000fe400078ec0ff */
[----:B------:R-:W-:-:S02]  /*f160*/  LOP3.LUT R15, R22, 0x180, RZ, 0xc0, !PT ;  /* 0x00000180160f7812 */ /* 0x000fc400078ec0ff */
[----:B------:R-:W-:Y:S01]  /*f170*/  LOP3.LUT R8, R8, R9, RZ, 0x3c, !PT ;  /* 0x0000000908087212 */ /* 0x000fe200078e3cff */
[----:B------:R-:W-:Y:S01]  /*f180*/  IMAD.X R9, RZ, RZ, R23, P4 ;  /* 0x000000ffff097224 */ /* 0x000fe200020e0617 */
[----:B------:R-:W-:Y:S02]  /*f190*/  SHF.R.U64 R6, R6, 0x3, RZ ;  /* 0x0000000306067819 */ /* 0x000fe400000012ff */
[----:B------:R-:W-:Y:S02]  /*f1a0*/  SHF.R.U64 R10, R10, 0x3, RZ ;  /* 0x000000030a0a7819 */ /* 0x000fe400000012ff */
[----:B------:R-:W-:Y:S02]  /*f1b0*/  SHF.R.U64 R15, R15, 0x3, RZ ;  /* 0x000000030f0f7819 */ /* 0x000fe400000012ff */
[----:B------:R-:W-:Y:S02]  /*f1c0*/  SEL R54, R33, R32, P0 ;  /* 0x0000002021367207 */ /* 0x000fe40000000000 */
[----:B------:R-:W-:-:S02]  /*f1d0*/  SEL R32, R32, R33, P0 ;  /* 0x0000002120207207 */ /* 0x000fc40000000000 */
[----:B------:R-:W-:Y:S01]  /*f1e0*/  LOP3.LUT R6, R6, R7, RZ, 0x3c, !PT ;  /* 0x0000000706067212 */ /* 0x000fe200078e3cff */
[--C-:B------:R-:W-:Y:S01]  /*f1f0*/  IMAD.X R7, RZ, RZ, R23.reuse, P5 ;  /* 0x000000ffff077224 */ /* 0x100fe200028e0617 */
[----:B------:R-:W-:Y:S02]  /*f200*/  SEL R36, R35, R34, P0 ;  /* 0x0000002223247207 */ /* 0x000fe40000000000 */
[----:B------:R-:W-:Y:S02]  /*f210*/  SEL R38, R31, R30, P0 ;  /* 0x0000001e1f267207 */ /* 0x000fe40000000000 */
[----:B------:R-:W-:Y:S01]  /*f220*/  LOP3.LUT R10, R10, R11, RZ, 0x3c, !PT ;  /* 0x0000000b0a0a7212 */ /* 0x000fe200078e3cff */
[----:B------:R-:W-:Y:S01]  /*f230*/  IMAD.X R11, RZ, RZ, R23, P3 ;  /* 0x000000ffff0b7224 */ /* 0x000fe200018e0617 */
[----:B------:R-:W-:Y:S02]  /*f240*/  MOV R33, R8 ;  /* 0x0000000800217202 */ /* 0x000fe40000000f00 */
[----:B------:R-:W-:-:S02]  /*f250*/  SEL R34, R34, R35, P0 ;  /* 0x0000002322227207 */ /* 0x000fc40000000000 */
[----:B------:R-:W-:Y:S02]  /*f260*/  SEL R30, R30, R31, P0 ;  /* 0x0000001f1e1e7207 */ /* 0x000fe40000000000 */
[----:B------:R-:W-:Y:S02]  /*f270*/  SEL R40, R27, R26, P0 ;  /* 0x0000001a1b287207 */ /* 0x000fe40000000000 */
[----:B------:R-:W-:Y:S01]  /*f280*/  LOP3.LUT R14, R15, R22, RZ, 0x3c, !PT ;  /* 0x000000160f0e7212 */ /* 0x000fe200078e3cff */
[----:B------:R-:W-:Y:S01]  /*f290*/  IMAD.MOV.U32 R15, RZ, RZ, R23 ;  /* 0x000000ffff0f7224 */ /* 0x000fe200078e0017 */
[----:B------:R-:W-:Y:S02]  /*f2a0*/  SEL R26, R26, R27, P0 ;  /* 0x0000001b1a1a7207 */ /* 0x000fe40000000000 */
[----:B------:R-:W-:Y:S01]  /*f2b0*/  SEL R56, R29, R28, P0 ;  /* 0x0000001c1d387207 */ /* 0x000fe20000000000 */
[----:B------:R-:W-:Y:S01]  /*f2c0*/  UIMAD UR5, UR5, UR6, URZ ;  /* 0x00000006050572a4 */ /* 0x000fe2000f8e023f */
[----:B------:R-:W-:-:S02]  /*f2d0*/  SEL R42, R21, R20, P0 ;  /* 0x00000014152a7207 */ /* 0x000fc40000000000 */
[----:B------:R-:W-:Y:S02]  /*f2e0*/  SEL R28, R28, R29, P0 ;  /* 0x0000001d1c1c7207 */ /* 0x000fe40000000000 */
[----:B------:R-:W-:Y:S02]  /*f2f0*/  SEL R58, R25, R24, P0 ;  /* 0x00000018193a7207 */ /* 0x000fe40000000000 */
[----:B------:R-:W-:Y:S02]  /*f300*/  SEL R44, R20, R21, P0 ;  /* 0x00000015142c7207 */ /* 0x000fe40000000000 */
[----:B------:R-:W-:Y:S02]  /*f310*/  SEL R24, R24, R25, P0 ;  /* 0x0000001918187207 */ /* 0x000fe40000000000 */
[----:B------:R-:W-:Y:S02]  /*f320*/  MOV R31, R6 ;  /* 0x00000006001f7202 */ /* 0x000fe40000000f00 */
[----:B------:R-:W-:-:S02]  /*f330*/  MOV R37, R12 ;  /* 0x0000000c00257202 */ /* 0x000fc40000000f00 */
[----:B------:R-:W-:Y:S01]  /*f340*/  MOV R35, R10 ;  /* 0x0000000a00237202 */ /* 0x000fe20000000f00 */
[----:B------:R-:W-:Y:S01]  /*f350*/  UIMAD.WIDE.U32 UR8, UR43, UR6, URZ ;  /* 0x000000062b0872a5 */ /* 0x000fe2000f8e003f */
[----:B------:R-:W-:Y:S01]  /*f360*/  MOV R39, R14 ;  /* 0x0000000e00277202 */ /* 0x000fe20000000f00 */
[----:B------:R-:W-:Y:S01]  /*f370*/  UIMAD UR5, UR43, UR7, UR5 ;  /* 0x000000072b0572a4 */ /* 0x000fe2000f8e0205 */
[----:B--2---:R-:W-:Y:S02]  /*f380*/  VIADD R49, R45, 0xffffff80 ;  /* 0xffffff802d317836 */ /* 0x004fe40000000000 */
[----:B------:R-:W-:Y:S01]  /*f390*/  ULDC.64 UR6, c[0x0][0xb40] ;  /* 0x0002d00000067ab9 */ /* 0x000fe20000000a00 */
[----:B------:R-:W-:Y:S02]  /*f3a0*/  UIADD3 UR5, UR9, UR5, URZ ;  /* 0x0000000509057290 */ /* 0x000fe4000fffe03f */
[----:B------:R-:W-:-:S04]  /*f3b0*/  IMAD.U32 R21, RZ, RZ, UR9 ;  /* 0x00000009ff157e24 */ /* 0x000fc8000f8e00ff */
[----:B------:R-:W-:Y:S01]  /*f3c0*/  IMAD.U32 R21, RZ, RZ, UR5 ;  /* 0x00000005ff157e24 */ /* 0x000fe2000f8e00ff */
[----:B------:R-:W-:Y:S01]  /*f3d0*/  USHF.R.S32.HI UR5, URZ, 0x1f, UR44 ;  /* 0x0000001f3f057899 */ /* 0x000fe2000801142c */
[----:B------:R-:W-:Y:S01]  /*f3e0*/  IMAD.U32 R20, RZ, RZ, UR8 ;  /* 0x00000008ff147e24 */ /* 0x000fe2000f8e00ff */
[----:B------:R-:W-:-:S03]  /*f3f0*/  SHF.R.S32.HI R53, RZ, 0x1f, R49 ;  /* 0x0000001fff357819 */ /* 0x000fc60000011431 */
[----:B-1----:R-:W-:Y:S01]  /*f400*/  IMAD.WIDE.U32 R20, R72, UR44, R20 ;  /* 0x0000002c48147c25 */ /* 0x002fe2000f8e0014 */
[----:B------:R-:W-:-:S04]  /*f410*/  LEA.HI R53, R53, R49, RZ, 0x5 ;  /* 0x0000003135357211 */ /* 0x000fc800078f28ff */
[----:B------:R-:W-:Y:S01]  /*f420*/  SHF.R.S32.HI R53, RZ, 0x5, R53 ;  /* 0x00000005ff357819 */ /* 0x000fe20000011435 */
[----:B-----5:R-:W-:Y:S01]  /*f430*/  VIADD R41, R5, UR42 ;  /* 0x0000002a05297c36 */ /* 0x020fe20008000000 */
[----:B------:R-:W-:-:S03]  /*f440*/  IADD3 R5, P6, R22, 0x6020, RZ ;  /* 0x0000602016057810 */ /* 0x000fc60007fde0ff */
[----:B------:R-:W-:-:S05]  /*f450*/  VIADD R4, R41, 0x8 ;  /* 0x0000000829047836 */ /* 0x000fca0000000000 */
[----:B------:R-:W-:Y:S02]  /*f460*/  ISETP.GE.OR P2, PT, R4, UR10, P1 ;  /* 0x0000000a04007c0c */ /* 0x000fe40008f46670 */
[----:B------:R-:W-:-:S04]  /*f470*/  LOP3.LUT R4, R5, 0x180, RZ, 0xc0, !PT ;  /* 0x0000018005047812 */ /* 0x000fc800078ec0ff */
[----:B------:R-:W-:Y:S02]  /*f480*/  SHF.R.U64 R4, R4, 0x3, RZ ;  /* 0x0000000304047819 */ /* 0x000fe400000012ff */
[----:B----4-:R-:W-:Y:S02]  /*f490*/  LOP3.LUT R9, R3, 0x2, RZ, 0x3c, !PT ;  /* 0x0000000203097812 */ /* 0x010fe400078e3cff */
[----:B------:R-:W-:Y:S01]  /*f4a0*/  LOP3.LUT R4, R4, R5, RZ, 0x3c, !PT ;  /* 0x0000000504047212 */ /* 0x000fe200078e3cff */
[----:B------:R-:W-:Y:S01]  /*f4b0*/  IMAD.X R5, RZ, RZ, R23, P6 ;  /* 0x000000ffff057224 */ /* 0x000fe200030e0617 */
[----:B------:R-:W-:Y:S04]  /*f4c0*/  SHFL.IDX PT, R36, R36, R3, 0x1c1f ;  /* 0x001c1f0324247589 */ /* 0x000fe800000e0000 */
[----:B------:R-:W-:Y:S01]  /*f4d0*/  MOV R29, R4 ;  /* 0x00000004001d7202 */ /* 0x000fe20000000f00 */
[----:B------:R-:W-:Y:S04]  /*f4e0*/  SHFL.IDX PT, R38, R38, R3, 0x1c1f ;  /* 0x001c1f0326267589 */ /* 0x000fe800000e0000 */
[----:B------:R-:W1:Y:S04]  /*f4f0*/  SHFL.IDX PT, R5, R34, R9, 0x1c1f ;  /* 0x001c1f0922057589 */ /* 0x000e6800000e0000 */
[----:B------:R-:W2:Y:S04]  /*f500*/  SHFL.IDX PT, R7, R30, R9, 0x1c1f ;  /* 0x001c1f091e077589 */ /* 0x000ea800000e0000 */
[----:B------:R-:W-:Y:S04]  /*f510*/  SHFL.IDX PT, R40, R40, R3, 0x1c1f ;  /* 0x001c1f0328287589 */ /* 0x000fe800000e0000 */
[----:B------:R-:W3:Y:S04]  /*f520*/  SHFL.IDX PT, R11, R26, R9, 0x1c1f ;  /* 0x001c1f091a0b7589 */ /* 0x000ee800000e0000 */
[----:B------:R-:W-:Y:S04]  /*f530*/  SHFL.IDX PT, R54, R54, R3, 0x1c1f ;  /* 0x001c1f0336367589 */ /* 0x000fe800000e0000 */
[----:B------:R-:W4:Y:S04]  /*f540*/  SHFL.IDX PT, R13, R32, R9, 0x1c1f ;  /* 0x001c1f09200d7589 */ /* 0x000f2800000e0000 */
[----:B------:R-:W-:Y:S04]  /*f550*/  SHFL.IDX PT, R56, R56, R3, 0x1c1f ;  /* 0x001c1f0338387589 */ /* 0x000fe800000e0000 */
[----:B------:R-:W5:Y:S04]  /*f560*/  SHFL.IDX PT, R15, R28, R9, 0x1c1f ;  /* 0x001c1f091c0f7589 */ /* 0x000f6800000e0000 */
[----:B------:R-:W-:Y:S04]  /*f570*/  SHFL.IDX PT, R42, R42, R3, 0x1c1f ;  /* 0x001c1f032a2a7589 */ /* 0x000fe800000e0000 */
[----:B------:R-:W-:Y:S04]  /*f580*/  SHFL.IDX PT, R58, R58, R3, 0x1c1f ;  /* 0x001c1f033a3a7589 */ /* 0x000fe800000e0000 */
[----:B------:R3:W5:Y:S04]  /*f590*/  SHFL.IDX PT, R27, R24, R9, 0x1c1f ;  /* 0x001c1f09181b7589 */ /* 0x00076800000e0000 */
[----:B------:R-:W-:Y:S04]  /*f5a0*/  SHFL.IDX PT, R60, R60, R3, 0x1c1f ;  /* 0x001c1f033c3c7589 */ /* 0x000fe800000e0000 */
[----:B------:R-:W5:Y:S04]  /*f5b0*/  SHFL.IDX PT, R17, R44, R9, 0x1c1f ;  /* 0x001c1f092c117589 */ /* 0x000f6800000e0000 */
[----:B------:R-:W5:Y:S04]  /*f5c0*/  SHFL.IDX PT, R43, R62, R9, 0x1c1f ;  /* 0x001c1f093e2b7589 */ /* 0x000f6800000e0000 */
[----:B------:R-:W-:Y:S04]  /*f5d0*/  SHFL.IDX PT, R46, R46, R3, 0x1c1f ;  /* 0x001c1f032e2e7589 */ /* 0x000fe800000e0000 */
[----:B------:R-:W-:Y:S04]  /*f5e0*/  SHFL.IDX PT, R64, R64, R3, 0x1c1f ;  /* 0x001c1f0340407589 */ /* 0x000fe800000e0000 */
[----:B------:R-:W5:Y:S04]  /*f5f0*/  SHFL.IDX PT, R19, R48, R9, 0x1c1f ;  /* 0x001c1f0930137589 */ /* 0x000f6800000e0000 */
[----:B------:R-:W5:Y:S04]  /*f600*/  SHFL.IDX PT, R47, R66, R9, 0x1c1f ;  /* 0x001c1f09422f7589 */ /* 0x000f6800000e0000 */
[----:B------:R-:W-:Y:S04]  /*f610*/  SHFL.IDX PT, R50, R50, R3, 0x1c1f ;  /* 0x001c1f0332327589 */ /* 0x000fe800000e0000 */
[----:B------:R-:W-:Y:S04]  /*f620*/  SHFL.IDX PT, R68, R68, R3, 0x1c1f ;  /* 0x001c1f0344447589 */ /* 0x000fe800000e0000 */
[----:B------:R-:W5:Y:S04]  /*f630*/  SHFL.IDX PT, R25, R52, R9, 0x1c1f ;  /* 0x001c1f0934197589 */ /* 0x000f6800000e0000 */
[----:B------:R5:W5:Y:S01]  /*f640*/  SHFL.IDX PT, R51, R70, R9, 0x1c1f ;  /* 0x001c1f0946337589 */ /* 0x000b6200000e0000 */
[----:B------:R-:W-:Y:S01]  /*f650*/  IMAD R4, R72, UR5, RZ ;  /* 0x0000000548047c24 */ /* 0x000fe2000f8e02ff */
[----:B-1----:R-:W-:-:S02]  /*f660*/  SEL R6, R5, R36, P0 ;  /* 0x0000002405067207 */ /* 0x002fc40000000000 */
[----:B--2---:R-:W-:Y:S01]  /*f670*/  SEL R8, R38, R7, P0 ;  /* 0x0000000726087207 */ /* 0x004fe20000000000 */
[----:B---3--:R-:W-:Y:S01]  /*f680*/  IMAD R24, R73, UR44, R4 ;  /* 0x0000002c49187c24 */ /* 0x008fe2000f8e0204 */
[----:B------:R-:W-:Y:S02]  /*f690*/  SEL R4, R36, R5, P0 ;  /* 0x0000000524047207 */ /* 0x000fe40000000000 */
[----:B------:R-:W-:Y:S02]  /*f6a0*/  SEL R10, R7, R38, P0 ;  /* 0x00000026070a7207 */ /* 0x000fe40000000000 */
[----:B------:R-:W-:Y:S02]  /*f6b0*/  SEL R12, R40, R11, P0 ;  /* 0x0000000b280c7207 */ /* 0x000fe40000000000 */
[----:B------:R-:W-:Y:S02]  /*f6c0*/  SEL R14, R11, R40, P0 ;  /* 0x000000280b0e7207 */ /* 0x000fe40000000000 */
[----:B----4-:R-:W-:-:S02]  /*f6d0*/  SEL R5, R54, R13, P0 ;  /* 0x0000000d36057207 */ /* 0x010fc40000000000 */
[----:B------:R-:W-:Y:S02]  /*f6e0*/  SEL R7, R13, R54, P0 ;  /* 0x000000360d077207 */ /* 0x000fe40000000000 */
[----:B-----5:R-:W-:Y:S02]  /*f6f0*/  SEL R9, R56, R15, P0 ;  /* 0x0000000f38097207 */ /* 0x020fe40000000000 */
[----:B------:R-:W-:Y:S02]  /*f700*/  SEL R11, R15, R56, P0 ;  /* 0x000000380f0b7207 */ /* 0x000fe40000000000 */
[C---:B------:R-:W-:Y:S02]  /*f710*/  ISETP.GE.OR P1, PT, R41.reuse, UR10, P1 ;  /* 0x0000000a29007c0c */ /* 0x040fe40008f26670 */
[----:B------:R-:W-:Y:S02]  /*f720*/  SHF.R.S32.HI R3, RZ, 0x1f, R41 ;  /* 0x0000001fff037819 */ /* 0x000fe40000011429 */
[----:B------:R-:W-:-:S02]  /*f730*/  IADD3 R20, P3, R41, R20, RZ ;  /* 0x0000001429147210 */ /* 0x000fc40007f7e0ff */
[----:B------:R-:W-:Y:S02]  /*f740*/  SEL R13, R58, R27, P0 ;  /* 0x0000001b3a0d7207 */ /* 0x000fe40000000000 */
[----:B------:R-:W-:Y:S02]  /*f750*/  SEL R15, R27, R58, P0 ;  /* 0x0000003a1b0f7207 */ /* 0x000fe40000000000 */
[----:B------:R-:W-:Y:S02]  /*f760*/  SEL R40, R42, R17, P0 ;  /* 0x000000112a287207 */ /* 0x000fe40000000000 */
[----:B------:R-:W-:Y:S02]  /*f770*/  SEL R41, R60, R43, P0 ;  /* 0x0000002b3c297207 */ /* 0x000fe40000000000 */
[----:B------:R-:W-:Y:S02]  /*f780*/  SEL R42, R17, R42, P0 ;  /* 0x0000002a112a7207 */ /* 0x000fe40000000000 */
[----:B------:R-:W-:-:S02]  /*f790*/  SEL R44, R46, R19, P0 ;  /* 0x000000132e2c7207 */ /* 0x000fc40000000000 */
[----:B------:R-:W-:Y:S02]  /*f7a0*/  SEL R43, R43, R60, P0 ;  /* 0x0000003c2b2b7207 */ /* 0x000fe40000000000 */
[----:B------:R-:W-:Y:S01]  /*f7b0*/  SEL R45, R64, R47, P0 ;  /* 0x0000002f402d7207 */ /* 0x000fe20000000000 */
[----:B------:R1:W-:Y:S01]  /*f7c0*/  STSM.16.M88.4 [R39], R4 ;  /* 0x0000000427007844 */ /* 0x0003e20000000200 */
[----:B------:R-:W-:Y:S02]  /*f7d0*/  SEL R46, R19, R46, P0 ;  /* 0x0000002e132e7207 */ /* 0x000fe40000000000 */
[----:B------:R-:W-:Y:S02]  /*f7e0*/  SEL R48, R50, R25, P0 ;  /* 0x0000001932307207 */ /* 0x000fe40000000000 */
[----:B------:R-:W-:Y:S02]  /*f7f0*/  SEL R47, R47, R64, P0 ;  /* 0x000000402f2f7207 */ /* 0x000fe40000000000 */
[----:B------:R-:W-:Y:S01]  /*f800*/  SEL R49, R68, R51, P0 ;  /* 0x0000003344317207 */ /* 0x000fe20000000000 */
[----:B------:R-:W-:Y:S01]  /*f810*/  STSM.16.M88.4 [R37], R8 ;  /* 0x0000000825007844 */ /* 0x000fe20000000200 */
[----:B------:R-:W-:-:S02]  /*f820*/  SEL R50, R25, R50, P0 ;  /* 0x0000003219327207 */ /* 0x000fc40000000000 */
[----:B------:R-:W-:Y:S01]  /*f830*/  SEL R51, R51, R68, P0 ;  /* 0x0000004433337207 */ /* 0x000fe20000000000 */
[----:B------:R-:W-:Y:S01]  /*f840*/  STSM.16.M88.4 [R35], R12 ;  /* 0x0000000c23007844 */ /* 0x000fe20000000200 */
[----:B------:R-:W-:-:S03]  /*f850*/  IADD3.X R3, R3, R21, R24, P3, !PT ;  /* 0x0000001503037210 */ /* 0x000fc60001ffe418 */
[----:B------:R-:W-:Y:S01]  /*f860*/  STSM.16.M88.4 [R33], R40 ;  /* 0x0000002821007844 */ /* 0x000fe20000000200 */
[----:B-1----:R-:W-:-:S03]  /*f870*/  LEA R4, P3, R20, UR6, 0x2 ;  /* 0x0000000614047c11 */ /* 0x002fc6000f8610ff */
[----:B------:R-:W-:Y:S04]  /*f880*/  STSM.16.M88.4 [R31], R44 ;  /* 0x0000002c1f007844 */ /* 0x000fe80000000200 */
[----:B------:R-:W-:Y:S01]  /*f890*/  STSM.16.M88.4 [R29], R48 ;  /* 0x000000301d007844 */ /* 0x000fe20000000200 */
[----:B------:R1:W-:Y:S06]  /*f8a0*/  MEMBAR.ALL.CTA ;  /* 0x0000000000007992 */ /* 0x0003ec0000008000 */
[----:B-1----:R-:W1:Y:S01]  /*f8b0*/  FENCE.VIEW.ASYNC.S ;  /* 0x00000000000073c6 */ /* 0x002e620000000000 */
[----:B------:R-:W-:-:S03]  /*f8c0*/  LEA.HI.X R5, R20, UR7, R3, 0x2, P3 ;  /* 0x0000000714057c11 */ /* 0x000fc600098f1403 */
[----:B-1----:R-:W1:Y:S01]  /*f8d0*/  SHFL.IDX PT, R3, R53, RZ, 0x1f ;  /* 0x00001fff35037589 */ /* 0x002e6200000e0000 */
[----:B------:R-:W-:Y:S06]  /*f8e0*/  BAR.ARV 0x1, 0x1a0 ;  /* 0x0046800000007b1d */ /* 0x000fec0000002000 */
[----:B------:R3:W-:Y:S04]  /*f8f0*/  @!P1 STG.E desc[UR48][R4.64], R2 ;  /* 0x0000000204009986 */ /* 0x0007e8000c101930 */
[----:B------:R3:W-:Y:S01]  /*f900*/  @!P2 STG.E desc[UR48][R4.64+0x20], R0 ;  /* 0x000020000400a986 */ /* 0x0007e2000c101930 */
[----:B-1----:R-:W-:-:S13]  /*f910*/  ISETP.NE.AND P0, PT, R3, 0xb, PT ;  /* 0x0000000b0300780c */ /* 0x002fda0003f05270 */
[----:B---3--:R-:W-:Y:S05]  /*f920*/  @P0 BRA `(.L_x_724) ;  /* 0x0000000400f00947 */ /* 0x008fea0003800000 */
[----:B------:R-:W-:Y:S01]  /*f930*/  BAR.SYNC.DEFER_BLOCKING 0x1, 0x1a0 ;  /* 0x0046800000007b1d */ /* 0x000fe20000010000 */
[----:B------:R-:W-:-:S05]  /*f940*/  ELECT P0, URZ, PT ;  /* 0x00000000003f782f */ /* 0x000fca0003800000 */
[----:B------:R-:W-:Y:S08]  /*f950*/  BSSY B0, `(.L_x_725) ;  /* 0x0000017000007945 */ /* 0x000ff00003800000 */
[----:B------:R-:W-:Y:S05]  /*f960*/  @!P0 BRA `(.L_x_726) ;  /* 0x0000000000548947 */ /* 0x000fea0003800000 */
[----:B------:R-:W-:Y:S02]  /*f970*/  UIADD3 UR6, UP0, UR52, 0x9f0, URZ ;  /* 0x000009f034067890 */ /* 0x000fe4000ff1e03f */
[----:B------:R-:W-:Y:S02]  /*f980*/  UIADD3 UR9, UR47, 0x3000, URZ ;  /* 0x000030002f097890 */ /* 0x000fe4000fffe03f */
[----:B------:R-:W-:Y:S02]  /*f990*/  UIADD3.X UR7, URZ, UR53, URZ, UP0, !UPT ;  /* 0x000000353f077290 */ /* 0x000fe400087fe43f */
[----:B------:R-:W-:Y:S01]  /*f9a0*/  UIADD3 UR8, UR47, 0x6000, URZ ;  /* 0x000060002f087890 */ /* 0x000fe2000fffe03f */
[----:B------:R-:W-:Y:S01]  /*f9b0*/  UMOV UR41, URZ ;  /* 0x0000003f00297c82 */ /* 0x000fe20008000000 */
[----:B------:R-:W-:Y:S01]  /*f9c0*/  UMOV UR45, URZ ;  /* 0x0000003f002d7c82 */ /* 0x000fe20008000000 */
[----:B------:R-:W-:Y:S01]  /*f9d0*/  UMOV UR40, UR47 ;  /* 0x0000002f00287c82 */ /* 0x000fe20008000000 */
[----:B------:R-:W-:-:S03]  /*f9e0*/  UMOV UR5, 0x20 ;  /* 0x0000002000057882 */ /* 0x000fc60000000000 */
[----:B------:R1:W-:Y:S02]  /*f9f0*/  UTMASTG.5D [UR40], [UR6] ;  /* 0x00000028060073b5 */ /* 0x0003e40008020000 */
[----:B-1----:R-:W-:Y:S01]  /*fa00*/  UMOV UR40, UR9 ;  /* 0x0000000900287c82 */ /* 0x002fe20008000000 */
[----:B------:R-:W-:Y:S01]  /*fa10*/  UMOV UR41, UR5 ;  /* 0x0000000500297c82 */ /* 0x000fe20008000000 */
[----:B------:R-:W-:Y:S01]  /*fa20*/  UMOV UR5, 0x40 ;  /* 0x0000004000057882 */ /* 0x000fe20000000000 */
[----:B------:R1:W-:Y:S02]  /*fa30*/  UTMASTG.5D [UR40], [UR6] ;  /* 0x00000028060073b5 */ /* 0x0003e40008020000 */
[----:B-1----:R-:W-:Y:S01]  /*fa40*/  UMOV UR40, UR8 ;  /* 0x0000000800287c82 */ /* 0x002fe20008000000 */
[----:B------:R-:W-:Y:S01]  /*fa50*/  UMOV UR41, UR5 ;  /* 0x0000000500297c82 */ /* 0x000fe20008000000 */
[----:B------:R-:W-:Y:S01]  /*fa60*/  UIADD3 UR5, UR47, 0x19c20, URZ ;  /* 0x00019c202f057890 */ /* 0x000fe2000fffe03f */
[----:B------:R1:W-:Y:S03]  /*fa70*/  UTMASTG.5D [UR40], [UR6] ;  /* 0x00000028060073b5 */ /* 0x0003e60008020000 */
[----:B------:R-:W-:Y:S01]  /*fa80*/  UPRMT UR5, URZ, 0x654, UR5 ;  /* 0x000006543f057896 */ /* 0x000fe20008000005 */
[----:B------:R0:W-:Y:S01]  /*fa90*/  UTMACMDFLUSH ;  /* 0x00000000000079b7 */ /* 0x0001e20000000000 */
[----:B------:R-:W-:-:S07]  /*faa0*/  DEPBAR.LE SB0, 0x0 ;  /* 0x000080000000791a */ /* 0x000fce0000000000 */
[----:B-1----:R-:W-:Y:S03]  /*fab0*/  SYNCS.ARRIVE.TRANS64.RED.A1T0 RZ, [UR5], RZ ;  /* 0x000000ffffff79a7 */ /* 0x002fe60008100405 */
.L_x_726:
[----:B------:R-:W-:Y:S05]  /*fac0*/  BSYNC B0 ;  /* 0x0000000000007941 */ /* 0x000fea0003800000 */
.L_x_725:
[----:B------:R-:W-:Y:S05]  /*fad0*/  BRA `(.L_x_724) ;  /* 0x0000000400847947 */ /* 0x000fea0003800000 */
.L_x_723:
[----:B------:R-:W1:Y:S01]  /*fae0*/  S2R R0, SR_TID.X ;  /* 0x0000000000007919 */ /* 0x000e620000002100 */
[----:B------:R-:W2:Y:S01]  /*faf0*/  LDC.64 R8, c[0x0][0xae0] ;  /* 0x0002b800ff087b82 */ /* 0x000ea20000000a00 */
[----:B------:R-:W-:Y:S01]  /*fb00*/  USHF.R.S32.HI UR5, URZ, 0x1f, UR43 ;  /* 0x0000001f3f057899 */ /* 0x000fe2000801142b */
[----:B------:R-:W-:Y:S01]  /*fb10*/  BSSY B0, `(.L_x_727) ;  /* 0x0000020000007945 */ /* 0x000fe20003800000 */
[----:B------:R-:W-:Y:S01]  /*fb20*/  USHF.R.S32.HI UR6, URZ, 0x1f, UR44 ;  /* 0x0000001f3f067899 */ /* 0x000fe2000801142c */
[----:B------:R-:W-:-:S04]  /*fb30*/  SHF.R.S32.HI R153, RZ, 0x1f, R152 ;  /* 0x0000001fff997819 */ /* 0x000fc80000011498 */
[----:B------:R-:W3:Y:S08]  /*fb40*/  LDC R7, c[0x0][0xdac] ;  /* 0x00036b00ff077b82 */ /* 0x000ef00000000800 */
[----:B------:R-:W4:Y:S08]  /*fb50*/  LDC R14, c[0x0][0xa88] ;  /* 0x0002a200ff0e7b82 */ /* 0x000f300000000800 */
[----:B------:R-:W3:Y:S01]  /*fb60*/  LDC.64 R10, c[0x0][0xae8] ;  /* 0x0002ba00ff0a7b82 */ /* 0x000ee20000000a00 */
[----:B--2---:R-:W-:-:S02]  /*fb70*/  IMAD R6, R8, UR5, RZ ;  /* 0x0000000508067c24 */ /* 0x004fc4000f8e02ff */
[----:B-1----:R-:W-:-:S05]  /*fb80*/  VIADD R0, R0, 0xffffff80 ;  /* 0xffffff8000007836 */ /* 0x002fca0000000000 */
[----:B------:R-:W-:-:S13]  /*fb90*/  ISETP.GT.AND P0, PT, R0, 0xbf, PT ;  /* 0x000000bf0000780c */ /* 0x000fda0003f04270 */
[----:B----4-:R-:W-:Y:S05]  /*fba0*/  @P0 BRA `(.L_x_728) ;  /* 0x0000000000580947 */ /* 0x010fea0003800000 */
[----:B------:R-:W1:Y:S01]  /*fbb0*/  S2R R0, SR_TID.X ;  /* 0x0000000000007919 */ /* 0x000e620000002100 */
[----:B------:R-:W-:Y:S01]  /*fbc0*/  IMAD.U32 R2, RZ, RZ, UR42 ;  /* 0x0000002aff027e24 */ /* 0x000fe2000f8e00ff */
[----:B------:R-:W-:-:S04]  /*fbd0*/  ULDC UR7, c[0x0][0xa88] ;  /* 0x0002a20000077ab9 */ /* 0x000fc80000000800 */
[----:B-1----:R-:W-:-:S04]  /*fbe0*/  IADD3 R2, R2, -0x80, R0 ;  /* 0xffffff8002027810 */ /* 0x002fc80007ffe000 */
[----:B------:R-:W-:-:S13]  /*fbf0*/  ISETP.GE.AND P0, PT, R2, UR7, PT ;  /* 0x0000000702007c0c */ /* 0x000fda000bf06270 */
[----:B------:R-:W-:Y:S05]  /*fc00*/  @P0 BRA `(.L_x_728) ;  /* 0x0000000000400947 */ /* 0x000fea0003800000 */
[----:B------:R-:W1:Y:S01]  /*fc10*/  LDC.64 R4, c[0x0][0xb70] ;  /* 0x0002dc00ff047b82 */ /* 0x000e620000000a00 */
[----:B------:R-:W-:Y:S01]  /*fc20*/  SHF.R.S32.HI R3, RZ, 0x1f, R2 ;  /* 0x0000001fff037819 */ /* 0x000fe20000011402 */
[----:B------:R-:W-:-:S06]  /*fc30*/  ULDC.64 UR8, c[0x0][0xb40] ;  /* 0x0002d00000087ab9 */ /* 0x000fcc0000000a00 */
[----:B------:R-:W2:Y:S01]  /*fc40*/  LDC.64 R12, c[0x0][0xb78] ;  /* 0x0002de00ff0c7b82 */ /* 0x000ea20000000a00 */
[C---:B-1----:R-:W-:Y:S02]  /*fc50*/  IMAD R0, R4.reuse, UR5, RZ ;  /* 0x0000000504007c24 */ /* 0x042fe4000f8e02ff */
[----:B------:R-:W-:-:S04]  /*fc60*/  IMAD.WIDE.U32 R2, R4, UR43, R2 ;  /* 0x0000002b04027c25 */ /* 0x000fc8000f8e0002 */
[----:B------:R-:W-:Y:S02]  /*fc70*/  IMAD R5, R5, UR43, R0 ;  /* 0x0000002b05057c24 */ /* 0x000fe4000f8e0200 */
[C---:B--2---:R-:W-:Y:S02]  /*fc80*/  IMAD R0, R12.reuse, UR6, RZ ;  /* 0x000000060c007c24 */ /* 0x044fe4000f8e02ff */
[----:B------:R-:W-:Y:S02]  /*fc90*/  IMAD.IADD R3, R3, 0x1, R5 ;  /* 0x0000000103037824 */ /* 0x000fe400078e0205 */
[----:B------:R-:W-:Y:S02]  /*fca0*/  IMAD R5, R13, UR44, R0 ;  /* 0x0000002c0d057c24 */ /* 0x000fe4000f8e0200 */
[----:B------:R-:W-:-:S04]  /*fcb0*/  IMAD.WIDE.U32 R2, R12, UR44, R2 ;  /* 0x0000002c0c027c25 */ /* 0x000fc8000f8e0002 */
[----:B------:R-:W-:Y:S01]  /*fcc0*/  IMAD.IADD R3, R3, 0x1, R5 ;  /* 0x0000000103037824 */ /* 0x000fe200078e0205 */
[----:B------:R-:W-:-:S04]  /*fcd0*/  LEA R4, P0, R2, UR8, 0x2 ;  /* 0x0000000802047c11 */ /* 0x000fc8000f8010ff */
[----:B------:R-:W-:Y:S01]  /*fce0*/  LEA.HI.X R5, R2, UR9, R3, 0x2, P0 ;  /* 0x0000000902057c11 */ /* 0x000fe200080f1403 */
[----:B------:R-:W-:-:S05]  /*fcf0*/  IMAD.MOV.U32 R3, RZ, RZ, -0x800000 ;  /* 0xff800000ff037424 */ /* 0x000fca00078e00ff */
[----:B------:R1:W-:Y:S03]  /*fd00*/  STG.E desc[UR48][R4.64], R3 ;  /* 0x0000000304007986 */ /* 0x0003e6000c101930 */
.L_x_728:
[----:B------:R-:W-:Y:S05]  /*fd10*/  BSYNC B0 ;  /* 0x0000000000007941 */ /* 0x000fea0003800000 */
.L_x_727:
[----:B------:R-:W-:Y:S01]  /*fd20*/  ULOP3.LUT UR45, URZ, UR45, URZ, 0x33, !UPT ;  /* 0x0000002d3f2d7292 */ /* 0x000fe2000f8e333f */
[----:B-1----:R-:W-:Y:S01]  /*fd30*/  IMAD.WIDE.U32 R2, R8, UR43, R152 ;  /* 0x0000002b08027c25 */ /* 0x002fe2000f8e0098 */
[----:B------:R-:W-:Y:S01]  /*fd40*/  SHF.R.S32.HI R155, RZ, 0x1f, R154 ;  /* 0x0000001fff9b7819 */ /* 0x000fe2000001149a */
[----:B------:R-:W-:Y:S02]  /*fd50*/  BSSY B0, `(.L_x_729) ;  /* 0x0000021000007945 */ /* 0x000fe40003800000 */
[----:B------:R-:W-:Y:S02]  /*fd60*/  IMAD R5, R9, UR43, R6 ;  /* 0x0000002b09057c24 */ /* 0x000fe4000f8e0206 */
[----:B---3--:R-:W-:Y:S02]  /*fd70*/  VIADD R13, R7, UR45 ;  /* 0x0000002d070d7c36 */ /* 0x008fe40008000000 */
[----:B------:R-:W-:Y:S02]  /*fd80*/  IMAD.IADD R3, R3, 0x1, R5 ;  /* 0x0000000103037824 */ /* 0x000fe400078e0205 */
[----:B------:R-:W-:-:S02]  /*fd90*/  IMAD R5, R13, -0xc0, R14 ;  /* 0xffffff400d057824 */ /* 0x000fc400078e020e */
[----:B------:R-:W-:Y:S02]  /*fda0*/  IMAD R4, R10, UR6, RZ ;  /* 0x000000060a047c24 */ /* 0x000fe4000f8e02ff */
[C---:B------:R-:W-:Y:S01]  /*fdb0*/  VIADD R0, R154.reuse, 0x60 ;  /* 0x000000609a007836 */ /* 0x040fe20000000000 */
[-C--:B------:R-:W-:Y:S01]  /*fdc0*/  ISETP.GE.AND P0, PT, R154, R5.reuse, PT ;  /* 0x000000059a00720c */ /* 0x080fe20003f06270 */
[----:B------:R-:W-:Y:S02]  /*fdd0*/  IMAD R9, R11, UR44, R4 ;  /* 0x0000002c0b097c24 */ /* 0x000fe4000f8e0204 */
[----:B------:R-:W-:Y:S01]  /*fde0*/  IMAD.WIDE.U32 R6, R10, UR44, R2 ;  /* 0x0000002c0a067c25 */ /* 0x000fe2000f8e0002 */
[----:B------:R-:W-:-:S03]  /*fdf0*/  ISETP.GE.AND P3, PT, R0, R5, PT ;  /* 0x000000050000720c */ /* 0x000fc60003f66270 */
[----:B------:R-:W-:-:S04]  /*fe00*/  IMAD.WIDE R4, R13, 0xc0, R154 ;  /* 0x000000c00d047825 */ /* 0x000fc800078e029a */
[----:B------:R-:W-:Y:S02]  /*fe10*/  IMAD.IADD R11, R7, 0x1, R9 ;  /* 0x00000001070b7824 */ /* 0x000fe400078e0209 */
        /* <DEDUP_REMOVED lines=20> */
.L_x_730:
[----:B------:R-:W-:Y:S05]  /*ff60*/  BSYNC B0 ;  /* 0x0000000000007941 */ /* 0x000fea0003800000 */
.L_x_729:
[----:B------:R-:W-:Y:S04]  /*ff70*/  BSSY B0, `(.L_x_724) ;  /* 0x0000017000007945 */ /* 0x000fe80003800000 */
        /* <DEDUP_REMOVED lines=22> */
.L_x_731:
[----:B------:R-:W-:Y:S05]  /*100e0*/  BSYNC B0 ;  /* 0x0000000000007941 */ /* 0x000fea0003800000 */
.L_x_724:
[----:B------:R-:W3:Y:S02]  /*100f0*/  LDC R0, c[0x0][0xda8] ;  /* 0x00036a00ff007b82 */ /* 0x000ee40000000800 */
[----:B---3--:R-:W-:-:S13]  /*10100*/  ISETP.LE.AND P0, PT, R0, UR4, PT ;  /* 0x0000000400007c0c */ /* 0x008fda000bf03270 */
[----:B------:R-:W-:Y:S05]  /*10110*/  @!P0 BRA `(.L_x_732) ;  /* 0xffffff0c00288947 */ /* 0x000fea000383ffff */
[----:B------:R-:W-:Y:S05]  /*10120*/  EXIT ;  /* 0x000000000000794d */ /* 0x000fea0003800000 */
.L_x_638:
[----:B------:R-:W-:-:S08]  /*10130*/  NOP ;  /* 0x0000000000007918 */ /* 0x000fd00000000000 */
[----:B------:R-:W1:-:S00]  /*10140*/  USETMAXREG.DEALLOC.CTAPOOL 0x20 ;  /* 0x00000020000079c8 */ /* 0x000e4000080e0500 */
[----:B-1----:R-:W-:-:S06]  /*10150*/  LOP3.LUT R29, R0, 0x3, RZ, 0xc0, !PT ;  /* 0x00000003001d7812 */ /* 0x002fcc00078ec0ff */
[----:B------:R-:W1:Y:S01]  /*10160*/  S2UR UR4, SR_CTAID.X ;  /* 0x00000000000479c3 */ /* 0x000e620000002500 */
[----:B------:R-:W-:Y:S01]  /*10170*/  LOP3.LUT R18, R18, 0xfffffffd, RZ, 0xc0, !PT ;  /* 0xfffffffd12127812 */ /* 0x000fe200078ec0ff */
[----:B------:R-:W-:Y:S01]  /*10180*/  IMAD.MOV.U32 R17, RZ, RZ, RZ ;  /* 0x000000ffff117224 */ /* 0x000fe200078e00ff */
[----:B------:R-:W2:Y:S01]  /*10190*/  SHFL.IDX PT, R3, R29, RZ, 0x1f ;  /* 0x00001fff1d037589 */ /* 0x000ea200000e0000 */
[----:B------:R-:W-:Y:S02]  /*101a0*/  IMAD.MOV.U32 R19, RZ, RZ, 0x1 ;  /* 0x00000001ff137424 */ /* 0x000fe400078e00ff */
[----:B------:R-:W-:Y:S02]  /*101b0*/  IMAD.MOV.U32 R26, RZ, RZ, RZ ;  /* 0x000000ffff1a7224 */ /* 0x000fe400078e00ff */
[----:B------:R-:W1:Y:S01]  /*101c0*/  LDC R2, c[0x0][0xda8] ;  /* 0x00036a00ff027b82 */ /* 0x000e620000000800 */
[----:B--2---:R-:W-:-:S13]  /*101d0*/  ISETP.NE.AND P0, PT, R3, RZ, PT ;  /* 0x000000ff0300720c */ /* 0x004fda0003f05270 */
[----:B------:R-:W-:Y:S01]  /*101e0*/  @P0 LOP3.LUT R18, R18, 0x2, RZ, 0xfc, !PT ;  /* 0x0000000212120812 */ /* 0x000fe200078efcff */
[----:B------:R-:W-:Y:S06]  /*101f0*/  @P0 BAR.ARV 0x4, 0x200 ;  /* 0x0108000000000b1d */ /* 0x000fec0000002000 */
[----:B-1----:R-:W-:-:S13]  /*10200*/  ISETP.LE.AND P0, PT, R2, UR4, PT ;  /* 0x0000000402007c0c */ /* 0x002fda000bf03270 */
[----:B------:R-:W-:Y:S05]  /*10210*/  @P0 BRA `(.L_x_733) ;  /* 0x0000003000440947 */ /* 0x000fea0003800000 */
[----:B------:R-:W1:Y:S01]  /*10220*/  S2R R8, SR_TID.X ;  /* 0x0000000000087919 */ /* 0x000e620000002100 */
[----:B------:R-:W-:Y:S01]  /*10230*/  IMAD.SHL.U32 R9, R0, 0x800, RZ ;  /* 0x0000080000097824 */ /* 0x000fe200078e00ff */
[----:B------:R-:W-:Y:S01]  /*10240*/  ULOP3.LUT UR41, UR46, 0x1, URZ, 0xfc, !UPT ;  /* 0x000000012e297892 */ /* 0x000fe2000f8efc3f */
[----:B------:R-:W-:Y:S01]  /*10250*/  IMAD.MOV.U32 R23, RZ, RZ, 0x40 ;  /* 0x00000040ff177424 */ /* 0x000fe200078e00ff */
[----:B------:R-:W-:Y:S01]  /*10260*/  ULOP3.LUT UR45, UR46, 0x2, URZ, 0xfc, !UPT ;  /* 0x000000022e2d7892 */ /* 0x000fe2000f8efc3f */
[----:B------:R-:W-:Y:S01]  /*10270*/  IMAD.U32 R25, RZ, RZ, UR4 ;  /* 0x00000004ff197e24 */ /* 0x000fe2000f8e00ff */
[----:B------:R-:W-:Y:S01]  /*10280*/  ULDC UR44, c[0x0][0xc] ;  /* 0x00000300002c7ab9 */ /* 0x000fe20000000800 */
[----:B------:R-:W-:Y:S01]  /*10290*/  IMAD.MOV.U32 R19, RZ, RZ, 0x1 ;  /* 0x00000001ff137424 */ /* 0x000fe200078e00ff */
[----:B------:R-:W-:Y:S01]  /*102a0*/  ULDC.64 UR50, c[0x0][0x198] ;  /* 0x0000660000327ab9 */ /* 0x000fe20000000a00 */
[----:B------:R-:W-:Y:S02]  /*102b0*/  IMAD.MOV.U32 R26, RZ, RZ, RZ ;  /* 0x000000ffff1a7224 */ /* 0x000fe400078e00ff */
[----:B------:R-:W-:Y:S01]  /*102c0*/  IMAD.MOV.U32 R17, RZ, RZ, RZ ;  /* 0x000000ffff117224 */ /* 0x000fe200078e00ff */
[----:B-1----:R-:W-:Y:S01]  /*102d0*/  SHF.R.U32.HI R4, RZ, 0x1, R8 ;  /* 0x00000001ff047819 */ /* 0x002fe20000011608 */
[C---:B------:R-:W-:Y:S01]  /*102e0*/  IMAD.SHL.U32 R2, R8.reuse, 0x20, RZ ;  /* 0x0000002008027824 */ /* 0x040fe200078e00ff */
[C---:B------:R-:W-:Y:S01]  /*102f0*/  LOP3.LUT P0, RZ, R8.reuse, 0x4, RZ, 0xc0, !PT ;  /* 0x0000000408ff7812 */ /* 0x040fe2000780c0ff */
[----:B------:R-:W-:Y:S01]  /*10300*/  IMAD.SHL.U32 R0, R8, 0x80, RZ ;  /* 0x0000008008007824 */ /* 0x000fe200078e00ff */
[----:B------:R-:W-:Y:S01]  /*10310*/  LOP3.LUT R5, R4, 0x20, RZ, 0xc0, !PT ;  /* 0x0000002004057812 */ /* 0x000fe200078ec0ff */
[----:B------:R-:W-:Y:S01]  /*10320*/  IMAD.SHL.U32 R6, R8, 0x4, RZ ;  /* 0x0000000408067824 */ /* 0x000fe200078e00ff */
[----:B------:R-:W-:-:S02]  /*10330*/  LOP3.LUT R3, R2, 0x80, RZ, 0xc0, !PT ;  /* 0x0000008002037812 */ /* 0x000fc400078ec0ff */
[----:B------:R-:W-:Y:S01]  /*10340*/  LOP3.LUT R7, R5, 0x10, R8, 0xf8, !PT ;  /* 0x0000001005077812 */ /* 0x000fe200078ef808 */
[----:B------:R-:W-:Y:S01]  /*10350*/  IMAD.SHL.U32 R5, R28, 0x10, RZ ;  /* 0x000000101c057824 */ /* 0x000fe200078e00ff */
[----:B------:R-:W-:Y:S01]  /*10360*/  LOP3.LUT R3, R3, 0x10, R4, 0xf8, !PT ;  /* 0x0000001003037812 */ /* 0x000fe200078ef804 */
[----:B------:R-:W-:Y:S01]  /*10370*/  IMAD.SHL.U32 R4, R8, 0x10, RZ ;  /* 0x0000001008047824 */ /* 0x000fe200078e00ff */
[----:B------:R-:W-:Y:S02]  /*10380*/  LOP3.LUT R7, R7, 0x380, R0, 0xf8, !PT ;  /* 0x0000038007077812 */ /* 0x000fe400078ef800 */
[----:B------:R-:W-:Y:S02]  /*10390*/  LOP3.LUT R2, R2, 0x360, RZ, 0xc0, !PT ;  /* 0x0000036002027812 */ /* 0x000fe400078ec0ff */
[----:B------:R-:W-:Y:S02]  /*103a0*/  LOP3.LUT R0, R0, 0x400, RZ, 0xc0, !PT ;  /* 0x0000040000007812 */ /* 0x000fe400078ec0ff */
[----:B------:R-:W-:-:S02]  /*103b0*/  LOP3.LUT R2, R2, 0x400, R5, 0xf8, !PT ;  /* 0x0000040002027812 */ /* 0x000fc400078ef805 */
[----:B------:R-:W-:Y:S02]  /*103c0*/  LOP3.LUT R3, R3, 0x10, R6, 0x78, !PT ;  /* 0x0000001003037812 */ /* 0x000fe400078e7806 */
[----:B------:R-:W-:Y:S02]  /*103d0*/  LOP3.LUT R0, R0, 0x800, R9, 0xf8, !PT ;  /* 0x0000080000007812 */ /* 0x000fe400078ef809 */
[----:B------:R-:W-:Y:S02]  /*103e0*/  LOP3.LUT R7, R7, 0x70, R4, 0x78, !PT ;  /* 0x0000007007077812 */ /* 0x000fe400078e7804 */
[----:B------:R-:W-:Y:S02]  /*103f0*/  LOP3.LUT R24, R2, R3, RZ, 0xfc, !PT ;  /* 0x0000000302187212 */ /* 0x000fe400078efcff */
[----:B------:R-:W-:Y:S02]  /*10400*/  LOP3.LUT R22, R0, R7, RZ, 0xfc, !PT ;  /* 0x0000000700167212 */ /* 0x000fe400078efcff */
[----:B------:R-:W-:-:S02]  /*10410*/  LOP3.LUT R27, R8, 0x1f, RZ, 0xc0, !PT ;  /* 0x0000001f081b7812 */ /* 0x000fc400078ec0ff */
[----:B------:R-:W-:-:S07]  /*10420*/  SEL R23, R23, 0xffffffc0, !P0 ;  /* 0xffffffc017177807 */ /* 0x000fce0004000000 */
.L_x_795:
[----:B------:R-:W-:Y:S01]  /*10430*/  ULDC UR8, c[0x0][0xdd0] ;  /* 0x0003740000087ab9 */ /* 0x000fe20000000800 */
[----:B-1----:R-:W1:Y:S01]  /*10440*/  LDC R0, c[0x0][0xde8] ;  /* 0x00037a00ff007b82 */ /* 0x002e620000000800 */
[C---:B------:R-:W-:Y:S01]  /*10450*/  R2UR UR6, R25.reuse ;  /* 0x00000000190672ca */ /* 0x040fe200000e0000 */
[----:B------:R-:W-:Y:S01]  /*10460*/  UISETP.NE.AND UP0, UPT, UR8, 0x1, UPT ;  /* 0x000000010800788c */ /* 0x000fe2000bf05270 */
[----:B------:R-:W-:-:S10]  /*10470*/  R2UR UR7, R25 ;  /* 0x00000000190772ca */ /* 0x000fd400000e0000 */
[----:B------:R-:W-:Y:S01]  /*10480*/  @UP0 ULDC UR4, c[0x0][0xdd4] ;  /* 0x0003750000040ab9 */ /* 0x000fe20000000800 */
[----:B------:R-:W-:Y:S01]  /*10490*/  @UP0 ULDC UR9, c[0x0][0xdd8] ;  /* 0x0003760000090ab9 */ /* 0x000fe20000000800 */
[----:B------:R-:W-:-:S04]  /*104a0*/  UIMAD.WIDE.U32 UR4, UR6, UR4, URZ ;  /* 0x00000004060472a5 */ /* 0x000fc8000f8e003f */
[----:B------:R-:W-:-:S04]  /*104b0*/  @UP0 USHF.R.U32.HI UR6, URZ, UR9, UR5 ;  /* 0x000000093f060299 */ /* 0x000fc80008011605 */
[----:B------:R-:W-:Y:S02]  /*104c0*/  UIADD3 UR4, -UR6, URZ, URZ ;  /* 0x0000003f06047290 */ /* 0x000fe4000fffe13f */
[----:B-1----:R-:W-:Y:S02]  /*104d0*/  ISETP.LE.AND P0, PT, R0, UR6, PT ;  /* 0x0000000600007c0c */ /* 0x002fe4000bf03270 */
[----:B------:R-:W-:-:S11]  /*104e0*/  UIMAD UR8, UR8, UR4, UR7 ;  /* 0x00000004080872a4 */ /* 0x000fd6000f8e0207 */
[----:B--2---:R-:W-:Y:S05]  /*104f0*/  @!P0 BRA `(.L_x_734) ;  /* 0x0000000000208947 */ /* 0x004fea0003800000 */
        /* <DEDUP_REMOVED lines=8> */
.L_x_734:
[----:B------:R-:W-:Y:S01]  /*10580*/  ULDC UR9, c[0x0][0xdc4] ;  /* 0x0003710000097ab9 */ /* 0x000fe20000000800 */
[----:B------:R-:W-:Y:S01]  /*10590*/  UMOV UR7, UR8 ;  /* 0x0000000800077c82 */ /* 0x000fe20008000000 */
[----:B------:R-:W-:-:S11]  /*105a0*/  UISETP.NE.AND UP0, UPT, UR9, 0x1, UPT ;  /* 0x000000010900788c */ /* 0x000fd6000bf05270 */
[----:B------:R-:W-:Y:S02]  /*105b0*/  @UP0 ULDC.64 UR10, c[0x0][0xdc8] ;  /* 0x00037200000a0ab9 */ /* 0x000fe40000000a00 */
[----:B------:R-:W-:-:S04]  /*105c0*/  UIMAD.WIDE.U32 UR4, UR8, UR10, URZ ;  /* 0x0000000a080472a5 */ /* 0x000fc8000f8e003f */
[----:B------:R-:W-:-:S04]  /*105d0*/  @UP0 USHF.R.U32.HI UR7, URZ, UR11, UR5 ;  /* 0x0000000b3f070299 */ /* 0x000fc80008011605 */
[----:B------:R-:W-:-:S12]  /*105e0*/  UIMAD UR4, UR7, UR9, URZ ;  /* 0x00000009070472a4 */ /* 0x000fd8000f8e023f */
.L_x_735:
[----:B------:R-:W-:Y:S01]  /*105f0*/  ULDC.64 UR10, c[0x0][0x3f8] ;  /* 0x0000fe00000a7ab9 */ /* 0x000fe20000000a00 */
[----:B------:R-:W-:Y:S02]  /*10600*/  UIADD3 UR8, UR8, -UR4, URZ ;  /* 0x8000000408087290 */ /* 0x000fe4000fffe03f */
[----:B------:R-:W-:Y:S02]  /*10610*/  UISETP.NE.U32.AND UP0, UPT, UR10, URZ, UPT ;  /* 0x0000003f0a00728c */ /* 0x000fe4000bf05070 */
[----:B------:R-:W-:Y:S01]  /*10620*/  ULOP3.LUT UR7, URZ, UR7, URZ, 0x33, !UPT ;  /* 0x000000073f077292 */ /* 0x000fe2000f8e333f */
[----:B------:R-:W-:Y:S01]  /*10630*/  ULDC UR10, c[0x0][0xdb8] ;  /* 0x00036e00000a7ab9 */ /* 0x000fe20000000800 */
[----:B------:R-:W-:Y:S01]  /*10640*/  ULDC.64 UR4, c[0x0][0x9e0] ;  /* 0x0002780000047ab9 */ /* 0x000fe20000000a00 */
[----:B------:R-:W-:Y:S01]  /*10650*/  UISETP.NE.AND UP1, UPT, UR10, 0x1, UPT ;  /* 0x000000010a00788c */ /* 0x000fe2000bf25270 */
[----:B------:R-:W-:Y:S01]  /*10660*/  ULDC UR9, c[0x0][0xdc4] ;  /* 0x0003710000097ab9 */ /* 0x000fe20000000800 */
[----:B------:R-:W-:Y:S01]  /*10670*/  ULDC UR37, c[0x0][0xdac] ;  /* 0x00036b0000257ab9 */ /* 0x000fe20000000800 */
[----:B------:R-:W-:-:S02]  /*10680*/  UISETP.GE.AND UP2, UPT, UR5, 0x1, UPT ;  /* 0x000000010500788c */ /* 0x000fc4000bf46270 */
[----:B------:R-:W-:Y:S02]  /*10690*/  UIMAD UR9, UR6, UR9, UR8 ;  /* 0x00000009060972a4 */ /* 0x000fe4000f8e0208 */
[----:B------:R-:W-:Y:S02]  /*106a0*/  UIADD3 UR37, UR7, UR37, URZ ;  /* 0x0000002507257290 */ /* 0x000fe4000fffe03f */
[----:B------:R-:W-:Y:S01]  /*106b0*/  UISETP.NE.AND.EX UP0, UPT, UR11, URZ, UPT, UP0 ;  /* 0x0000003f0b00728c */ /* 0x000fe2000bf05300 */
[----:B------:R-:W-:Y:S01]  /*106c0*/  PLOP3.LUT P1, PT, PT, PT, UP2, 0x80, 0x0 ;  /* 0x000000000000781c */ /* 0x000fe20003f2f028 */
[----:B------:R-:W-:Y:S01]  /*106d0*/  @UP1 ULDC UR6, c[0x0][0xdbc] ;  /* 0x00036f0000061ab9 */ /* 0x000fe20000000800 */
[----:B------:R-:W-:Y:S02]  /*106e0*/  UIMAD UR37, UR37, 0xc0, URZ ;  /* 0x000000c0252578a4 */ /* 0x000fe4000f8e023f */
[----:B------:R-:W-:Y:S01]  /*106f0*/  UIMAD.WIDE.U32 UR6, UR9, UR6, URZ ;  /* 0x00000006090672a5 */ /* 0x000fe2000f8e003f */
[----:B------:R-:W-:Y:S01]  /*10700*/  ULDC UR11, c[0x0][0x404] ;  /* 0x00010100000b7ab9 */ /* 0x000fe20000000800 */
[----:B------:R-:W-:Y:S01]  /*10710*/  ULDC UR12, c[0x0][0x288] ;  /* 0x0000a200000c7ab9 */ /* 0x000fe20000000800 */
[----:B------:R-:W-:Y:S01]  /*10720*/  @UP1 ULDC UR14, c[0x0][0xdc0] ;  /* 0x00037000000e1ab9 */ /* 0x000fe20000000800 */
[----:B------:R-:W-:Y:S01]  /*10730*/  UMOV UR39, UR9 ;  /* 0x0000000900277c82 */ /* 0x000fe20008000000 */
[----:B------:R-:W-:-:S02]  /*10740*/  USEL UR11, UR11, 0x1, UP0 ;  /* 0x000000010b0b7887 */ /* 0x000fc40008000000 */
[----:B------:R-:W-:Y:S02]  /*10750*/  UIADD3 UR8, UR37, 0xc0, -UR12 ;  /* 0x000000c025087890 */ /* 0x000fe4000fffe80c */
[----:B------:R-:W-:Y:S01]  /*10760*/  @UP1 USHF.R.U32.HI UR39, URZ, UR14, UR7 ;  /* 0x0000000e3f271299 */ /* 0x000fe20008011607 */
[----:B------:R-:W-:Y:S02]  /*10770*/  ULDC UR13, c[0x0][0x2e0] ;  /* 0x0000b800000d7ab9 */ /* 0x000fe40000000800 */
[----:B------:R-:W-:Y:S02]  /*10780*/  UIMAD UR6, UR11, UR13, UR8 ;  /* 0x0000000d0b0672a4 */ /* 0x000fe4000f8e0208 */
[----:B------:R-:W-:Y:S02]  /*10790*/  UIADD3 UR38, -UR39, URZ, URZ ;  /* 0x0000003f27267290 */ /* 0x000fe4000fffe13f */
[----:B------:R-:W-:Y:S02]  /*107a0*/  UIADD3 UR4, UR6, UR4, URZ ;  /* 0x0000000406047290 */ /* 0x000fe4000fffe03f */
[----:B------:R-:W-:Y:S01]  /*107b0*/  UIMAD UR38, UR10, UR38, UR9 ;  /* 0x000000260a2672a4 */ /* 0x000fe2000f8e0209 */
[----:B------:R-:W-:Y:S11]  /*107c0*/  @!P1 BRA `(.L_x_736) ;  /* 0x0000000000449947 */ /* 0x000ff60003800000 */
[----:B------:R-:W-:Y:S01]  /*107d0*/  ISETP.LT.AND P0, PT, RZ, UR6, PT ;  /* 0x00000006ff007c0c */ /* 0x000fe2000bf01270 */
[----:B------:R-:W-:-:S12]  /*107e0*/  UIADD3 UR8, UR6, -0x1, URZ ;  /* 0xffffffff06087890 */ /* 0x000fd8000fffe03f */
[----:B------:R-:W-:Y:S05]  /*107f0*/  @P0 BRA `(.L_x_737) ;  /* 0x00000000001c0947 */ /* 0x000fea0003800000 */
[----:B------:R-:W-:Y:S02]  /*10800*/  UISETP.NE.AND UP0, UPT, UR5, 0x1, UPT ;  /* 0x000000010500788c */ /* 0x000fe4000bf05270 */
[----:B------:R-:W-:-:S09]  /*10810*/  UIADD3 UR8, -UR6, URZ, URZ ;  /* 0x0000003f06087290 */ /* 0x000fd2000fffe13f */
[----:B------:R-:W-:Y:S02]  /*10820*/  @UP0 ULDC.64 UR14, c[0x0][0x9e8] ;  /* 0x00027a00000e0ab9 */ /* 0x000fe40000000a00 */
[----:B------:R-:W-:-:S04]  /*10830*/  UIMAD.WIDE.U32 UR6, UR8, UR14, URZ ;  /* 0x0000000e080672a5 */ /* 0x000fc8000f8e003f */
[----:B------:R-:W-:-:S04]  /*10840*/  @UP0 USHF.R.U32.HI UR8, URZ, UR15, UR7 ;  /* 0x0000000f3f080299 */ /* 0x000fc80008011607 */
[----:B------:R-:W-:Y:S01]  /*10850*/  ULOP3.LUT UR8, URZ, UR8, URZ, 0x33, !UPT ;  /* 0x000000083f087292 */ /* 0x000fe2000f8e333f */
[----:B------:R-:W-:Y:S11]  /*10860*/  BRA `(.L_x_738) ;  /* 0x0000000000107947 */ /* 0x000ff60003800000 */
.L_x_737:
[----:B------:R-:W-:-:S11]  /*10870*/  UISETP.NE.AND UP0, UPT, UR5, 0x1, UPT ;  /* 0x000000010500788c */ /* 0x000fd6000bf05270 */
[----:B------:R-:W-:Y:S02]  /*10880*/  @UP0 ULDC.64 UR14, c[0x0][0x9e8] ;  /* 0x00027a00000e0ab9 */ /* 0x000fe40000000a00 */
[----:B------:R-:W-:-:S04]  /*10890*/  UIMAD.WIDE.U32 UR6, UR8, UR14, URZ ;  /* 0x0000000e080672a5 */ /* 0x000fc8000f8e003f */
[----:B------:R-:W-:-:S12]  /*108a0*/  @UP0 USHF.R.U32.HI UR8, URZ, UR15, UR7 ;  /* 0x0000000f3f080299 */ /* 0x000fd80008011607 */
.L_x_738:
[----:B------:R-:W-:-:S04]  /*108b0*/  UIMAD UR8, UR8, UR5, UR5 ;  /* 0x00000005080872a4 */ /* 0x000fc8000f8e0205 */
[----:B------:R-:W-:-:S04]  /*108c0*/  UISETP.LT.AND UP0, UPT, UR4, UR8, UPT ;  /* 0x000000080400728c */ /* 0x000fc8000bf01270 */
[----:B------:R-:W-:-:S12]  /*108d0*/  USEL UR4, UR4, UR8, UP0 ;  /* 0x0000000804047287 */ /* 0x000fd80008000000 */
.L_x_736:
[----:B------:R-:W-:Y:S02]  /*108e0*/  UIMAD UR7, UR11, UR13, 0x7f ;  /* 0x0000007f0b0774a4 */ /* 0x000fe4000f8e020d */
[----:B------:R-:W-:Y:S02]  /*108f0*/  UIADD3 UR4, UR4, 0x7f, URZ ;  /* 0x0000007f04047890 */ /* 0x000fe4000fffe03f */
[----:B------:R-:W-:Y:S02]  /*10900*/  USHF.R.S32.HI UR8, URZ, 0x1f, UR7 ;  /* 0x0000001f3f087899 */ /* 0x000fe40008011407 */
[----:B------:R-:W-:Y:S02]  /*10910*/  USHF.R.S32.HI UR6, URZ, 0x1f, UR4 ;  /* 0x0000001f3f067899 */ /* 0x000fe40008011404 */
[----:B------:R-:W-:Y:S02]  /*10920*/  ULEA.HI UR8, UR8, UR7, URZ, 0x7 ;  /* 0x0000000708087291 */ /* 0x000fe4000f8f383f */
[----:B------:R-:W-:-:S02]  /*10930*/  ULEA.HI UR6, UR6, UR4, URZ, 0x7 ;  /* 0x0000000406067291 */ /* 0x000fc4000f8f383f */
[----:B------:R-:W-:Y:S02]  /*10940*/  UIADD3 UR4, UR37, -UR12, URZ ;  /* 0x8000000c25047290 */ /* 0x000fe4000fffe03f */
[----:B------:R-:W-:Y:S02]  /*10950*/  USHF.R.S32.HI UR43, URZ, 0x7, UR8 ;  /* 0x000000073f2b7899 */ /* 0x000fe40008011408 */
[----:B------:R-:W-:Y:S02]  /*10960*/  USHF.R.S32.HI UR6, URZ, 0x7, UR6 ;  /* 0x000000073f067899 */ /* 0x000fe40008011406 */
[----:B------:R-:W-:Y:S02]  /*10970*/  UIMAD UR4, UR11, UR13, UR4 ;  /* 0x0000000d0b0472a4 */ /* 0x000fe4000f8e0204 */
[----:B------:R-:W-:Y:S01]  /*10980*/  UISETP.LT.AND UP0, UPT, UR43, UR6, UPT ;  /* 0x000000062b00728c */ /* 0x000fe2000bf01270 */
[----:B------:R-:W-:Y:S02]  /*10990*/  ULDC UR8, c[0x0][0x9dc] ;  /* 0x0002770000087ab9 */ /* 0x000fe40000000800 */
[----:B------:R-:W-:-:S02]  /*109a0*/  UIADD3 UR8, UR4, -UR8, URZ ;  /* 0x8000000804087290 */ /* 0x000fc4000fffe03f */
[----:B------:R-:W-:Y:S01]  /*109b0*/  USEL UR43, UR43, UR6, UP0 ;  /* 0x000000062b2b7287 */ /* 0x000fe20008000000 */
[----:B------:R-:W-:Y:S11]  /*109c0*/  @!P1 BRA `(.L_x_739) ;  /* 0x0000000000449947 */ /* 0x000ff60003800000 */
[----:B------:R-:W-:-:S06]  /*109d0*/  UISETP.GT.AND UP0, UPT, UR4, -0x1, UPT ;  /* 0xffffffff0400788c */ /* 0x000fcc000bf04270 */
[----:B------:R-:W-:-:S13]  /*109e0*/  PLOP3.LUT P0, PT, PT, PT, UP0, 0x80, 0x0 ;  /* 0x000000000000781c */ /* 0x000fda0003f0f008 */
[----:B------:R-:W-:Y:S05]  /*109f0*/  @P0 BRA `(.L_x_740) ;  /* 0x00000000001c0947 */ /* 0x000fea0003800000 */
[----:B------:R-:W-:Y:S02]  /*10a00*/  UISETP.NE.AND UP0, UPT, UR5, 0x1, UPT ;  /* 0x000000010500788c */ /* 0x000fe4000bf05270 */
[----:B------:R-:W-:-:S09]  /*10a10*/  ULOP3.LUT UR4, URZ, UR4, URZ, 0x33, !UPT ;  /* 0x000000043f047292 */ /* 0x000fd2000f8e333f */
[----:B------:R-:W-:Y:S02]  /*10a20*/  @UP0 ULDC.64 UR10, c[0x0][0x9e8] ;  /* 0x00027a00000a0ab9 */ /* 0x000fe40000000a00 */
[----:B------:R-:W-:-:S04]  /*10a30*/  UIMAD.WIDE.U32 UR6, UR4, UR10, URZ ;  /* 0x0000000a040672a5 */ /* 0x000fc8000f8e003f */
[----:B------:R-:W-:-:S04]  /*10a40*/  @UP0 USHF.R.U32.HI UR4, URZ, UR11, UR7 ;  /* 0x0000000b3f040299 */ /* 0x000fc80008011607 */
[----:B------:R-:W-:Y:S01]  /*10a50*/  ULOP3.LUT UR4, URZ, UR4, URZ, 0x33, !UPT ;  /* 0x000000043f047292 */ /* 0x000fe2000f8e333f */
[----:B------:R-:W-:Y:S11]  /*10a60*/  BRA `(.L_x_741) ;  /* 0x0000000000107947 */ /* 0x000ff60003800000 */
.L_x_740:
[----:B------:R-:W-:-:S11]  /*10a70*/  UISETP.NE.AND UP0, UPT, UR5, 0x1, UPT ;  /* 0x000000010500788c */ /* 0x000fd6000bf05270 */
[----:B------:R-:W-:Y:S02]  /*10a80*/  @UP0 ULDC.64 UR10, c[0x0][0x9e8] ;  /* 0x00027a00000a0ab9 */ /* 0x000fe40000000a00 */
[----:B------:R-:W-:-:S04]  /*10a90*/  UIMAD.WIDE.U32 UR6, UR4, UR10, URZ ;  /* 0x0000000a040672a5 */ /* 0x000fc8000f8e003f */
[----:B------:R-:W-:-:S12]  /*10aa0*/  @UP0 USHF.R.U32.HI UR4, URZ, UR11, UR7 ;  /* 0x0000000b3f040299 */ /* 0x000fd80008011607 */
.L_x_741:
[----:B------:R-:W-:-:S04]  /*10ab0*/  UIMAD UR4, UR4, UR5, URZ ;  /* 0x00000005040472a4 */ /* 0x000fc8000f8e023f */
[----:B------:R-:W-:-:S04]  /*10ac0*/  UISETP.LT.AND UP0, UPT, UR8, UR4, UPT ;  /* 0x000000040800728c */ /* 0x000fc8000bf01270 */
[----:B------:R-:W-:-:S12]  /*10ad0*/  USEL UR8, UR8, UR4, !UP0 ;  /* 0x0000000408087287 */ /* 0x000fd8000c000000 */
.L_x_739:
[----:B------:R-:W-:Y:S01]  /*10ae0*/  USHF.R.S32.HI UR4, URZ, 0x1f, UR8 ;  /* 0x0000001f3f047899 */ /* 0x000fe20008011408 */
[----:B------:R-:W-:Y:S03]  /*10af0*/  BSSY B6, `(.L_x_742) ;  /* 0x000026e000067945 */ /* 0x000fe60003800000 */
[----:B------:R-:W-:-:S04]  /*10b00*/  ULEA.HI UR4, UR4, UR8, URZ, 0x7 ;  /* 0x0000000804047291 */ /* 0x000fc8000f8f383f */
[----:B------:R-:W-:-:S04]  /*10b10*/  USHF.R.S32.HI UR4, URZ, 0x7, UR4 ;  /* 0x000000073f047899 */ /* 0x000fc80008011404 */
[----:B------:R-:W-:-:S04]  /*10b20*/  UISETP.LT.AND UP0, UPT, URZ, UR4, UPT ;  /* 0x000000043f00728c */ /* 0x000fc8000bf01270 */
[----:B------:R-:W-:-:S04]  /*10b30*/  USEL UR42, URZ, UR4, !UP0 ;  /* 0x000000043f2a7287 */ /* 0x000fc8000c000000 */
[----:B------:R-:W-:-:S06]  /*10b40*/  UISETP.GT.AND UP0, UPT, UR43, UR42, UPT ;  /* 0x0000002a2b00728c */ /* 0x000fcc000bf04270 */
[----:B------:R-:W-:-:S13]  /*10b50*/  PLOP3.LUT P0, PT, PT, PT, UP0, 0x80, 0x0 ;  /* 0x000000000000781c */ /* 0x000fda0003f0f008 */
[----:B------:R-:W-:Y:S05]  /*10b60*/  @P0 BRA `(.L_x_743) ;  /* 0x00000000003c0947 */ /* 0x000fea0003800000 */
[----:B------:R-:W-:-:S13]  /*10b70*/  ISETP.NE.AND P0, PT, R28, RZ, PT ;  /* 0x000000ff1c00720c */ /* 0x000fda0003f05270 */
[----:B------:R-:W-:Y:S05]  /*10b80*/  @P0 BRA `(.L_x_744) ;  /* 0x0000002400900947 */ /* 0x000fea0003800000 */
[----:B------:R-:W1:Y:S01]  /*10b90*/  S2R R7, SR_LANEID ;  /* 0x0000000000077919 */ /* 0x000e620000000000 */
[----:B------:R-:W-:Y:S01]  /*10ba0*/  VOTEU.ANY UR4, UPT, PT ;  /* 0x0000000000047886 */ /* 0x000fe200038e0100 */
[----:B------:R-:W2:Y:S01]  /*10bb0*/  LDC.64 R2, c[0x0][0xdf0] ;  /* 0x00037c00ff027b82 */ /* 0x000ea20000000a00 */
[----:B------:R-:W1:Y:S08]  /*10bc0*/  FLO.U32 R0, UR4 ;  /* 0x0000000400007d00 */ /* 0x000e7000080e0000 */
[----:B------:R-:W2:Y:S01]  /*10bd0*/  POPC R5, UR4 ;  /* 0x0000000400057d09 */ /* 0x000ea20008000000 */
[----:B-1----:R-:W-:-:S13]  /*10be0*/  ISETP.EQ.U32.AND P0, PT, R0, R7, PT ;  /* 0x000000070000720c */ /* 0x002fda0003f02070 */
[----:B--2---:R-:W2:Y:S01]  /*10bf0*/  @P0 ATOMG.E.ADD.STRONG.GPU PT, R3, desc[UR48][R2.64], R5 ;  /* 0x00000005020309a8 */ /* 0x004ea200081ee1f0 */
[----:B------:R-:W1:Y:S02]  /*10c00*/  S2R R4, SR_LTMASK ;  /* 0x0000000000047919 */ /* 0x000e640000003900 */
[----:B-1----:R-:W-:-:S04]  /*10c10*/  LOP3.LUT R4, R4, UR4, RZ, 0xc0, !PT ;  /* 0x0000000404047c12 */ /* 0x002fc8000f8ec0ff */
[----:B------:R-:W1:Y:S01]  /*10c20*/  POPC R25, R4 ;  /* 0x0000000400197309 */ /* 0x000e620000000000 */
[----:B--2---:R-:W1:Y:S02]  /*10c30*/  SHFL.IDX PT, R0, R3, R0, 0x1f ;  /* 0x00001f0003007589 */ /* 0x004e6400000e0000 */
[----:B-1----:R-:W-:Y:S01]  /*10c40*/  IADD3 R25, R0, UR44, R25 ;  /* 0x0000002c00197c10 */ /* 0x002fe2000fffe019 */
[----:B------:R-:W-:Y:S06]  /*10c50*/  BRA `(.L_x_744) ;  /* 0x00000024005c7947 */ /* 0x000fec0003800000 */
.L_x_743:
[----:B------:R-:W1:Y:S01]  /*10c60*/  S2UR UR4, SR_CgaCtaId ;  /* 0x00000000000479c3 */ /* 0x000e620000008800 */
[----:B------:R-:W-:Y:S02]  /*10c70*/  UMOV UR40, 0x400 ;  /* 0x0000040000287882 */ /* 0x000fe40000000000 */
[----:B-1----:R-:W-:-:S04]  /*10c80*/  ULEA UR40, UR4, UR40, 0x18 ;  /* 0x0000002804287291 */ /* 0x002fc8000f8ec03f */
        /* <DEDUP_REMOVED lines=20> */
.L_x_745:
[----:B------:R-:W-:Y:S01]  /*10dd0*/  UIADD3 UR4, UR40, 0x9000, URZ ;  /* 0x0000900028047890 */ /* 0x000fe2000fffe03f */
[----:B------:R-:W-:-:S05]  /*10de0*/  LOP3.LUT R18, R18, 0xfffffffe, RZ, 0xc0, !PT ;  /* 0xfffffffe12127812 */ /* 0x000fca00078ec0ff */
[----:B------:R-:W-:-:S05]  /*10df0*/  IMAD.U32 R16, RZ, RZ, UR4 ;  /* 0x00000004ff107e24 */ /* 0x000fca000f8e00ff */
[----:B------:R-:W-:-:S13]  /*10e00*/  LOP3.LUT P0, RZ, R16, 0x9f, RZ, 0xc0, !PT ;  /* 0x0000009f10ff7812 */ /* 0x000fda000780c0ff */
[----:B------:R-:W-:Y:S01]  /*10e10*/  @P0 LOP3.LUT R18, R18, 0x1, RZ, 0xfc, !PT ;  /* 0x0000000112120812 */ /* 0x000fe200078efcff */
[----:B------:R-:W-:Y:S06]  /*10e20*/  @!P0 BRA `(.L_x_746) ;  /* 0x0000000000408947 */ /* 0x000fec0003800000 */
        /* <DEDUP_REMOVED lines=16> */
.L_x_746:
        /* <DEDUP_REMOVED lines=20> */
.L_x_747:
        /* <DEDUP_REMOVED lines=18> */
.L_x_748:
[----:B------:R-:W-:Y:S01]  /*11190*/  ULDC.64 UR4, c[0x0][0x9f8] ;  /* 0x00027e0000047ab9 */ /* 0x000fe20000000a00 */
[----:B------:R-:W-:Y:S01]  /*111a0*/  IMAD.U32 R5, RZ, RZ, UR39 ;  /* 0x00000027ff057e24 */ /* 0x000fe2000f8e00ff */
[----:B------:R-:W-:Y:S01]  /*111b0*/  ISETP.NE.U32.AND P0, PT, RZ, UR4, PT ;  /* 0x00000004ff007c0c */ /* 0x000fe2000bf05070 */
[----:B------:R-:W-:Y:S01]  /*111c0*/  IMAD.U32 R20, RZ, RZ, UR39 ;  /* 0x00000027ff147e24 */ /* 0x000fe2000f8e00ff */
[----:B------:R-:W1:Y:S02]  /*111d0*/  LDC R0, c[0x0][0x428] ;  /* 0x00010a00ff007b82 */ /* 0x000e640000000800 */
[----:B------:R-:W-:-:S13]  /*111e0*/  ISETP.NE.AND.EX P0, PT, RZ, UR5, PT, P0 ;  /* 0x00000005ff007c0c */ /* 0x000fda000bf05300 */
[----:B------:R-:W2:Y:S02]  /*111f0*/  @P0 LDC.64 R2, c[0x0][0x9f8] ;  /* 0x00027e00ff020b82 */ /* 0x000ea40000000a00 */
[----:B--2---:R-:W-:-:S05]  /*11200*/  @P0 IMAD.WIDE R2, R5, 0x4, R2 ;  /* 0x0000000405020825 */ /* 0x004fca00078e0202 */
[----:B------:R2:W3:Y:S01]  /*11210*/  @P0 LDG.E R20, desc[UR48][R2.64] ;  /* 0x0000003002140981 */ /* 0x0004e2000c1e1900 */
[----:B-1----:R-:W-:Y:S01]  /*11220*/  ISETP.NE.AND P0, PT, R0, 0x1, PT ;  /* 0x000000010000780c */ /* 0x002fe20003f05270 */
[----:B------:R-:W-:Y:S01]  /*11230*/  UMOV UR36, URZ ;  /* 0x0000003f00247c82 */ /* 0x000fe20008000000 */
[----:B------:R-:W-:Y:S01]  /*11240*/  ISETP.NE.AND P2, PT, R28, RZ, PT ;  /* 0x000000ff1c00720c */ /* 0x000fe20003f45270 */
[----:B------:R-:W-:Y:S01]  /*11250*/  UMOV UR8, 0x20 ;  /* 0x0000002000087882 */ /* 0x000fe20000000000 */
[----:B------:R-:W-:Y:S01]  /*11260*/  UMOV UR9, UR37 ;  /* 0x0000002500097c82 */ /* 0x000fe20008000000 */
[----:B------:R-:W-:Y:S01]  /*11270*/  UMOV UR10, UR38 ;  /* 0x00000026000a7c82 */ /* 0x000fe20008000000 */
[----:B------:R-:W-:Y:S01]  /*11280*/  UMOV UR11, UR39 ;  /* 0x00000027000b7c82 */ /* 0x000fe20008000000 */
[----:B------:R-:W-:Y:S01]  /*11290*/  UMOV UR12, 0x40 ;  /* 0x00000040000c7882 */ /* 0x000fe20000000000 */
[----:B------:R-:W-:Y:S01]  /*112a0*/  UMOV UR13, UR37 ;  /* 0x00000025000d7c82 */ /* 0x000fe20008000000 */
[----:B--2---:R-:W1:Y:S01]  /*112b0*/  LDC.64 R2, c[0x0][0x3f8] ;  /* 0x0000fe00ff027b82 */ /* 0x004e620000000a00 */
[----:B------:R-:W-:Y:S01]  /*112c0*/  UMOV UR14, UR38 ;  /* 0x00000026000e7c82 */ /* 0x000fe20008000000 */
[----:B------:R-:W-:Y:S01]  /*112d0*/  UMOV UR15, UR39 ;  /* 0x00000027000f7c82 */ /* 0x000fe20008000000 */
[----:B------:R-:W-:Y:S01]  /*112e0*/  UMOV UR6, 0xffffffff ;  /* 0xffffffff00067882 */ /* 0x000fe20000000000 */
[----:B------:R-:W-:-:S02]  /*112f0*/  IMAD.U32 R16, RZ, RZ, UR38 ;  /* 0x00000026ff107e24 */ /* 0x000fc4000f8e00ff */
[----:B------:R-:W-:Y:S02]  /*11300*/  VOTEU.ALL UP1, P2 ;  /* 0x00000000003f7886 */ /* 0x000fe40001020000 */
[----:B------:R-:W2:Y:S03]  /*11310*/  @P0 LDC R0, c[0x0][0x42c] ;  /* 0x00010b00ff000b82 */ /* 0x000ea60000000800 */
[----:B------:R-:W-:-:S04]  /*11320*/  @!UP1 UIADD3 UR4, UP0, UR50, 0x270, URZ ;  /* 0x0000027032049890 */ /* 0x000fc8000ff1e03f */
[----:B------:R-:W-:Y:S01]  /*11330*/  @!UP1 UIADD3.X UR5, URZ, UR51, URZ, UP0, !UPT ;  /* 0x000000333f059290 */ /* 0x000fe200087fe43f */
[----:B------:R-:W4:Y:S01]  /*11340*/  @P0 LDC R5, c[0x0][0x430] ;  /* 0x00010c00ff050b82 */ /* 0x000f220000000800 */
[----:B-1----:R-:W-:-:S07]  /*11350*/  ISETP.NE.U32.AND P1, PT, R2, RZ, PT ;  /* 0x000000ff0200720c */ /* 0x002fce0003f25070 */
[----:B------:R1:W-:Y:S01]  /*11360*/  @!UP1 UTMAPF.L2.4D [UR36], [UR4] ;  /* 0x00000024040095b8 */ /* 0x0003e20008018000 */
[----:B------:R-:W-:Y:S01]  /*11370*/  ISETP.NE.AND.EX P1, PT, R3, RZ, PT, P1 ;  /* 0x000000ff0300720c */ /* 0x000fe20003f25310 */
[----:B--2---:R-:W-:Y:S01]  /*11380*/  @P0 IMAD.HI.U32 R0, R0, UR38, RZ ;  /* 0x0000002600000c27 */ /* 0x004fe2000f8e00ff */
[----:B------:R1:W-:Y:S04]  /*11390*/  @!UP1 UTMAPF.L2.4D [UR8], [UR4] ;  /* 0x00000008040095b8 */ /* 0x0003e80008018000 */
[----:B----4-:R-:W-:Y:S01]  /*113a0*/  @P0 SHF.R.U32.HI R16, RZ, R5, R0 ;  /* 0x00000005ff100219 */ /* 0x010fe20000011600 */
[----:B------:R1:W-:Y:S01]  /*113b0*/  @!UP1 UTMAPF.L2.4D [UR12], [UR4] ;  /* 0x0000000c040095b8 */ /* 0x0003e20008018000 */
[----:B---3--:R-:W-:Y:S02]  /*113c0*/  SHF.R.S32.HI R21, RZ, 0x1f, R20 ;  /* 0x0000001fff157819 */ /* 0x008fe40000011414 */
[----:B------:R-:W-:Y:S01]  /*113d0*/  SEL R0, R20, RZ, !P1 ;  /* 0x000000ff14007207 */ /* 0x000fe20004800000 */
[----:B-1----:R-:W-:Y:S06]  /*113e0*/  BRA.DIV UR6, `(.L_x_749) ;  /* 0x0000002606987947 */ /* 0x002fec000b800000 */
[----:B------:R1:W2:Y:S02]  /*113f0*/  SHFL.IDX PT, R14, R29, RZ, 0x1f ;  /* 0x00001fff1d0e7589 */ /* 0x0002a400000e0000 */
.L_x_814:
[----:B--2---:R-:W-:Y:S02]  /*11400*/  ISETP.NE.AND P0, PT, R14, RZ, PT ;  /* 0x000000ff0e00720c */ /* 0x004fe40003f05270 */
[----:B------:R-:W-:-:S11]  /*11410*/  PLOP3.LUT P6, PT, PT, PT, PT, 0x8, 0x0 ;  /* 0x000000000000781c */ /* 0x000fd60003fce170 */
[----:B------:R-:W-:Y:S05]  /*11420*/  @P0 BRA `(.L_x_750) ;  /* 0x0000000400f80947 */ /* 0x000fea0003800000 */
[----:B------:R-:W-:-:S06]  /*11430*/  UIADD3 UR4, UR43, -0x1, URZ ;  /* 0xffffffff2b047890 */ /* 0x000fcc000fffe03f */
[----:B------:R-:W-:Y:S01]  /*11440*/  IMAD.U32 R7, RZ, RZ, UR4 ;  /* 0x00000004ff077e24 */ /* 0x000fe2000f8e00ff */
[----:B------:R-:W-:-:S03]  /*11450*/  UMOV UR4, 0xffffffff ;  /* 0xffffffff00047882 */ /* 0x000fc60000000000 */
[----:B------:R-:W-:Y:S05]  /*11460*/  BRA.DIV UR4, `(.L_x_751) ;  /* 0x0000002604987947 */ /* 0x000fea000b800000 */
[----:B------:R-:W-:-:S13]  /*11470*/  ELECT P6, URZ, PT ;  /* 0x00000000003f782f */ /* 0x000fda00038c0000 */
.L_x_817:
        /* <DEDUP_REMOVED lines=21> */
.L_x_753:
[----:B------:R-:W-:Y:S02]  /*115d0*/  LEA R5, R17, UR40, 0x3 ;  /* 0x0000002811057c11 */ /* 0x000fe4000f8e18ff */
[----:B--2---:R-:W-:Y:S02]  /*115e0*/  SHF.L.U32 R2, R19, 0x1f, RZ ;  /* 0x0000001f13027819 */ /* 0x004fe400000006ff */
[----:B------:R-:W-:Y:S02]  /*115f0*/  ISETP.NE.AND P0, PT, R28, RZ, PT ;  /* 0x000000ff1c00720c */ /* 0x000fe40003f05270 */
[----:B------:R-:W2:Y:S02]  /*11600*/  SYNCS.PHASECHK.TRANS64.TRYWAIT P3, [R5+URZ+0x19c80], R2 ;  /* 0x019c8002050075a7 */ /* 0x000ea4000806017f */
[----:B--2---:R-:W-:Y:S09]  /*11610*/  @!P3 BRA `(.L_x_754) ;  /* 0x00000024004cb947 */ /* 0x004ff20003800000 */
.L_x_818:
[----:B------:R-:W-:Y:S05]  /*11620*/  @P0 BRA `(.L_x_755) ;  /* 0x0000000000140947 */ /* 0x000fea0003800000 */
[----:B------:R-:W-:Y:S01]  /*11630*/  ISETP.NE.AND P3, PT, R27, RZ, PT ;  /* 0x000000ff1b00720c */ /* 0x000fe20003f65270 */
[----:B------:R-:W-:-:S04]  /*11640*/  IMAD.MOV.U32 R3, RZ, RZ, 0x3000 ;  /* 0x00003000ff037424 */ /* 0x000fc800078e00ff */
[----:B------:R3:W-:Y:S08]  /*11650*/  SYNCS.ARRIVE.TRANS64 RZ, [R5+URZ+0x19c70], R3 ;  /* 0x019c700305ff79a7 */ /* 0x0007f0000800003f */
[----:B------:R-:W-:Y:S05]  /*11660*/  @!P3 BRA `(.L_x_755) ;  /* 0x000000000004b947 */ /* 0x000fea0003800000 */
[----:B------:R-:W-:Y:S01]  /*11670*/  BPT.TRAP 0x1 ;  /* 0x000000040000795c */ /* 0x000fe20000300000 */
.L_x_755:
        /* <DEDUP_REMOVED lines=28> */
.L_x_819:
[----:B------:R-:W-:Y:S05]  /*11840*/  @P0 BRA `(.L_x_757) ;  /* 0x0000000000140947 */ /* 0x000fea0003800000 */
[----:B------:R-:W-:Y:S01]  /*11850*/  ISETP.NE.AND P0, PT, R27, RZ, PT ;  /* 0x000000ff1b00720c */ /* 0x000fe20003f05270 */
[----:B--23--:R-:W-:-:S04]  /*11860*/  IMAD.MOV.U32 R2, RZ, RZ, 0x3000 ;  /* 0x00003000ff027424 */ /* 0x00cfc800078e00ff */
[----:B------:R4:W-:Y:S08]  /*11870*/  SYNCS.ARRIVE.TRANS64 RZ, [R5+URZ+0x19c30], R2 ;  /* 0x019c300205ff79a7 */ /* 0x0009f0000800003f */
[----:B------:R-:W-:Y:S05]  /*11880*/  @!P0 BRA `(.L_x_757) ;  /* 0x0000000000048947 */ /* 0x000fea0003800000 */
[----:B------:R-:W-:Y:S01]  /*11890*/  BPT.TRAP 0x1 ;  /* 0x000000040000795c */ /* 0x000fe20000300000 */
.L_x_757:
        /* <DEDUP_REMOVED lines=24> */
.L_x_752:
[----:B------:R-:W-:Y:S05]  /*11a20*/  WARPSYNC.ALL ;  /* 0x0000000000007948 */ /* 0x000fea0003800000 */
[----:B------:R-:W-:Y:S01]  /*11a30*/  BAR.SYNC.DEFER_BLOCKING 0x8, 0x1a0 ;  /* 0x0206800000007b1d */ /* 0x000fe20000010000 */
[----:B------:R-:W-:Y:S01]  /*11a40*/  ELECT P0, URZ, PT ;  /* 0x00000000003f782f */ /* 0x000fe20003800000 */
[----:B------:R-:W-:Y:S02]  /*11a50*/  UIADD3 UR4, UP0, UR50, 0x270, URZ ;  /* 0x0000027032047890 */ /* 0x000fe4000ff1e03f */
[----:B------:R-:W-:Y:S02]  /*11a60*/  UIADD3 UR8, UR40, 0xf000, URZ ;  /* 0x0000f00028087890 */ /* 0x000fe4000fffe03f */
[----:B------:R-:W-:-:S02]  /*11a70*/  UIADD3 UR9, UR40, 0x19c00, URZ ;  /* 0x00019c0028097890 */ /* 0x000fc4000fffe03f */
[----:B------:R-:W-:Y:S02]  /*11a80*/  UIADD3.X UR5, URZ, UR51, URZ, UP0, !UPT ;  /* 0x000000333f057290 */ /* 0x000fe400087fe43f */
[----:B------:R-:W-:Y:S02]  /*11a90*/  UIADD3 UR24, UR40, 0x10800, URZ ;  /* 0x0001080028187890 */ /* 0x000fe4000fffe03f */
[----:B------:R-:W-:Y:S02]  /*11aa0*/  UIADD3 UR16, UR40, 0x12000, URZ ;  /* 0x0001200028107890 */ /* 0x000fe4000fffe03f */
[----:B--234-:R-:W-:Y:S01]  /*11ab0*/  @P0 IMAD.MOV.U32 R2, RZ, RZ, 0x4800 ;  /* 0x00004800ff020424 */ /* 0x01cfe200078e00ff */
[----:B------:R-:W-:Y:S01]  /*11ac0*/  UMOV UR6, 0x0 ;  /* 0x0000000000067882 */ /* 0x000fe20000000000 */
[----:B------:R-:W-:Y:S01]  /*11ad0*/  UMOV UR7, 0x12f00000 ;  /* 0x12f0000000077882 */ /* 0x000fe20000000000 */
[----:B------:R-:W-:Y:S01]  /*11ae0*/  UMOV UR10, URZ ;  /* 0x0000003f000a7c82 */ /* 0x000fe20008000000 */
[----:B------:R-:W-:Y:S01]  /*11af0*/  UMOV UR11, UR37 ;  /* 0x00000025000b7c82 */ /* 0x000fe20008000000 */
[----:B------:R-:W-:Y:S01]  /*11b00*/  UMOV UR12, UR38 ;  /* 0x00000026000c7c82 */ /* 0x000fe20008000000 */
[----:B------:R-:W-:Y:S01]  /*11b10*/  UMOV UR13, UR39 ;  /* 0x00000027000d7c82 */ /* 0x000fe20008000000 */
[----:B------:R-:W-:Y:S01]  /*11b20*/  UMOV UR26, 0x20 ;  /* 0x00000020001a7882 */ /* 0x000fe20000000000 */
[----:B------:R-:W-:Y:S01]  /*11b30*/  UMOV UR27, UR37 ;  /* 0x00000025001b7c82 */ /* 0x000fe20008000000 */
[----:B------:R-:W-:Y:S01]  /*11b40*/  UMOV UR28, UR38 ;  /* 0x00000026001c7c82 */ /* 0x000fe20008000000 */
[----:B------:R-:W-:Y:S01]  /*11b50*/  UMOV UR29, UR39 ;  /* 0x00000027001d7c82 */ /* 0x000fe20008000000 */
[----:B------:R2:W-:Y:S01]  /*11b60*/  @P0 SYNCS.ARRIVE.TRANS64 RZ, [UR40+0x19c00], R2 ;  /* 0x019c0002ffff09a7 */ /* 0x0005e20008000028 */
[----:B------:R-:W-:Y:S01]  /*11b70*/  UMOV UR25, UR9 ;  /* 0x0000000900197c82 */ /* 0x000fe20008000000 */
[----:B------:R-:W-:Y:S01]  /*11b80*/  UMOV UR18, 0x40 ;  /* 0x0000004000127882 */ /* 0x000fe20000000000 */
[----:B------:R-:W-:Y:S01]  /*11b90*/  UMOV UR19, UR37 ;  /* 0x0000002500137c82 */ /* 0x000fe20008000000 */
[----:B------:R-:W-:Y:S01]  /*11ba0*/  UMOV UR20, UR38 ;  /* 0x0000002600147c82 */ /* 0x000fe20008000000 */
[----:B------:R-:W-:Y:S01]  /*11bb0*/  UMOV UR21, UR39 ;  /* 0x0000002700157c82 */ /* 0x000fe20008000000 */
[----:B------:R2:W-:Y:S01]  /*11bc0*/  UTMALDG.4D [UR8], [UR4], desc[UR6] ;  /* 0x00000608040075b4 */ /* 0x0005e20008019000 */
[----:B------:R-:W-:Y:S01]  /*11bd0*/  UMOV UR17, UR9 ;  /* 0x0000000900117c82 */ /* 0x000fe20008000000 */
[----:B------:R2:W-:Y:S01]  /*11be0*/  UTMALDG.4D [UR24], [UR4], desc[UR6] ;  /* 0x00000618040075b4 */ /* 0x0005e20008019000 */
[----:B------:R2:W-:Y:S02]  /*11bf0*/  UTMALDG.4D [UR16], [UR4], desc[UR6] ;  /* 0x00000610040075b4 */ /* 0x0005e40008019000 */
[----:B--2---:R-:W-:Y:S01]  /*11c00*/  NOP ;  /* 0x0000000000007918 */ /* 0x004fe20000000000 */
.L_x_750:
[----:B------:R-:W-:Y:S01]  /*11c10*/  VIADD R26, R26, 0x1 ;  /* 0x000000011a1a7836 */ /* 0x000fe20000000000 */
[----:B------:R-:W-:Y:S04]  /*11c20*/  BSSY B0, `(.L_x_758) ;  /* 0x0000007000007945 */ /* 0x000fe80003800000 */
[----:B------:R-:W-:-:S04]  /*11c30*/  LEA.HI R2, R26, R26, RZ, 0x1 ;  /* 0x0000001a1a027211 */ /* 0x000fc800078f08ff */
[----:B------:R-:W-:-:S05]  /*11c40*/  LOP3.LUT R3, R2, 0xfffffffe, RZ, 0xc0, !PT ;  /* 0xfffffffe02037812 */ /* 0x000fca00078ec0ff */
[----:B------:R-:W-:-:S05]  /*11c50*/  IMAD.IADD R2, R26, 0x1, -R3 ;  /* 0x000000011a027824 */ /* 0x000fca00078e0a03 */
[----:B------:R-:W-:-:S04]  /*11c60*/  SHF.L.U32 R2, R2, 0x1f, RZ ;  /* 0x0000001f02027819 */ /* 0x000fc800000006ff */
[----:B------:R-:W2:Y:S02]  /*11c70*/  SYNCS.PHASECHK.TRANS64.TRYWAIT P0, [UR40+0x19c20], R2 ;  /* 0x019c2002ff0075a7 */ /* 0x000ea40008000168 */
[----:B--2---:R-:W-:Y:S05]  /*11c80*/  @!P0 BRA `(.L_x_759) ;  /* 0x0000001c00d88947 */ /* 0x004fea0003800000 */
.L_x_820:
[----:B------:R-:W-:Y:S05]  /*11c90*/  BSYNC B0 ;  /* 0x0000000000007941 */ /* 0x000fea0003800000 */
.L_x_758:
[----:B------:R-:W-:-:S04]  /*11ca0*/  UIADD3 UR4, UR43, -0x2, URZ ;  /* 0xfffffffe2b047890 */ /* 0x000fc8000fffe03f */
[----:B------:R-:W-:-:S06]  /*11cb0*/  UISETP.GE.AND UP0, UPT, UR4, UR42, UPT ;  /* 0x0000002a0400728c */ /* 0x000fcc000bf06270 */
[----:B------:R-:W-:-:S13]  /*11cc0*/  PLOP3.LUT P0, PT, PT, PT, UP0, 0x80, 0x0 ;  /* 0x000000000000781c */ /* 0x000fda0003f0f008 */
[----:B------:R-:W-:Y:S05]  /*11cd0*/  @!P0 BRA `(.L_x_760) ;  /* 0x0000000c00c88947 */ /* 0x000fea0003800000 */
[----:B------:R-:W-:Y:S02]  /*11ce0*/  IMAD.MOV.U32 R8, RZ, RZ, R17 ;  /* 0x000000ffff087224 */ /* 0x000fe400078e0011 */
[----:B--2---:R-:W-:Y:S02]  /*11cf0*/  IMAD.MOV.U32 R3, RZ, RZ, R19 ;  /* 0x000000ffff037224 */ /* 0x004fe400078e0013 */
[----:B------:R-:W-:-:S07]  /*11d00*/  IMAD.U32 R2, RZ, RZ, UR4 ;  /* 0x00000004ff027e24 */ /* 0x000fce000f8e00ff */
.L_x_784:
        /* <DEDUP_REMOVED lines=8> */
[----:B------:R-:W-:Y:S01]  /*11d90*/  LEA R9, R17, UR40, 0x3 ;  /* 0x0000002811097c11 */ /* 0x000fe2000f8e18ff */
[----:B------:R-:W-:Y:S01]  /*11da0*/  IMAD.MOV.U32 R11, RZ, RZ, R2 ;  /* 0x000000ffff0b7224 */ /* 0x000fe200078e0002 */
[----:B------:R-:W-:Y:S01]  /*11db0*/  SHF.L.U32 R10, R19, 0x1f, RZ ;  /* 0x0000001f130a7819 */ /* 0x000fe200000006ff */
        /* <DEDUP_REMOVED lines=20> */
.L_x_763:
[----:B------:R-:W3:Y:S01]  /*11f00*/  SYNCS.PHASECHK.TRANS64.TRYWAIT P0, [R9+URZ+0x19c80], R10 ;  /* 0x019c800a090075a7 */ /* 0x000ee2000800017f */
[----:B------:R-:W-:Y:S01]  /*11f10*/  BSSY B1, `(.L_x_764) ;  /* 0x0000003000017945 */ /* 0x000fe20003800000 */
[----:B------:R-:W-:-:S03]  /*11f20*/  ISETP.NE.AND P3, PT, R28, RZ, PT ;  /* 0x000000ff1c00720c */ /* 0x000fc60003f65270 */
[----:B---3--:R-:W-:Y:S10]  /*11f30*/  @!P0 BRA `(.L_x_765) ;  /* 0x0000001c00448947 */ /* 0x008ff40003800000 */
.L_x_821:
[----:B------:R-:W-:Y:S05]  /*11f40*/  BSYNC B1 ;  /* 0x0000000000017941 */ /* 0x000fea0003800000 */
.L_x_764:
[----:B------:R-:W-:Y:S04]  /*11f50*/  BSSY B1, `(.L_x_766) ;  /* 0x0000007000017945 */ /* 0x000fe80003800000 */
[----:B------:R-:W-:Y:S05]  /*11f60*/  @P3 BRA `(.L_x_767) ;  /* 0x0000000000143947 */ /* 0x000fea0003800000 */
[----:B------:R-:W-:Y:S01]  /*11f70*/  ISETP.NE.AND P0, PT, R27, RZ, PT ;  /* 0x000000ff1b00720c */ /* 0x000fe20003f05270 */
[----:B------:R-:W-:-:S04]  /*11f80*/  IMAD.MOV.U32 R4, RZ, RZ, 0x3000 ;  /* 0x00003000ff047424 */ /* 0x000fc800078e00ff */
[----:B------:R4:W-:Y:S08]  /*11f90*/  SYNCS.ARRIVE.TRANS64 RZ, [R9+URZ+0x19c70], R4 ;  /* 0x019c700409ff79a7 */ /* 0x0009f0000800003f */
[----:B------:R-:W-:Y:S05]  /*11fa0*/  @!P0 BRA `(.L_x_767) ;  /* 0x0000000000048947 */ /* 0x000fea0003800000 */
[----:B------:R-:W-:Y:S01]  /*11fb0*/  BPT.TRAP 0x1 ;  /* 0x000000040000795c */ /* 0x000fe20000300000 */
.L_x_767:
[----:B------:R-:W-:Y:S05]  /*11fc0*/  BSYNC B1 ;  /* 0x0000000000017941 */ /* 0x000fea0003800000 */
.L_x_766:
[----:B------:R-:W-:Y:S01]  /*11fd0*/  IMAD.MOV.U32 R12, RZ, RZ, RZ ;  /* 0x000000ffff0c7224 */ /* 0x000fe200078e00ff */
[----:B------:R-:W-:Y:S01]  /*11fe0*/  R2UR UR12, R16 ;  /* 0x00000000100c72ca */ /* 0x000fe200000e0000 */
[----:B--2---:R-:W-:Y:S01]  /*11ff0*/  IMAD.U32 R6, RZ, RZ, UR40 ;  /* 0x00000028ff067e24 */ /* 0x004fe2000f8e00ff */
[----:B------:R-:W-:Y:S01]  /*12000*/  UIADD3 UR4, UP0, UR50, 0x470, URZ ;  /* 0x0000047032047890 */ /* 0x000fe2000ff1e03f */
[----:B------:R-:W-:Y:S01]  /*12010*/  PLOP3.LUT P0, PT, PT, PT, PT, 0x80, 0x0 ;  /* 0x000000000000781c */ /* 0x000fe20003f0f070 */
[----:B------:R-:W-:Y:S01]  /*12020*/  IMAD.SHL.U32 R7, R11, 0x80, RZ ;  /* 0x000000800b077824 */ /* 0x000fe200078e00ff */
[----:B------:R-:W-:Y:S01]  /*12030*/  R2UR UR10, R12 ;  /* 0x000000000c0a72ca */ /* 0x000fe200000e0000 */
[----:B------:R-:W-:Y:S01]  /*12040*/  IMAD R6, R17, 0x3000, R6 ;  /* 0x0000300011067824 */ /* 0x000fe200078e0206 */
[----:B------:R-:W-:Y:S01]  /*12050*/  UIADD3.X UR5, URZ, UR51, URZ, UP0, !UPT ;  /* 0x000000333f057290 */ /* 0x000fe200087fe43f */
[----:B------:R-:W-:Y:S01]  /*12060*/  VIADD R5, R9, 0x19c70 ;  /* 0x00019c7009057836 */ /* 0x000fe20000000000 */
[----:B------:R-:W-:Y:S01]  /*12070*/  UMOV UR6, 0x0 ;  /* 0x0000000000067882 */ /* 0x000fe20000000000 */
[----:B----4-:R-:W-:Y:S01]  /*12080*/  VIADD R4, R6, 0x9000 ;  /* 0x0000900006047836 */ /* 0x010fe20000000000 */
[----:B------:R-:W-:-:S09]  /*12090*/  UMOV UR7, 0x14f00000 ;  /* 0x14f0000000077882 */ /* 0x000fd20000000000 */
.L_x_768:
        /* <DEDUP_REMOVED lines=16> */
.L_x_769:
        /* <DEDUP_REMOVED lines=16> */
.L_x_770:
        /* <DEDUP_REMOVED lines=12> */
.L_x_822:
[----:B------:R-:W-:Y:S05]  /*12360*/  BSYNC B1 ;  /* 0x0000000000017941 */ /* 0x000fea0003800000 */
.L_x_771:
[----:B------:R-:W-:Y:S01]  /*12370*/  BSSY B1, `(.L_x_773) ;  /* 0x0000009000017945 */ /* 0x000fe20003800000 */
[----:B------:R-:W-:Y:S02]  /*12380*/  IMAD.MOV.U32 R4, RZ, RZ, 0x0 ;  /* 0x00000000ff047424 */ /* 0x000fe400078e00ff */
[----:B------:R-:W-:Y:S01]  /*12390*/  IMAD.MOV.U32 R5, RZ, RZ, 0x14f00000 ;  /* 0x14f00000ff057424 */ /* 0x000fe200078e00ff */
[----:B------:R-:W-:Y:S06]  /*123a0*/  @P3 BRA `(.L_x_774) ;  /* 0x0000000000143947 */ /* 0x000fec0003800000 */
[----:B------:R-:W-:Y:S01]  /*123b0*/  ISETP.NE.AND P0, PT, R27, RZ, PT ;  /* 0x000000ff1b00720c */ /* 0x000fe20003f05270 */
[----:B--23--:R-:W-:-:S04]  /*123c0*/  IMAD.MOV.U32 R10, RZ, RZ, 0x3000 ;  /* 0x00003000ff0a7424 */ /* 0x00cfc800078e00ff */
[----:B------:R4:W-:Y:S08]  /*123d0*/  SYNCS.ARRIVE.TRANS64 RZ, [R9+URZ+0x19c30], R10 ;  /* 0x019c300a09ff79a7 */ /* 0x0009f0000800003f */
[----:B------:R-:W-:Y:S05]  /*123e0*/  @!P0 BRA `(.L_x_774) ;  /* 0x0000000000048947 */ /* 0x000fea0003800000 */
[----:B------:R-:W-:Y:S01]  /*123f0*/  BPT.TRAP 0x1 ;  /* 0x000000040000795c */ /* 0x000fe20000300000 */
.L_x_774:
[----:B------:R-:W-:Y:S05]  /*12400*/  BSYNC B1 ;  /* 0x0000000000017941 */ /* 0x000fea0003800000 */
.L_x_773:
        /* <DEDUP_REMOVED lines=9> */
.L_x_775:
        /* <DEDUP_REMOVED lines=15> */
.L_x_776:
        /* <DEDUP_REMOVED lines=15> */
.L_x_777:
        /* <DEDUP_REMOVED lines=9> */
.L_x_762:
[----:B------:R-:W-:Y:S05]  /*12710*/  BSYNC B0 ;  /* 0x0000000000007941 */ /* 0x000fea0003800000 */
.L_x_761:
[----:B------:R-:W-:-:S06]  /*12720*/  UISETP.NE.AND UP0, UPT, UR41, 0x3, UPT ;  /* 0x000000032900788c */ /* 0x000fcc000bf05270 */
[----:B------:R-:W-:-:S13]  /*12730*/  PLOP3.LUT P0, PT, PT, PT, UP0, 0x80, 0x0 ;  /* 0x000000000000781c */ /* 0x000fda0003f0f008 */
[----:B------:R-:W-:Y:S05]  /*12740*/  @!P0 BRA `(.L_x_778) ;  /* 0x0000000000048947 */ /* 0x000fea0003800000 */
[----:B------:R-:W-:Y:S01]  /*12750*/  BPT.TRAP 0x1 ;  /* 0x000000040000795c */ /* 0x000fe20000300000 */
.L_x_778:
        /* <DEDUP_REMOVED lines=8> */
.L_x_823:
[----:B------:R-:W-:Y:S05]  /*127e0*/  BSYNC B0 ;  /* 0x0000000000007941 */ /* 0x000fea0003800000 */
.L_x_779:
[----:B------:R-:W-:Y:S05]  /*127f0*/  @!P0 BRA `(.L_x_781) ;  /* 0x0000000000048947 */ /* 0x000fea0003800000 */
[----:B------:R-:W-:Y:S01]  /*12800*/  BPT.TRAP 0x1 ;  /* 0x000000040000795c */ /* 0x000fe20000300000 */
.L_x_781:
[----:B------:R-:W-:Y:S01]  /*12810*/  SHF.L.U32 R3, R3, 0x1f, RZ ;  /* 0x0000001f03037819 */ /* 0x000fe200000006ff */
[----:B------:R-:W-:-:S03]  /*12820*/  IMAD R11, R8, 0x3000, RZ ;  /* 0x00003000080b7824 */ /* 0x000fc600078e02ff */
[----:B------:R-:W3:Y:S02]  /*12830*/  SYNCS.PHASECHK.TRANS64.TRYWAIT P3, [R12+URZ+0x19c60], R3 ;  /* 0x019c60030c0075a7 */ /* 0x000ee4000806017f */
[----:B---3--:R-:W-:Y:S05]  /*12840*/  @!P3 BRA `(.L_x_782) ;  /* 0x00000014003cb947 */ /* 0x008fea0003800000 */
.L_x_824:
[C---:B---3--:R-:W-:Y:S01]  /*12850*/  LOP3.LUT R3, R11.reuse, R24, RZ, 0xfc, !PT ;  /* 0x000000180b037212 */ /* 0x048fe200078efcff */
        /* <DEDUP_REMOVED lines=48> */
.L_x_783:
[----:B---3--:R-:W-:Y:S01]  /*12b60*/  SYNCS.ARRIVE.TRANS64.A1T0 RZ, [R12+URZ+0x19c50], RZ ;  /* 0x019c50ff0cff79a7 */ /* 0x008fe2000810003f */
[----:B------:R-:W-:Y:S01]  /*12b70*/  BAR.SYNC.DEFER_BLOCKING 0x2, 0x80 ;  /* 0x0082000000007b1d */ /* 0x000fe20000010000 */
[----:B------:R-:W-:Y:S01]  /*12b80*/  ISETP.GT.AND P0, PT, R2, UR42, PT ;  /* 0x0000002a02007c0c */ /* 0x000fe2000bf04270 */
[----:B------:R-:W-:Y:S02]  /*12b90*/  @!P2 VIADD R3, R12, 0x19c80 ;  /* 0x00019c800c03a836 */ /* 0x000fe40000000000 */
[----:B------:R-:W-:Y:S02]  /*12ba0*/  VIADD R2, R2, 0xffffffff ;  /* 0xffffffff02027836 */ /* 0x000fe40000000000 */
[----:B--2---:R-:W-:Y:S01]  /*12bb0*/  IMAD.MOV.U32 R8, RZ, RZ, R17 ;  /* 0x000000ffff087224 */ /* 0x004fe200078e0011 */
[----:B------:R-:W-:-:S04]  /*12bc0*/  @!P2 PRMT R3, RZ, 0x654, R3 ;  /* 0x00000654ff03a816 */ /* 0x000fc80000000003 */
[----:B------:R2:W-:Y:S02]  /*12bd0*/  @!P2 SYNCS.ARRIVE.TRANS64.RED.A1T0 RZ, [R3+URZ], RZ ;  /* 0x000000ff03ffa9a7 */ /* 0x0005e4000810043f */
[----:B--2---:R-:W-:Y:S01]  /*12be0*/  IMAD.MOV.U32 R3, RZ, RZ, R19 ;  /* 0x000000ffff037224 */ /* 0x004fe200078e0013 */
[----:B------:R-:W-:Y:S06]  /*12bf0*/  @P0 BRA `(.L_x_784) ;  /* 0xfffffff000440947 */ /* 0x000fec000383ffff */
.L_x_760:
[----:B------:R-:W-:Y:S04]  /*12c00*/  BSSY B0, `(.L_x_785) ;  /* 0x000000e000007945 */ /* 0x000fe80003800000 */
[----:B------:R-:W-:Y:S05]  /*12c10*/  @P2 BRA `(.L_x_786) ;  /* 0x0000000000302947 */ /* 0x000fea0003800000 */
[----:B------:R-:W3:Y:S01]  /*12c20*/  S2R R7, SR_LANEID ;  /* 0x0000000000077919 */ /* 0x000ee20000000000 */
[----:B------:R-:W-:Y:S01]  /*12c30*/  VOTEU.ANY UR4, UPT, PT ;  /* 0x0000000000047886 */ /* 0x000fe200038e0100 */
[----:B--2---:R-:W2:Y:S01]  /*12c40*/  LDC.64 R2, c[0x0][0xdf0] ;  /* 0x00037c00ff027b82 */ /* 0x004ea20000000a00 */
[----:B------:R-:W3:Y:S08]  /*12c50*/  FLO.U32 R0, UR4 ;  /* 0x0000000400007d00 */ /* 0x000ef000080e0000 */
[----:B------:R-:W2:Y:S01]  /*12c60*/  POPC R5, UR4 ;  /* 0x0000000400057d09 */ /* 0x000ea20008000000 */
[----:B---3--:R-:W-:-:S13]  /*12c70*/  ISETP.EQ.U32.AND P0, PT, R0, R7, PT ;  /* 0x000000070000720c */ /* 0x008fda0003f02070 */
[----:B--2---:R-:W2:Y:S01]  /*12c80*/  @P0 ATOMG.E.ADD.STRONG.GPU PT, R3, desc[UR48][R2.64], R5 ;  /* 0x00000005020309a8 */ /* 0x004ea200081ee1f0 */
[----:B------:R-:W3:Y:S02]  /*12c90*/  S2R R4, SR_LTMASK ;  /* 0x0000000000047919 */ /* 0x000ee40000003900 */
[----:B---3--:R-:W-:-:S04]  /*12ca0*/  LOP3.LUT R4, R4, UR4, RZ, 0xc0, !PT ;  /* 0x0000000404047c12 */ /* 0x008fc8000f8ec0ff */
[----:B------:R-:W3:Y:S01]  /*12cb0*/  POPC R25, R4 ;  /* 0x0000000400197309 */ /* 0x000ee20000000000 */
[----:B--2---:R-:W3:Y:S02]  /*12cc0*/  SHFL.IDX PT, R0, R3, R0, 0x1f ;  /* 0x00001f0003007589 */ /* 0x004ee400000e0000 */
[----:B---3--:R-:W-:-:S07]  /*12cd0*/  IADD3 R25, R0, UR44, R25 ;  /* 0x0000002c00197c10 */ /* 0x008fce000fffe019 */
.L_x_786:
[----:B------:R-:W-:Y:S05]  /*12ce0*/  BSYNC B0 ;  /* 0x0000000000007941 */ /* 0x000fea0003800000 */
.L_x_785:
[----:B------:R-:W-:-:S06]  /*12cf0*/  UISETP.NE.AND UP0, UPT, UR41, 0x3, UPT ;  /* 0x000000032900788c */ /* 0x000fcc000bf05270 */
[----:B------:R-:W-:-:S13]  /*12d00*/  PLOP3.LUT P0, PT, PT, PT, UP0, 0x80, 0x0 ;  /* 0x000000000000781c */ /* 0x000fda0003f0f008 */
[----:B------:R-:W-:Y:S05]  /*12d10*/  @!P0 BRA `(.L_x_787) ;  /* 0x0000000000048947 */ /* 0x000fea0003800000 */
[----:B------:R-:W-:Y:S01]  /*12d20*/  BPT.TRAP 0x1 ;  /* 0x000000040000795c */ /* 0x000fe20000300000 */
.L_x_787:
[----:B--2---:R-:W-:Y:S01]  /*12d30*/  LOP3.LUT R3, R19, 0x1, RZ, 0x3c, !PT ;  /* 0x0000000113037812 */ /* 0x004fe200078e3cff */
[----:B------:R-:W-:Y:S01]  /*12d40*/  IMAD.U32 R0, RZ, RZ, UR45 ;  /* 0x0000002dff007e24 */ /* 0x000fe2000f8e00ff */
[----:B------:R-:W-:Y:S01]  /*12d50*/  LEA R2, R17, UR40, 0x3 ;  /* 0x0000002811027c11 */ /* 0x000fe2000f8e18ff */
[----:B------:R-:W-:Y:S01]  /*12d60*/  BSSY B0, `(.L_x_788) ;  /* 0x0000005000007945 */ /* 0x000fe20003800000 */
[----:B------:R-:W-:Y:S02]  /*12d70*/  SHF.L.U32 R3, R3, 0x1f, RZ ;  /* 0x0000001f03037819 */ /* 0x000fe400000006ff */
[----:B------:R-:W-:Y:S02]  /*12d80*/  ISETP.NE.AND P1, PT, R0, 0x3, PT ;  /* 0x000000030000780c */ /* 0x000fe40003f25270 */
[----:B------:R-:W2:Y:S02]  /*12d90*/  SYNCS.PHASECHK.TRANS64.TRYWAIT P0, [R2+URZ+0x19c70], R3 ;  /* 0x019c7003020075a7 */ /* 0x000ea4000800017f */
[----:B--2---:R-:W-:Y:S09]  /*12da0*/  @!P0 BRA `(.L_x_789) ;  /* 0x0000000c00f88947 */ /* 0x004ff20003800000 */
.L_x_825:
[----:B------:R-:W-:Y:S05]  /*12db0*/  BSYNC B0 ;  /* 0x0000000000007941 */ /* 0x000fea0003800000 */
.L_x_788:
[----:B------:R-:W-:Y:S05]  /*12dc0*/  @!P1 BRA `(.L_x_790) ;  /* 0x0000000000049947 */ /* 0x000fea0003800000 */
[----:B------:R-:W-:Y:S01]  /*12dd0*/  BPT.TRAP 0x1 ;  /* 0x000000040000795c */ /* 0x000fe20000300000 */
.L_x_790:
[----:B------:R-:W-:Y:S01]  /*12de0*/  SHF.L.U32 R5, R19, 0x1f, RZ ;  /* 0x0000001f13057819 */ /* 0x000fe200000006ff */
[----:B--2---:R-:W-:-:S03]  /*12df0*/  IMAD R3, R17, 0x3000, RZ ;  /* 0x0000300011037824 */ /* 0x004fc600078e02ff */
[----:B------:R-:W2:Y:S02]  /*12e00*/  SYNCS.PHASECHK.TRANS64.TRYWAIT P0, [R2+URZ+0x19c60], R5 ;  /* 0x019c6005020075a7 */ /* 0x000ea4000800017f */
[----:B------:R-:W-:Y:S01]  /*12e10*/  LOP3.LUT R0, R3, R24, RZ, 0xfc, !PT ;  /* 0x0000001803007212 */ /* 0x000fe200078efcff */
[----:B--2---:R-:W-:Y:S06]  /*12e20*/  @!P0 BRA `(.L_x_791) ;  /* 0x0000000c00ec8947 */ /* 0x004fec0003800000 */
.L_x_826:
        /* <DEDUP_REMOVED lines=48> */
.L_x_792:
[----:B---3--:R-:W-:Y:S01]  /*13130*/  SYNCS.ARRIVE.TRANS64.A1T0 RZ, [R2+URZ+0x19c50], RZ ;  /* 0x019c50ff02ff79a7 */ /* 0x008fe2000810003f */
[----:B------:R-:W-:Y:S02]  /*13140*/  @!P2 VIADD R0, R2, 0x19c80 ;  /* 0x00019c800200a836 */ /* 0x000fe40000000000 */
[----:B------:R-:W-:-:S03]  /*13150*/  VIADD R17, R17, 0x1 ;  /* 0x0000000111117836 */ /* 0x000fc60000000000 */
[----:B------:R-:W-:Y:S01]  /*13160*/  @!P2 PRMT R0, RZ, 0x654, R0 ;  /* 0x00000654ff00a816 */ /* 0x000fe20000000000 */
[----:B------:R-:W-:Y:S01]  /*13170*/  BAR.SYNC.DEFER_BLOCKING 0x2, 0x80 ;  /* 0x0082000000007b1d */ /* 0x000fe20000010000 */
[----:B------:R-:W-:-:S04]  /*13180*/  ISETP.NE.AND P0, PT, R17, 0x2, PT ;  /* 0x000000021100780c */ /* 0x000fc80003f05270 */
[----:B------:R-:W-:Y:S01]  /*13190*/  SEL R17, R17, RZ, P0 ;  /* 0x000000ff11117207 */ /* 0x000fe20000000000 */
[----:B------:R3:W-:Y:S02]  /*131a0*/  @!P2 SYNCS.ARRIVE.TRANS64.RED.A1T0 RZ, [R0+URZ], RZ ;  /* 0x000000ff00ffa9a7 */ /* 0x0007e4000810043f */
[----:B---3--:R-:W-:-:S04]  /*131b0*/  SEL R0, RZ, 0x1, P0 ;  /* 0x00000001ff007807 */ /* 0x008fc80000000000 */
[----:B------:R-:W-:-:S07]  /*131c0*/  LOP3.LUT R19, R19, R0, RZ, 0x3c, !PT ;  /* 0x0000000013137212 */ /* 0x000fce00078e3cff */
.L_x_744:
[----:B------:R-:W-:Y:S05]  /*131d0*/  BSYNC B6 ;  /* 0x0000000000067941 */ /* 0x000fea0003800000 */
.L_x_742:
[----:B------:R-:W-:-:S13]  /*131e0*/  LOP3.LUT P0, RZ, R18, 0x2, RZ, 0xc0, !PT ;  /* 0x0000000212ff7812 */ /* 0x000fda000780c0ff */
[----:B------:R-:W-:Y:S05]  /*131f0*/  @!P0 BRA `(.L_x_793) ;  /* 0x00000000001c8947 */ /* 0x000fea0003800000 */
[----:B------:R-:W3:Y:S08]  /*13200*/  S2UR UR5, SR_CgaCtaId ;  /* 0x00000000000579c3 */ /* 0x000ef00000008800 */
[----:B------:R-:W-:Y:S06]  /*13210*/  BAR.SYNC.DEFER_BLOCKING 0x5, 0x200 ;  /* 0x0148000000007b1d */ /* 0x000fec0000010000 */
[----:B------:R-:W-:-:S02]  /*13220*/  UMOV UR4, 0x400 ;  /* 0x0000040000047882 */ /* 0x000fc40000000000 */
[----:B---3--:R-:W-:-:S09]  /*13230*/  ULEA UR4, UR5, UR4, 0x18 ;  /* 0x0000000405047291 */ /* 0x008fd2000f8ec03f */
[----:B------:R-:W3:Y:S01]  /*13240*/  LDS R25, [UR4+0x19cd0] ;  /* 0x019cd004ff197984 */ /* 0x000ee20008000800 */
[----:B------:R-:W-:Y:S06]  /*13250*/  BAR.ARV 0x4, 0x200 ;  /* 0x0108000000007b1d */ /* 0x000fec0000002000 */
[----:B------:R-:W-:Y:S05]  /*13260*/  BRA `(.L_x_794) ;  /* 0x0000000000247947 */ /* 0x000fea0003800000 */
.L_x_793:
[----:B------:R-:W-:Y:S01]  /*13270*/  BAR.SYNC.DEFER_BLOCKING 0x4, 0x200 ;  /* 0x0108000000007b1d */ /* 0x000fe20000010000 */
[----:B------:R-:W-:-:S13]  /*13280*/  ISETP.NE.AND P0, PT, R28, RZ, PT ;  /* 0x000000ff1c00720c */ /* 0x000fda0003f05270 */
[----:B--2---:R-:W2:Y:S01]  /*13290*/  @!P0 S2R R3, SR_CgaCtaId ;  /* 0x0000000000038919 */ /* 0x004ea20000008800 */
[----:B------:R-:W-:-:S04]  /*132a0*/  @!P0 MOV R0, 0x400 ;  /* 0x0000040000008802 */ /* 0x000fc80000000f00 */
[----:B--2---:R-:W-:Y:S02]  /*132b0*/  @!P0 LEA R2, R3, R0, 0x18 ;  /* 0x0000000003028211 */ /* 0x004fe400078ec0ff */
[----:B------:R-:W2:Y:S04]  /*132c0*/  SHFL.IDX PT, R0, R25, RZ, 0x1f ;  /* 0x00001fff19007589 */ /* 0x000ea800000e0000 */
[----:B------:R2:W-:Y:S02]  /*132d0*/  @!P0 STS [R2+0x19cd0], R25 ;  /* 0x019cd01902008388 */ /* 0x0005e40000000800 */
[----:B--2---:R-:W-:Y:S01]  /*132e0*/  IMAD.MOV.U32 R25, RZ, RZ, R0 ;  /* 0x000000ffff197224 */ /* 0x004fe200078e0000 */
[----:B------:R-:W-:Y:S06]  /*132f0*/  BAR.ARV 0x5, 0x200 ;  /* 0x0148000000007b1d */ /* 0x000fec0000002000 */
.L_x_794:
[----:B------:R-:W-:Y:S02]  /*13300*/  ULDC UR4, c[0x0][0xda8] ;  /* 0x00036a0000047ab9 */ /* 0x000fe40000000800 */
[----:B---3--:R-:W-:-:S13]  /*13310*/  ISETP.GE.AND P0, PT, R25, UR4, PT ;  /* 0x0000000419007c0c */ /* 0x008fda000bf06270 */
[----:B------:R-:W-:Y:S05]  /*13320*/  @!P0 BRA `(.L_x_795) ;  /* 0xffffffd000408947 */ /* 0x000fea000383ffff */
.L_x_733:
[----:B------:R-:W3:Y:S01]  /*13330*/  S2R R5, SR_CgaCtaId ;  /* 0x0000000000057919 */ /* 0x000ee20000008800 */
[----:B------:R-:W-:Y:S01]  /*13340*/  VIADD R26, R26, 0x1 ;  /* 0x000000011a1a7836 */ /* 0x000fe20000000000 */
[----:B------:R-:W-:Y:S01]  /*13350*/  MOV R2, 0x400 ;  /* 0x0000040000027802 */ /* 0x000fe20000000f00 */
[----:B------:R-:W-:Y:S03]  /*13360*/  BSSY B0, `(.L_x_796) ;  /* 0x0000008000007945 */ /* 0x000fe60003800000 */
[----:B------:R-:W-:-:S04]  /*13370*/  LEA.HI R0, R26, R26, RZ, 0x1 ;  /* 0x0000001a1a007211 */ /* 0x000fc800078f08ff */
[----:B--2---:R-:W-:-:S05]  /*13380*/  LOP3.LUT R3, R0, 0xfffffffe, RZ, 0xc0, !PT ;  /* 0xfffffffe00037812 */ /* 0x004fca00078ec0ff */
[----:B------:R-:W-:-:S05]  /*13390*/  IMAD.IADD R0, R26, 0x1, -R3 ;  /* 0x000000011a007824 */ /* 0x000fca00078e0a03 */
[----:B------:R-:W-:Y:S02]  /*133a0*/  SHF.L.U32 R0, R0, 0x1f, RZ ;  /* 0x0000001f00007819 */ /* 0x000fe400000006ff */
[----:B---3--:R-:W-:-:S04]  /*133b0*/  LEA R8, R5, R2, 0x18 ;  /* 0x0000000205087211 */ /* 0x008fc800078ec0ff */
[----:B------:R-:W2:Y:S02]  /*133c0*/  SYNCS.PHASECHK.TRANS64.TRYWAIT P0, [R8+URZ+0x19c20], R0 ;  /* 0x019c2000080075a7 */ /* 0x000ea4000800017f */
[----:B--2---:R-:W-:Y:S05]  /*133d0*/  @!P0 BRA `(.L_x_797) ;  /* 0x0000000800948947 */ /* 0x004fea0003800000 */
.L_x_827:
[----:B------:R-:W-:Y:S05]  /*133e0*/  BSYNC B0 ;  /* 0x0000000000007941 */ /* 0x000fea0003800000 */
.L_x_796:
[----:B------:R-:W-:-:S03]  /*133f0*/  UMOV UR4, 0xffffffff ;  /* 0xffffffff00047882 */ /* 0x000fc60000000000 */
[----:B------:R-:W-:Y:S05]  /*13400*/  BRA.DIV UR4, `(.L_x_798) ;  /* 0x0000000a049c7947 */ /* 0x000fea000b800000 */
[----:B------:R3:W4:Y:S02]  /*13410*/  SHFL.IDX PT, R14, R29, RZ, 0x1f ;  /* 0x00001fff1d0e7589 */ /* 0x00072400000e0000 */
.L_x_830:
[----:B----4-:R-:W-:Y:S01]  /*13420*/  ISETP.NE.AND P0, PT, R14, RZ, PT ;  /* 0x000000ff0e00720c */ /* 0x010fe20003f05270 */
[----:B------:R-:W-:-:S12]  /*13430*/  BSSY B0, `(.L_x_799) ;  /* 0x000002b000007945 */ /* 0x000fd80003800000 */
[----:B------:R-:W-:Y:S05]  /*13440*/  @P0 BRA `(.L_x_800) ;  /* 0x0000000000a40947 */ /* 0x000fea0003800000 */
[----:B------:R-:W-:-:S03]  /*13450*/  UMOV UR4, 0xffffffff ;  /* 0xffffffff00047882 */ /* 0x000fc60000000000 */
[----:B------:R-:W-:Y:S05]  /*13460*/  BRA.DIV UR4, `(.L_x_801) ;  /* 0x0000000a04ac7947 */ /* 0x000fea000b800000 */
[----:B------:R-:W-:-:S13]  /*13470*/  ELECT P6, URZ, PT ;  /* 0x00000000003f782f */ /* 0x000fda00038c0000 */
.L_x_833:
[----:B------:R-:W-:Y:S05]  /*13480*/  @!P6 BRA `(.L_x_800) ;  /* 0x000000000094e947 */ /* 0x000fea0003800000 */
[----:B------:R-:W-:-:S06]  /*13490*/  ULOP3.LUT UR4, UR46, 0x2, URZ, 0xfc, !UPT ;  /* 0x000000022e047892 */ /* 0x000fcc000f8efc3f */
[----:B--2---:R-:W-:-:S05]  /*134a0*/  IMAD.U32 R0, RZ, RZ, UR4 ;  /* 0x00000004ff007e24 */ /* 0x004fca000f8e00ff */
[----:B------:R-:W-:-:S13]  /*134b0*/  ISETP.NE.AND P0, PT, R0, 0x3, PT ;  /* 0x000000030000780c */ /* 0x000fda0003f05270 */
[----:B------:R-:W-:Y:S05]  /*134c0*/  @!P0 BRA `(.L_x_802) ;  /* 0x0000000000048947 */ /* 0x000fea0003800000 */
[----:B------:R-:W-:Y:S01]  /*134d0*/  BPT.TRAP 0x1 ;  /* 0x000000040000795c */ /* 0x000fe20000300000 */
.L_x_802:
[----:B------:R-:W-:Y:S01]  /*134e0*/  VIADD R0, R8, 0x19c40 ;  /* 0x00019c4008007836 */ /* 0x000fe20000000000 */
[----:B------:R-:W-:Y:S01]  /*134f0*/  SHF.L.U32 R3, R19, 0x1f, RZ ;  /* 0x0000001f13037819 */ /* 0x000fe200000006ff */
[C---:B------:R-:W-:Y:S02]  /*13500*/  VIADD R2, R17.reuse, 0x1 ;  /* 0x0000000111027836 */ /* 0x040fe40000000000 */
[----:B------:R-:W-:-:S03]  /*13510*/  IMAD R6, R17, 0x8, R0 ;  /* 0x0000000811067824 */ /* 0x000fc600078e0200 */
[C---:B------:R-:W-:Y:S01]  /*13520*/  ISETP.NE.AND P2, PT, R2.reuse, 0x2, PT ;  /* 0x000000020200780c */ /* 0x040fe20003f45270 */
[----:B------:R-:W2:Y:S03]  /*13530*/  SYNCS.PHASECHK.TRANS64.TRYWAIT P1, [R6+URZ], R3 ;  /* 0x00000003060075a7 */ /* 0x000ea6000802017f */
[----:B------:R-:W-:Y:S02]  /*13540*/  SEL R4, RZ, 0x1, P2 ;  /* 0x00000001ff047807 */ /* 0x000fe40001000000 */
[----:B------:R-:W-:Y:S02]  /*13550*/  SEL R5, R2, RZ, P2 ;  /* 0x000000ff02057207 */ /* 0x000fe40001000000 */
[----:B------:R-:W-:-:S03]  /*13560*/  LOP3.LUT R4, R19, R4, RZ, 0x3c, !PT ;  /* 0x0000000413047212 */ /* 0x000fc600078e3cff */
[----:B------:R-:W-:Y:S01]  /*13570*/  IMAD R7, R5, 0x8, R0 ;  /* 0x0000000805077824 */ /* 0x000fe200078e0200 */
[----:B------:R-:W-:Y:S01]  /*13580*/  SHF.L.U32 R0, R4, 0x1f, RZ ;  /* 0x0000001f04007819 */ /* 0x000fe200000006ff */
[----:B--2---:R-:W-:Y:S06]  /*13590*/  @!P1 BRA `(.L_x_803) ;  /* 0x0000000800809947 */ /* 0x004fec0003800000 */
.L_x_834:
[----:B------:R-:W4:Y:S02]  /*135a0*/  SYNCS.PHASECHK.TRANS64.TRYWAIT P1, [R7+URZ], R0 ;  /* 0x00000000070075a7 */ /* 0x000f24000802017f */
[----:B----4-:R-:W-:Y:S05]  /*135b0*/  @!P1 BRA `(.L_x_804) ;  /* 0x00000008008c9947 */ /* 0x010fea0003800000 */
.L_x_835:
[----:B------:R-:W-:Y:S05]  /*135c0*/  @!P0 BRA `(.L_x_805) ;  /* 0x0000000000048947 */ /* 0x000fea0003800000 */
[----:B------:R-:W-:Y:S01]  /*135d0*/  BPT.TRAP 0x1 ;  /* 0x000000040000795c */ /* 0x000fe20000300000 */
.L_x_805:
[----:B------:R-:W-:-:S04]  /*135e0*/  IMAD R2, R17, 0x8, R8 ;  /* 0x0000000811027824 */ /* 0x000fc800078e0208 */
[----:B------:R-:W5:Y:S02]  /*135f0*/  SYNCS.PHASECHK.TRANS64.TRYWAIT P1, [R2+URZ+0x19c60], R3 ;  /* 0x019c6003020075a7 */ /* 0x000f64000802017f */
[----:B-----5:R-:W-:Y:S05]  /*13600*/  @!P1 BRA `(.L_x_806) ;  /* 0x00000008008c9947 */ /* 0x020fea0003800000 */
.L_x_836:
[----:B------:R-:W-:Y:S05]  /*13610*/  @!P0 BRA `(.L_x_807) ;  /* 0x0000000000048947 */ /* 0x000fea0003800000 */
[----:B------:R-:W-:Y:S01]  /*13620*/  BPT.TRAP 0x1 ;  /* 0x000000040000795c */ /* 0x000fe20000300000 */
.L_x_807:
[----:B------:R-:W-:-:S04]  /*13630*/  IMAD R5, R5, 0x8, R8 ;  /* 0x0000000805057824 */ /* 0x000fc800078e0208 */
[----:B------:R-:W5:Y:S02]  /*13640*/  SYNCS.PHASECHK.TRANS64.TRYWAIT P1, [R5+URZ+0x19c60], R0 ;  /* 0x019c6000050075a7 */ /* 0x000f64000802017f */
[----:B-----5:R-:W-:Y:S05]  /*13650*/  @!P1 BRA `(.L_x_808) ;  /* 0x00000008008c9947 */ /* 0x020fea0003800000 */
.L_x_837:
[----:B------:R-:W-:Y:S05]  /*13660*/  @!P0 BRA `(.L_x_809) ;  /* 0x0000000000048947 */ /* 0x000fea0003800000 */
[----:B------:R-:W-:Y:S01]  /*13670*/  BPT.TRAP 0x1 ;  /* 0x000000040000795c */ /* 0x000fe20000300000 */
.L_x_809:
[----:B------:R-:W5:Y:S02]  /*13680*/  SYNCS.PHASECHK.TRANS64.TRYWAIT P0, [R2+URZ+0x19c80], R3 ;  /* 0x019c8003020075a7 */ /* 0x000f64000800017f */
[----:B-----5:R-:W-:Y:S05]  /*13690*/  @!P0 BRA `(.L_x_810) ;  /* 0x0000000800908947 */ /* 0x020fea0003800000 */
.L_x_811:
[----:B------:R1:W1:Y:S02]  /*136a0*/  SYNCS.PHASECHK.TRANS64.TRYWAIT P0, [R5+URZ+0x19c80], R0 ;  /* 0x019c8000050075a7 */ /* 0x000264000800017f */
[----:B-1----:R-:W-:Y:S05]  /*136b0*/  @!P0 NANOSLEEP.SYNCS 0x989680 ;  /* 0x009896800000895d */ /* 0x002fea0003900000 */
[----:B------:R-:W1:Y:S02]  /*136c0*/  @!P0 SYNCS.PHASECHK.TRANS64 P0, [R5+URZ+0x19c80], R0 ;  /* 0x019c8000050085a7 */ /* 0x000e64000800007f */
[----:B-1----:R-:W-:Y:S05]  /*136d0*/  @!P0 BRA `(.L_x_811) ;  /* 0xfffffffc00f08947 */ /* 0x002fea000383ffff */
.L_x_800:
[----:B------:R-:W-:Y:S05]  /*136e0*/  BSYNC B0 ;  /* 0x0000000000007941 */ /* 0x000fea0003800000 */
.L_x_799:
[----:B------:R-:W-:Y:S05]  /*136f0*/  EXIT ;  /* 0x000000000000794d */ /* 0x000fea0003800000 */
.L_x_650:
[----:B-1----:R-:W-:-:S04]  /*13700*/  IMAD.U32 R3, RZ, RZ, UR47 ;  /* 0x0000002fff037e24 */ /* 0x002fc8000f8e00ff */
[----:B------:R1:W2:Y:S03]  /*13710*/  SYNCS.PHASECHK.TRANS64.TRYWAIT P1, [R3+URZ+0x19c00], R6 ;  /* 0x019c0006030075a7 */ /* 0x0002a6000802017f */
[----:B--2---:R-:W-:Y:S05]  /*13720*/  @!P1 NANOSLEEP.SYNCS 0x989680 ;  /* 0x009896800000995d */ /* 0x004fea0003900000 */
[----:B------:R-:W2:Y:S02]  /*13730*/  @!P1 SYNCS.PHASECHK.TRANS64 P1, [R3+URZ+0x19c00], R6 ;  /* 0x019c0006030095a7 */ /* 0x000ea4000802007f */
[----:B--2---:R-:W-:Y:S05]  /*13740*/  @!P1 BRA `(.L_x_650) ;  /* 0xfffffffc00ec9947 */ /* 0x004fea000383ffff */
[----:B------:R-:W-:Y:S05]  /*13750*/  BRA `(.L_x_812) ;  /* 0xfffffee400487947 */ /* 0x000fea000383ffff */
.L_x_654:
[----:B--2---:R2:W3:Y:S02]  /*13760*/  SYNCS.PHASECHK.TRANS64.TRYWAIT P2, [R3+URZ+0x19c30], R2 ;  /* 0x019c3002030075a7 */ /* 0x0044e4000804017f */
[----:B---3--:R-:W-:Y:S05]  /*13770*/  @!P2 NANOSLEEP.SYNCS 0x989680 ;  /* 0x009896800000a95d */ /* 0x008fea0003900000 */
[----:B------:R-:W3:Y:S02]  /*13780*/  @!P2 SYNCS.PHASECHK.TRANS64 P2, [R3+URZ+0x19c30], R2 ;  /* 0x019c30020300a5a7 */ /* 0x000ee4000804007f */
[----:B---3--:R-:W-:Y:S05]  /*13790*/  @!P2 BRA `(.L_x_654) ;  /* 0xfffffffc00f0a947 */ /* 0x008fea000383ffff */
[----:B------:R-:W-:Y:S05]  /*137a0*/  BRA `(.L_x_653) ;  /* 0xfffffee4006c7947 */ /* 0x000fea000383ffff */
.L_x_670:
[----:B--2---:R-:W-:-:S04]  /*137b0*/  IMAD.U32 R11, RZ, RZ, UR26 ;  /* 0x0000001aff0b7e24 */ /* 0x004fc8000f8e00ff */
[----:B------:R2:W3:Y:S03]  /*137c0*/  SYNCS.PHASECHK.TRANS64.TRYWAIT P2, [R11+URZ+0x19c30], R10 ;  /* 0x019c300a0b0075a7 */ /* 0x0004e6000804017f */
[----:B---3--:R-:W-:Y:S05]  /*137d0*/  @!P2 NANOSLEEP.SYNCS 0x989680 ;  /* 0x009896800000a95d */ /* 0x008fea0003900000 */
[----:B------:R-:W3:Y:S02]  /*137e0*/  @!P2 SYNCS.PHASECHK.TRANS64 P2, [R11+URZ+0x19c30], R10 ;  /* 0x019c300a0b00a5a7 */ /* 0x000ee4000804007f */
[----:B---3--:R-:W-:Y:S05]  /*137f0*/  @!P2 BRA `(.L_x_670) ;  /* 0xfffffffc00eca947 */ /* 0x008fea000383ffff */
[----:B------:R-:W-:Y:S05]  /*13800*/  BRA `(.L_x_669) ;  /* 0xffffff1c00a87947 */ /* 0x000fea000383ffff */
.L_x_674:
[----:B--2---:R-:W-:-:S04]  /*13810*/  IMAD.U32 R11, RZ, RZ, UR11 ;  /* 0x0000000bff0b7e24 */ /* 0x004fc8000f8e00ff */
[----:B------:R2:W3:Y:S03]  /*13820*/  SYNCS.PHASECHK.TRANS64.TRYWAIT P2, [R11+URZ+0x19c50], R10 ;  /* 0x019c500a0b0075a7 */ /* 0x0004e6000804017f */
[----:B---3--:R-:W-:Y:S05]  /*13830*/  @!P2 NANOSLEEP.SYNCS 0x989680 ;  /* 0x009896800000a95d */ /* 0x008fea0003900000 */
[----:B------:R-:W3:Y:S02]  /*13840*/  @!P2 SYNCS.PHASECHK.TRANS64 P2, [R11+URZ+0x19c50], R10 ;  /* 0x019c500a0b00a5a7 */ /* 0x000ee4000804007f */
[----:B---3--:R-:W-:Y:S05]  /*13850*/  @!P2 BRA `(.L_x_674) ;  /* 0xfffffffc00eca947 */ /* 0x008fea000383ffff */
[----:B------:R-:W-:Y:S05]  /*13860*/  BRA `(.L_x_673) ;  /* 0xffffff1c00f87947 */ /* 0x000fea000383ffff */
.L_x_692:
[----:B--2---:R-:W-:-:S04]  /*13870*/  IMAD.U32 R8, RZ, RZ, UR22 ;  /* 0x00000016ff087e24 */ /* 0x004fc8000f8e00ff */
[----:B------:R2:W3:Y:S03]  /*13880*/  SYNCS.PHASECHK.TRANS64.TRYWAIT P2, [R8+URZ+0x19c30], R7 ;  /* 0x019c3007080075a7 */ /* 0x0004e6000804017f */
[----:B---3--:R-:W-:Y:S05]  /*13890*/  @!P2 NANOSLEEP.SYNCS 0x989680 ;  /* 0x009896800000a95d */ /* 0x008fea0003900000 */
[----:B------:R-:W3:Y:S02]  /*138a0*/  @!P2 SYNCS.PHASECHK.TRANS64 P2, [R8+URZ+0x19c30], R7 ;  /* 0x019c30070800a5a7 */ /* 0x000ee4000804007f */
[----:B---3--:R-:W-:Y:S05]  /*138b0*/  @!P2 BRA `(.L_x_692) ;  /* 0xfffffffc00eca947 */ /* 0x008fea000383ffff */
[----:B------:R-:W-:Y:S05]  /*138c0*/  BRA `(.L_x_691) ;  /* 0xffffff5400007947 */ /* 0x000fea000383ffff */
.L_x_696:
[----:B--2---:R-:W-:-:S04]  /*138d0*/  IMAD.U32 R8, RZ, RZ, UR14 ;  /* 0x0000000eff087e24 */ /* 0x004fc8000f8e00ff */
[----:B------:R2:W3:Y:S03]  /*138e0*/  SYNCS.PHASECHK.TRANS64.TRYWAIT P2, [R8+URZ+0x19c50], R7 ;  /* 0x019c5007080075a7 */ /* 0x0004e6000804017f */
[----:B---3--:R-:W-:Y:S05]  /*138f0*/  @!P2 NANOSLEEP.SYNCS 0x989680 ;  /* 0x009896800000a95d */ /* 0x008fea0003900000 */
[----:B------:R-:W3:Y:S02]  /*13900*/  @!P2 SYNCS.PHASECHK.TRANS64 P2, [R8+URZ+0x19c50], R7 ;  /* 0x019c50070800a5a7 */ /* 0x000ee4000804007f */
[----:B---3--:R-:W-:Y:S05]  /*13910*/  @!P2 BRA `(.L_x_696) ;  /* 0xfffffffc00eca947 */ /* 0x008fea000383ffff */
[----:B------:R-:W-:Y:S05]  /*13920*/  BRA `(.L_x_695) ;  /* 0xffffff5400507947 */ /* 0x000fea000383ffff */
.L_x_703:
[----:B--2---:R-:W-:-:S04]  /*13930*/  IMAD.U32 R8, RZ, RZ, UR25 ;  /* 0x00000019ff087e24 */ /* 0x004fc8000f8e00ff */
[----:B------:R2:W3:Y:S03]  /*13940*/  SYNCS.PHASECHK.TRANS64.TRYWAIT P2, [R8+URZ+0x19c30], R7 ;  /* 0x019c3007080075a7 */ /* 0x0004e6000804017f */
[----:B---3--:R-:W-:Y:S05]  /*13950*/  @!P2 NANOSLEEP.SYNCS 0x989680 ;  /* 0x009896800000a95d */ /* 0x008fea0003900000 */
[----:B------:R-:W3:Y:S02]  /*13960*/  @!P2 SYNCS.PHASECHK.TRANS64 P2, [R8+URZ+0x19c30], R7 ;  /* 0x019c30070800a5a7 */ /* 0x000ee4000804007f */
[----:B---3--:R-:W-:Y:S05]  /*13970*/  @!P2 BRA `(.L_x_703) ;  /* 0xfffffffc00eca947 */ /* 0x008fea000383ffff */
[----:B------:R-:W-:Y:S05]  /*13980*/  BRA `(.L_x_702) ;  /* 0xffffff7400dc7947 */ /* 0x000fea000383ffff */
.L_x_707:
[----:B--2---:R-:W-:-:S04]  /*13990*/  IMAD.U32 R8, RZ, RZ, UR11 ;  /* 0x0000000bff087e24 */ /* 0x004fc8000f8e00ff */
[----:B------:R2:W3:Y:S03]  /*139a0*/  SYNCS.PHASECHK.TRANS64.TRYWAIT P2, [R8+URZ+0x19c50], R7 ;  /* 0x019c5007080075a7 */ /* 0x0004e6000804017f */
[----:B---3--:R-:W-:Y:S05]  /*139b0*/  @!P2 NANOSLEEP.SYNCS 0x989680 ;  /* 0x009896800000a95d */ /* 0x008fea0003900000 */
[----:B------:R-:W3:Y:S02]  /*139c0*/  @!P2 SYNCS.PHASECHK.TRANS64 P2, [R8+URZ+0x19c50], R7 ;  /* 0x019c50070800a5a7 */ /* 0x000ee4000804007f */
[----:B---3--:R-:W-:Y:S05]  /*139d0*/  @!P2 BRA `(.L_x_707) ;  /* 0xfffffffc00eca947 */ /* 0x008fea000383ffff */
[----:B------:R-:W-:Y:S05]  /*139e0*/  BRA `(.L_x_706) ;  /* 0xffffff78002c7947 */ /* 0x000fea000383ffff */
.L_x_721:
[----:B--2---:R-:W-:-:S04]  /*139f0*/  IMAD.U32 R3, RZ, RZ, UR14 ;  /* 0x0000000eff037e24 */ /* 0x004fc8000f8e00ff */
[----:B------:R2:W3:Y:S03]  /*13a00*/  SYNCS.PHASECHK.TRANS64.TRYWAIT P1, [R3+URZ+0x19c50], R0 ;  /* 0x019c5000030075a7 */ /* 0x0004e6000802017f */
[----:B---3--:R-:W-:Y:S05]  /*13a10*/  @!P1 NANOSLEEP.SYNCS 0x989680 ;  /* 0x009896800000995d */ /* 0x008fea0003900000 */
[----:B------:R-:W3:Y:S02]  /*13a20*/  @!P1 SYNCS.PHASECHK.TRANS64 P1, [R3+URZ+0x19c50], R0 ;  /* 0x019c5000030095a7 */ /* 0x000ee4000802007f */
[----:B---3--:R-:W-:Y:S05]  /*13a30*/  @!P1 BRA `(.L_x_721) ;  /* 0xfffffffc00ec9947 */ /* 0x008fea000383ffff */
[----:B------:R-:W-:Y:S05]  /*13a40*/  BRA `(.L_x_720) ;  /* 0xffffffa800787947 */ /* 0x000fea000383ffff */
.L_x_749:
[----:B------:R-:W-:Y:S02]  /*13a50*/  IMAD.MOV.U32 R13, RZ, RZ, R29 ;  /* 0x000000ffff0d7224 */ /* 0x000fe400078e001d */
[----:B------:R-:W-:Y:S02]  /*13a60*/  IMAD.MOV.U32 R12, RZ, RZ, RZ ;  /* 0x000000ffff0c7224 */ /* 0x000fe400078e00ff */
[----:B------:R-:W-:Y:S02]  /*13a70*/  IMAD.MOV.U32 R11, RZ, RZ, 0x1f ;  /* 0x0000001fff0b7424 */ /* 0x000fe400078e00ff */
[----:B------:R-:W-:-:S07]  /*13a80*/  IMAD.MOV.U32 R15, RZ, RZ, -0x1 ;  /* 0xffffffffff0f7424 */ /* 0x000fce00078e00ff */
[----:B------:R-:W-:Y:S05]  /*13a90*/  WARPSYNC.COLLECTIVE R15, `(.L_x_813) ;  /* 0x000000000f087348 */ /* 0x000fea0003c00000 */
[----:B------:R1:W2:Y:S02]  /*13aa0*/  SHFL.IDX P6, R14, R13, R12, R11 ;  /* 0x0000000c0d0e7389 */ /* 0x0002a400000c000b */
[----:B-12---:R-:W-:Y:S01]  /*13ab0*/  ENDCOLLECTIVE ;  /* 0x000000000000791b */ /* 0x006fe20003800000 */
.L_x_813:
[----:B------:R-:W-:Y:S05]  /*13ac0*/  BRA `(.L_x_814) ;  /* 0xffffffd8004c7947 */ /* 0x000fea000383ffff */
.L_x_751:
[----:B------:R-:W-:Y:S01]  /*13ad0*/  BSSY B0, `(.L_x_815) ;  /* 0x0000006000007945 */ /* 0x000fe20003800000 */
[----:B------:R-:W-:-:S07]  /*13ae0*/  IMAD.MOV.U32 R15, RZ, RZ, -0x1 ;  /* 0xffffffffff0f7424 */ /* 0x000fce00078e00ff */
[----:B-1----:R-:W-:Y:S05]  /*13af0*/  WARPSYNC.COLLECTIVE R15, `(.L_x_816) ;  /* 0x000000000f0c7348 */ /* 0x002fea0003c00000 */
[----:B------:R-:W-:Y:S02]  /*13b00*/  ELECT P6, UR62, PT ;  /* 0x00000000003e782f */ /* 0x000fe400038c0000 */
[----:B------:R-:W-:Y:S01]  /*13b10*/  MOV R14, UR62 ;  /* 0x0000003e000e7c02 */ /* 0x000fe20008000f00 */
[----:B-1----:R-:W-:Y:S10]  /*13b20*/  ENDCOLLECTIVE ;  /* 0x000000000000791b */ /* 0x002ff40003800000 */
.L_x_816:
[----:B------:R-:W-:Y:S05]  /*13b30*/  BSYNC B0 ;  /* 0x0000000000007941 */ /* 0x000fea0003800000 */
.L_x_815:
[----:B------:R-:W-:Y:S05]  /*13b40*/  BRA `(.L_x_817) ;  /* 0xffffffd8004c7947 */ /* 0x000fea000383ffff */
.L_x_754:
[----:B--2---:R2:W3:Y:S02]  /*13b50*/  SYNCS.PHASECHK.TRANS64.TRYWAIT P3, [R5+URZ+0x19c80], R2 ;  /* 0x019c8002050075a7 */ /* 0x0044e4000806017f */
[----:B---3--:R-:W-:Y:S05]  /*13b60*/  @!P3 NANOSLEEP.SYNCS 0x989680 ;  /* 0x009896800000b95d */ /* 0x008fea0003900000 */
[----:B------:R-:W3:Y:S02]  /*13b70*/  @!P3 SYNCS.PHASECHK.TRANS64 P3, [R5+URZ+0x19c80], R2 ;  /* 0x019c80020500b5a7 */ /* 0x000ee4000806007f */
[----:B---3--:R-:W-:Y:S05]  /*13b80*/  @!P3 BRA `(.L_x_754) ;  /* 0xfffffffc00f0b947 */ /* 0x008fea000383ffff */
[----:B------:R-:W-:Y:S05]  /*13b90*/  BRA `(.L_x_818) ;  /* 0xffffffd800a07947 */ /* 0x000fea000383ffff */
.L_x_756:
[----:B---3--:R3:W4:Y:S02]  /*13ba0*/  SYNCS.PHASECHK.TRANS64.TRYWAIT P3, [R5+URZ+0x19c40], R2 ;  /* 0x019c4002050075a7 */ /* 0x008724000806017f */
[----:B----4-:R-:W-:Y:S05]  /*13bb0*/  @!P3 NANOSLEEP.SYNCS 0x989680 ;  /* 0x009896800000b95d */ /* 0x010fea0003900000 */
[----:B------:R-:W4:Y:S02]  /*13bc0*/  @!P3 SYNCS.PHASECHK.TRANS64 P3, [R5+URZ+0x19c40], R2 ;  /* 0x019c40020500b5a7 */ /* 0x000f24000806007f */
[----:B----4-:R-:W-:Y:S05]  /*13bd0*/  @!P3 BRA `(.L_x_756) ;  /* 0xfffffffc00f0b947 */ /* 0x010fea000383ffff */
[----:B------:R-:W-:Y:S05]  /*13be0*/  BRA `(.L_x_819) ;  /* 0xffffffdc00147947 */ /* 0x000fea000383ffff */
.L_x_759:
[----:B--2---:R-:W-:-:S04]  /*13bf0*/  IMAD.U32 R3, RZ, RZ, UR40 ;  /* 0x00000028ff037e24 */ /* 0x004fc8000f8e00ff */
[----:B------:R2:W3:Y:S03]  /*13c00*/  SYNCS.PHASECHK.TRANS64.TRYWAIT P0, [R3+URZ+0x19c20], R2 ;  /* 0x019c2002030075a7 */ /* 0x0004e6000800017f */
[----:B---3--:R-:W-:Y:S05]  /*13c10*/  @!P0 NANOSLEEP.SYNCS 0x989680 ;  /* 0x009896800000895d */ /* 0x008fea0003900000 */
[----:B------:R-:W3:Y:S02]  /*13c20*/  @!P0 SYNCS.PHASECHK.TRANS64 P0, [R3+URZ+0x19c20], R2 ;  /* 0x019c2002030085a7 */ /* 0x000ee4000800007f */
[----:B---3--:R-:W-:Y:S05]  /*13c30*/  @!P0 BRA `(.L_x_759) ;  /* 0xfffffffc00ec8947 */ /* 0x008fea000383ffff */
[----:B------:R-:W-:Y:S05]  /*13c40*/  BRA `(.L_x_820) ;  /* 0xffffffe000107947 */ /* 0x000fea000383ffff */
.L_x_765:
[----:B---3--:R3:W4:Y:S02]  /*13c50*/  SYNCS.PHASECHK.TRANS64.TRYWAIT P0, [R9+URZ+0x19c80], R10 ;  /* 0x019c800a090075a7 */ /* 0x008724000800017f */
[----:B----4-:R-:W-:Y:S05]  /*13c60*/  @!P0 NANOSLEEP.SYNCS 0x989680 ;  /* 0x009896800000895d */ /* 0x010fea0003900000 */
[----:B------:R-:W4:Y:S02]  /*13c70*/  @!P0 SYNCS.PHASECHK.TRANS64 P0, [R9+URZ+0x19c80], R10 ;  /* 0x019c800a090085a7 */ /* 0x000f24000800007f */
[----:B----4-:R-:W-:Y:S05]  /*13c80*/  @!P0 BRA `(.L_x_765) ;  /* 0xfffffffc00f08947 */ /* 0x010fea000383ffff */
[----:B------:R-:W-:Y:S05]  /*13c90*/  BRA `(.L_x_821) ;  /* 0xffffffe000a87947 */ /* 0x000fea000383ffff */
.L_x_772:
[----:B--2---:R2:W4:Y:S02]  /*13ca0*/  SYNCS.PHASECHK.TRANS64.TRYWAIT P0, [R9+URZ+0x19c40], R10 ;  /* 0x019c400a090075a7 */ /* 0x004524000800017f */
[----:B----4-:R-:W-:Y:S05]  /*13cb0*/  @!P0 NANOSLEEP.SYNCS 0x989680 ;  /* 0x009896800000895d */ /* 0x010fea0003900000 */
[----:B------:R-:W4:Y:S02]  /*13cc0*/  @!P0 SYNCS.PHASECHK.TRANS64 P0, [R9+URZ+0x19c40], R10 ;  /* 0x019c400a090085a7 */ /* 0x000f24000800007f */
[----:B----4-:R-:W-:Y:S05]  /*13cd0*/  @!P0 BRA `(.L_x_772) ;  /* 0xfffffffc00f08947 */ /* 0x010fea000383ffff */
[----:B------:R-:W-:Y:S05]  /*13ce0*/  BRA `(.L_x_822) ;  /* 0xffffffe4009c7947 */ /* 0x000fea000383ffff */
.L_x_780:
[----:B--2---:R2:W3:Y:S02]  /*13cf0*/  SYNCS.PHASECHK.TRANS64.TRYWAIT P3, [R12+URZ+0x19c70], R5 ;  /* 0x019c70050c0075a7 */ /* 0x0044e4000806017f */
[----:B---3--:R-:W-:Y:S05]  /*13d00*/  @!P3 NANOSLEEP.SYNCS 0x989680 ;  /* 0x009896800000b95d */ /* 0x008fea0003900000 */
[----:B------:R-:W3:Y:S02]  /*13d10*/  @!P3 SYNCS.PHASECHK.TRANS64 P3, [R12+URZ+0x19c70], R5 ;  /* 0x019c70050c00b5a7 */ /* 0x000ee4000806007f */
[----:B---3--:R-:W-:Y:S05]  /*13d20*/  @!P3 BRA `(.L_x_780) ;  /* 0xfffffffc00f0b947 */ /* 0x008fea000383ffff */
[----:B------:R-:W-:Y:S05]  /*13d30*/  BRA `(.L_x_823) ;  /* 0xffffffe800a87947 */ /* 0x000fea000383ffff */
.L_x_782:
[----:B---3--:R3:W4:Y:S02]  /*13d40*/  SYNCS.PHASECHK.TRANS64.TRYWAIT P3, [R12+URZ+0x19c60], R3 ;  /* 0x019c60030c0075a7 */ /* 0x008724000806017f */
[----:B----4-:R-:W-:Y:S05]  /*13d50*/  @!P3 NANOSLEEP.SYNCS 0x989680 ;  /* 0x009896800000b95d */ /* 0x010fea0003900000 */
[----:B------:R-:W4:Y:S02]  /*13d60*/  @!P3 SYNCS.PHASECHK.TRANS64 P3, [R12+URZ+0x19c60], R3 ;  /* 0x019c60030c00b5a7 */ /* 0x000f24000806007f */
[----:B----4-:R-:W-:Y:S05]  /*13d70*/  @!P3 BRA `(.L_x_782) ;  /* 0xfffffffc00f0b947 */ /* 0x010fea000383ffff */
[----:B------:R-:W-:Y:S05]  /*13d80*/  BRA `(.L_x_824) ;  /* 0xffffffe800b07947 */ /* 0x000fea000383ffff */
.L_x_789:
[----:B--2---:R2:W3:Y:S02]  /*13d90*/  SYNCS.PHASECHK.TRANS64.TRYWAIT P0, [R2+URZ+0x19c70], R3 ;  /* 0x019c7003020075a7 */ /* 0x0044e4000800017f */
[----:B---3--:R-:W-:Y:S05]  /*13da0*/  @!P0 NANOSLEEP.SYNCS 0x989680 ;  /* 0x009896800000895d */ /* 0x008fea0003900000 */
[----:B------:R-:W3:Y:S02]  /*13db0*/  @!P0 SYNCS.PHASECHK.TRANS64 P0, [R2+URZ+0x19c70], R3 ;  /* 0x019c7003020085a7 */ /* 0x000ee4000800007f */
[----:B---3--:R-:W-:Y:S05]  /*13dc0*/  @!P0 BRA `(.L_x_789) ;  /* 0xfffffffc00f08947 */ /* 0x008fea000383ffff */
[----:B------:R-:W-:Y:S05]  /*13dd0*/  BRA `(.L_x_825) ;  /* 0xffffffec00f47947 */ /* 0x000fea000383ffff */
.L_x_791:
[----:B--2---:R2:W3:Y:S02]  /*13de0*/  SYNCS.PHASECHK.TRANS64.TRYWAIT P0, [R2+URZ+0x19c60], R5 ;  /* 0x019c6005020075a7 */ /* 0x0044e4000800017f */
[----:B---3--:R-:W-:Y:S05]  /*13df0*/  @!P0 NANOSLEEP.SYNCS 0x989680 ;  /* 0x009896800000895d */ /* 0x008fea0003900000 */
[----:B------:R-:W3:Y:S02]  /*13e00*/  @!P0 SYNCS.PHASECHK.TRANS64 P0, [R2+URZ+0x19c60], R5 ;  /* 0x019c6005020085a7 */ /* 0x000ee4000800007f */
[----:B---3--:R-:W-:Y:S05]  /*13e10*/  @!P0 BRA `(.L_x_791) ;  /* 0xfffffffc00f08947 */ /* 0x008fea000383ffff */
[----:B------:R-:W-:Y:S05]  /*13e20*/  BRA `(.L_x_826) ;  /* 0xfffffff000007947 */ /* 0x000fea000383ffff */
.L_x_797:
[----:B--2---:R2:W3:Y:S02]  /*13e30*/  SYNCS.PHASECHK.TRANS64.TRYWAIT P0, [R8+URZ+0x19c20], R0 ;  /* 0x019c2000080075a7 */ /* 0x0044e4000800017f */
[----:B---3--:R-:W-:Y:S05]  /*13e40*/  @!P0 NANOSLEEP.SYNCS 0x989680 ;  /* 0x009896800000895d */ /* 0x008fea0003900000 */
[----:B------:R-:W3:Y:S02]  /*13e50*/  @!P0 SYNCS.PHASECHK.TRANS64 P0, [R8+URZ+0x19c20], R0 ;  /* 0x019c2000080085a7 */ /* 0x000ee4000800007f */
[----:B---3--:R-:W-:Y:S05]  /*13e60*/  @!P0 BRA `(.L_x_797) ;  /* 0xfffffffc00f08947 */ /* 0x008fea000383ffff */
[----:B------:R-:W-:Y:S05]  /*13e70*/  BRA `(.L_x_827) ;  /* 0xfffffff400587947 */ /* 0x000fea000383ffff */
.L_x_798:
[----:B------:R-:W-:Y:S01]  /*13e80*/  BSSY B0, `(.L_x_828) ;  /* 0x0000008000007945 */ /* 0x000fe20003800000 */
[----:B------:R-:W-:Y:S02]  /*13e90*/  IMAD.MOV.U32 R13, RZ, RZ, R29 ;  /* 0x000000ffff0d7224 */ /* 0x000fe400078e001d */
[----:B------:R-:W-:Y:S02]  /*13ea0*/  IMAD.MOV.U32 R12, RZ, RZ, RZ ;  /* 0x000000ffff0c7224 */ /* 0x000fe400078e00ff */
[----:B------:R-:W-:Y:S02]  /*13eb0*/  IMAD.MOV.U32 R11, RZ, RZ, 0x1f ;  /* 0x0000001fff0b7424 */ /* 0x000fe400078e00ff */
[----:B------:R-:W-:-:S07]  /*13ec0*/  IMAD.MOV.U32 R15, RZ, RZ, -0x1 ;  /* 0xffffffffff0f7424 */ /* 0x000fce00078e00ff */
[----:B-12---:R-:W-:Y:S05]  /*13ed0*/  WARPSYNC.COLLECTIVE R15, `(.L_x_829) ;  /* 0x000000000f087348 */ /* 0x006fea0003c00000 */
[----:B------:R3:W4:Y:S02]  /*13ee0*/  SHFL.IDX P6, R14, R13, R12, R11 ;  /* 0x0000000c0d0e7389 */ /* 0x00072400000c000b */
[----:B-1234-:R-:W-:Y:S01]  /*13ef0*/  ENDCOLLECTIVE ;  /* 0x000000000000791b */ /* 0x01efe20003800000 */
.L_x_829:
[----:B------:R-:W-:Y:S05]  /*13f00*/  BSYNC B0 ;  /* 0x0000000000007941 */ /* 0x000fea0003800000 */
.L_x_828:
[----:B------:R-:W-:Y:S05]  /*13f10*/  BRA `(.L_x_830) ;  /* 0xfffffff400407947 */ /* 0x000fea000383ffff */
.L_x_801:
[----:B------:R-:W-:Y:S01]  /*13f20*/  BSSY B1, `(.L_x_831) ;  /* 0x0000006000017945 */ /* 0x000fe20003800000 */
[----:B------:R-:W-:-:S07]  /*13f30*/  IMAD.MOV.U32 R15, RZ, RZ, -0x1 ;  /* 0xffffffffff0f7424 */ /* 0x000fce00078e00ff */
[----:B-123--:R-:W-:Y:S05]  /*13f40*/  WARPSYNC.COLLECTIVE R15, `(.L_x_832) ;  /* 0x000000000f0c7348 */ /* 0x00efea0003c00000 */
[----:B------:R-:W-:Y:S02]  /*13f50*/  ELECT P6, UR62, PT ;  /* 0x00000000003e782f */ /* 0x000fe400038c0000 */
[----:B------:R-:W-:Y:S01]  /*13f60*/  MOV R14, UR62 ;  /* 0x0000003e000e7c02 */ /* 0x000fe20008000f00 */
[----:B-123--:R-:W-:Y:S10]  /*13f70*/  ENDCOLLECTIVE ;  /* 0x000000000000791b */ /* 0x00eff40003800000 */
.L_x_832:
[----:B------:R-:W-:Y:S05]  /*13f80*/  BSYNC B1 ;  /* 0x0000000000017941 */ /* 0x000fea0003800000 */
.L_x_831:
[----:B------:R-:W-:Y:S05]  /*13f90*/  BRA `(.L_x_833) ;  /* 0xfffffff400387947 */ /* 0x000fea000383ffff */
.L_x_803:
[----:B--2---:R2:W4:Y:S02]  /*13fa0*/  SYNCS.PHASECHK.TRANS64.TRYWAIT P1, [R6+URZ], R3 ;  /* 0x00000003060075a7 */ /* 0x004524000802017f */
[----:B----4-:R-:W-:Y:S05]  /*13fb0*/  @!P1 NANOSLEEP.SYNCS 0x989680 ;  /* 0x009896800000995d */ /* 0x010fea0003900000 */
[----:B------:R-:W4:Y:S02]  /*13fc0*/  @!P1 SYNCS.PHASECHK.TRANS64 P1, [R6+URZ], R3 ;  /* 0x00000003060095a7 */ /* 0x000f24000802007f */
[----:B----4-:R-:W-:Y:S05]  /*13fd0*/  @!P1 BRA `(.L_x_803) ;  /* 0xfffffffc00f09947 */ /* 0x010fea000383ffff */
[----:B------:R-:W-:Y:S05]  /*13fe0*/  BRA `(.L_x_834) ;  /* 0xfffffff4006c7947 */ /* 0x000fea000383ffff */
.L_x_804:
[----:B----4-:R4:W1:Y:S02]  /*13ff0*/  SYNCS.PHASECHK.TRANS64.TRYWAIT P1, [R7+URZ], R0 ;  /* 0x00000000070075a7 */ /* 0x010864000802017f */
[----:B-1----:R-:W-:Y:S05]  /*14000*/  @!P1 NANOSLEEP.SYNCS 0x989680 ;  /* 0x009896800000995d */ /* 0x002fea0003900000 */
[----:B------:R-:W1:Y:S02]  /*14010*/  @!P1 SYNCS.PHASECHK.TRANS64 P1, [R7+URZ], R0 ;  /* 0x00000000070095a7 */ /* 0x000e64000802007f */
[----:B-1----:R-:W-:Y:S05]  /*14020*/  @!P1 BRA `(.L_x_804) ;  /* 0xfffffffc00f09947 */ /* 0x002fea000383ffff */
[----:B------:R-:W-:Y:S05]  /*14030*/  BRA `(.L_x_835) ;  /* 0xfffffff400607947 */ /* 0x000fea000383ffff */
.L_x_806:
[----:B------:R1:W1:Y:S02]  /*14040*/  SYNCS.PHASECHK.TRANS64.TRYWAIT P1, [R2+URZ+0x19c60], R3 ;  /* 0x019c6003020075a7 */ /* 0x000264000802017f */
[----:B-1----:R-:W-:Y:S05]  /*14050*/  @!P1 NANOSLEEP.SYNCS 0x989680 ;  /* 0x009896800000995d */ /* 0x002fea0003900000 */
[----:B------:R-:W1:Y:S02]  /*14060*/  @!P1 SYNCS.PHASECHK.TRANS64 P1, [R2+URZ+0x19c60], R3 ;  /* 0x019c6003020095a7 */ /* 0x000e64000802007f */
[----:B-1----:R-:W-:Y:S05]  /*14070*/  @!P1 BRA `(.L_x_806) ;  /* 0xfffffffc00f09947 */ /* 0x002fea000383ffff */
[----:B------:R-:W-:Y:S05]  /*14080*/  BRA `(.L_x_836) ;  /* 0xfffffff400607947 */ /* 0x000fea000383ffff */
.L_x_808:
[----:B------:R1:W1:Y:S02]  /*14090*/  SYNCS.PHASECHK.TRANS64.TRYWAIT P1, [R5+URZ+0x19c60], R0 ;  /* 0x019c6000050075a7 */ /* 0x000264000802017f */
[----:B-1----:R-:W-:Y:S05]  /*140a0*/  @!P1 NANOSLEEP.SYNCS 0x989680 ;  /* 0x009896800000995d */ /* 0x002fea0003900000 */
[----:B------:R-:W1:Y:S02]  /*140b0*/  @!P1 SYNCS.PHASECHK.TRANS64 P1, [R5+URZ+0x19c60], R0 ;  /* 0x019c6000050095a7 */ /* 0x000e64000802007f */
[----:B-1----:R-:W-:Y:S05]  /*140c0*/  @!P1 BRA `(.L_x_808) ;  /* 0xfffffffc00f09947 */ /* 0x002fea000383ffff */
[----:B------:R-:W-:Y:S05]  /*140d0*/  BRA `(.L_x_837) ;  /* 0xfffffff400607947 */ /* 0x000fea000383ffff */
.L_x_810:
[----:B------:R1:W1:Y:S02]  /*140e0*/  SYNCS.PHASECHK.TRANS64.TRYWAIT P0, [R2+URZ+0x19c80], R3 ;  /* 0x019c8003020075a7 */ /* 0x000264000800017f */
[----:B-1----:R-:W-:Y:S05]  /*140f0*/  @!P0 NANOSLEEP.SYNCS 0x989680 ;  /* 0x009896800000895d */ /* 0x002fea0003900000 */
[----:B------:R-:W1:Y:S02]  /*14100*/  @!P0 SYNCS.PHASECHK.TRANS64 P0, [R2+URZ+0x19c80], R3 ;  /* 0x019c8003020085a7 */ /* 0x000e64000800007f */
[----:B-1----:R-:W-:Y:S05]  /*14110*/  @!P0 BRA `(.L_x_810) ;  /* 0xfffffffc00f08947 */ /* 0x002fea000383ffff */
[----:B------:R-:W-:Y:S05]  /*14120*/  BRA `(.L_x_811) ;  /* 0xfffffff4005c7947 */ /* 0x000fea000383ffff */
.L_x_838:
        /* <DEDUP_REMOVED lines=13> */
.L_x_2223:


//--------------------- .text._ZN7cutlass13device_kernelIN5flash11enable_sm90INS1_16FlashAttnFwdSm90INS1_25CollectiveMainloopFwdSm90ILi2EN4cute5tupleIJNS5_1CILi1EEES8_S8_EEENS6_IJNS7_ILi192EEENS7_ILi128EEENS7_ILi96EEEEEELi96ENS_12float_e4m3_tEfNS_4arch4Sm90ELb0ELb1ELb1ELb1ELb0ELb0ELb0ELb1ELb1ELb0ELb0ELb0EEENS1_21CollectiveEpilogueFwdINS6_IJSA_SC_SB_EEES9_NS_10bfloat16_tESG_Li384ELb1ELb0ELb0ELb1EEENS1_36VarlenDynamicPersistentTileSchedulerILi192ELi128ELi384ELi128ELb0ELb0ELb1ELb1ELb0ELb1EEEEEEEEEvNT_6ParamsE --------------------------
	.section	.text._ZN7cutlass13device_kernelIN5flash11enable_sm90INS1_16FlashAttnFwdSm90INS1_25CollectiveMainloopFwdSm90ILi2EN4cute5tupleIJNS5_1CILi1EEES8_S8_EEENS6_IJNS7_ILi192EEENS7_ILi128EEENS7_ILi96EEEEEELi96ENS_12float_e4m3_tEfNS_4arch4Sm90ELb0ELb1ELb1ELb1ELb0ELb0ELb0ELb1ELb1ELb0ELb0ELb0EEENS1_21CollectiveEpilogueFwdINS6_IJSA_SC_SB_EEES9_NS_10bfloat16_tESG_Li384ELb1ELb0ELb0ELb1EEENS1_36VarlenDynamicPersistentTileSchedulerILi192ELi128ELi384ELi128ELb0ELb0ELb1ELb1ELb0ELb1EEEEEEEEEvNT_6ParamsE,"ax",@progbits
	.align	128
.text._ZN7cutlass13device_kernelIN5flash11enable_sm90INS1_16FlashAttnFwdSm90INS1_25CollectiveMainloopFwdSm90ILi2EN4cute5tupleIJNS5_1CILi1EEES8_S8_EEENS6_IJNS7_ILi192EEENS7_ILi128EEENS7_ILi96EEEEEELi96ENS_12float_e4m3_tEfNS_4arch4Sm90ELb0ELb1ELb1ELb1ELb0ELb0ELb0ELb1ELb1ELb0ELb0ELb0EEENS1_21CollectiveEpilogueFwdINS6_IJSA_SC_SB_EEES9_NS_10bfloat16_tESG_Li384ELb1ELb0ELb0ELb1EEENS1_36VarlenDynamicPersistentTileSchedulerILi192ELi128ELi384ELi128ELb0ELb0ELb1ELb1ELb0ELb1EEEEEEEEEvNT_6ParamsE:
        .type           _ZN7cutlass13device_kernelIN5flash11enable_sm90INS1_16FlashAttnFwdSm90INS1_25CollectiveMainloopFwdSm90ILi2EN4cute5tupleIJNS5_1CILi1EEES8_S8_EEENS6_IJNS7_ILi192EEENS7_ILi128EEENS7_ILi96EEEEEELi96ENS_12float_e4m3_tEfNS_4arch4Sm90ELb0ELb1ELb1ELb1ELb0ELb0ELb0ELb1ELb1ELb0ELb0ELb0EEENS1_21CollectiveEpilogueFwdINS6_IJSA_SC_SB_EEES9_NS_10bfloat16_tESG_Li384ELb1ELb0ELb0ELb1EEENS1_36VarlenDynamicPersistentTileSchedulerILi192ELi128ELi384ELi128ELb0ELb0ELb1ELb1ELb0ELb1EEEEEEEEEvNT_6ParamsE,@function
        .size           _ZN7cutlass13device_kernelIN5flash11enable_sm90INS1_16FlashAttnFwdSm90INS1_25CollectiveMainloopFwdSm90ILi2EN4cute5tupleIJNS5_1CILi1EEES8_S8_EEENS6_IJNS7_ILi192EEENS7_ILi128EEENS7_ILi96EEEEEELi96ENS_12float_e4m3_tEfNS_4arch4Sm90ELb0ELb1ELb1ELb1ELb0ELb0ELb0ELb1ELb1ELb0ELb0ELb0EEENS1_21CollectiveEpilogueFwdINS6_IJSA_SC_SB_EEES9_NS_10bfloat16_tESG_Li384ELb1ELb0ELb0ELb1EEENS1_36VarlenDynamicPersistentTileSchedulerILi192ELi128ELi384ELi128ELb0ELb0ELb1ELb1ELb0ELb1EEEEEEEEEvNT_6ParamsE,(.L_x_2224 - _ZN7cutlass13device_kernelIN5flash11enable_sm90INS1_16FlashAttnFwdSm90INS1_25CollectiveMainloopFwdSm90ILi2EN4cute5tupleIJNS5_1CILi1EEES8_S8_EEENS6_IJNS7_ILi192EEENS7_ILi128EEENS7_ILi96EEEEEELi96ENS_12float_e4m3_tEfNS_4arch4Sm90ELb0ELb1ELb1ELb1ELb0ELb0ELb0ELb1ELb1ELb0ELb0ELb0EEENS1_21CollectiveEpilogueFwdINS6_IJSA_SC_SB_EEES9_NS_10bfloat16_tESG_Li384ELb1ELb0ELb0ELb1EEENS1_36VarlenDynamicPersistentTileSchedulerILi192ELi128ELi384ELi128ELb0ELb0ELb1ELb1ELb0ELb1EEEEEEEEEvNT_6ParamsE)
        .other          _ZN7cutlass13device_kernelIN5flash11enable_sm90INS1_16FlashAttnFwdSm90INS1_25CollectiveMainloopFwdSm90ILi2EN4cute5tupleIJNS5_1CILi1EEES8_S8_EEENS6_IJNS7_ILi192EEENS7_ILi128EEENS7_ILi96EEEEEELi96ENS_12float_e4m3_tEfNS_4arch4Sm90ELb0ELb1ELb1ELb1ELb0ELb0ELb0ELb1ELb1ELb0ELb0ELb0EEENS1_21CollectiveEpilogueFwdINS6_IJSA_SC_SB_EEES9_NS_10bfloat16_tESG_Li384ELb1ELb0ELb0ELb1EEENS1_36VarlenDynamicPersistentTileSchedulerILi192ELi128ELi384ELi128ELb0ELb0ELb1ELb1ELb0ELb1EEEEEEEEEvNT_6ParamsE,@"STO_CUDA_ENTRY STV_DEFAULT"
_ZN7cutlass13device_kernelIN5flash11enable_sm90INS1_16FlashAttnFwdSm90INS1_25CollectiveMainloopFwdSm90ILi2EN4cute5tupleIJNS5_1CILi1EEES8_S8_EEENS6_IJNS7_ILi192EEENS7_ILi128EEENS7_ILi96EEEEEELi96ENS_12float_e4m3_tEfNS_4arch4Sm90ELb0ELb1ELb1ELb1ELb0ELb0ELb0ELb1ELb1ELb0ELb0ELb0EEENS1_21CollectiveEpilogueFwdINS6_IJSA_SC_SB_EEES9_NS_10bfloat16_tESG_Li384ELb1ELb0ELb0ELb1EEENS1_36VarlenDynamicPersistentTileSchedulerILi192ELi128ELi384ELi128ELb0ELb0ELb1ELb1ELb0ELb1EEEEEEEEEvNT_6ParamsE:
        /* <DEDUP_REMOVED lines=21> */
.L_x_840:
[----:B------:R-:W-:Y:S05]  /*0150*/  BSYNC B0 ;  /* 0x0000000000007941 */ /* 0x000fea0003800000 */
.L_x_839:
        /* <DEDUP_REMOVED lines=41> */
.L_x_841:
        /* <DEDUP_REMOVED lines=22> */
.L_x_842:
        /* <DEDUP_REMOVED lines=18> */
.L_x_843:
        /* <DEDUP_REMOVED lines=22> */
.L_x_844:
        /* <DEDUP_REMOVED lines=22> */
.L_x_845:
[----:B------:R-:W-:Y:S01]  /*0930*/  PLOP3.LUT P0, PT, PT, PT, UP0, 0x80, 0x0 ;  /* 0x000000000000781c */ /* 0x000fe20003f0f008 */
[----:B------:R-:W-:Y:S01]  /*0940*/  UMOV UR42, 0x1 ;  /* 0x00000001002a7882 */ /* 0x000fe20000000000 */
[----:B------:R-:W-:Y:S01]  /*0950*/  NOP ;  /* 0x0000000000007918 */ /* 0x000fe20000000000 */
[----:B------:R-:W-:Y:S01]  /*0960*/  USEL UR42, UR42, 0x2, !UP0 ;  /* 0x000000022a2a7887 */ /* 0x000fe2000c000000 */
[----:B------:R-:W-:Y:S01]  /*0970*/  ULDC.64 UR46, c[0x0][0x208] ;  /* 0x00008200002e7ab9 */ /* 0x000fe20000000a00 */
[----:B012-4-:R-:W-:Y:S08]  /*0980*/  BAR.SYNC.DEFER_BLOCKING 0x0 ;  /* 0x0000000000007b1d */ /* 0x017ff00000010000 */
[----:B------:R-:W-:Y:S05]  /*0990*/  @!P0 BRA `(.L_x_846) ;  /* 0x0000010000308947 */ /* 0x000fea0003800000 */
.L_x_847:
        /* <DEDUP_REMOVED lines=16> */
[----:B------:R-:W-:Y:S01]  /*0aa0*/  ULOP3.LUT UR48, UR42, 0x1, URZ, 0xfc, !UPT ;  /* 0x000000012a307892 */ /* 0x000fe2000f8efc3f */
[----:B------:R-:W-:Y:S01]  /*0ab0*/  R2UR UR49, R91 ;  /* 0x000000005b3172ca */ /* 0x000fe200000e0000 */
[----:B------:R-:W-:Y:S01]  /*0ac0*/  UMOV UR36, URZ ;  /* 0x0000003f00247c82 */ /* 0x000fe20008000000 */
[----:B------:R-:W-:Y:S01]  /*0ad0*/  UMOV UR37, URZ ;  /* 0x0000003f00257c82 */ /* 0x000fe20008000000 */
[----:B------:R-:W-:Y:S01]  /*0ae0*/  UMOV UR38, URZ ;  /* 0x0000003f00267c82 */ /* 0x000fe20008000000 */
[----:B0-----:R-:W-:-:S05]  /*0af0*/  VIADD R11, R0, 0xffffff80 ;  /* 0xffffff80000b7836 */ /* 0x001fca0000000000 */
[----:B------:R-:W-:-:S04]  /*0b00*/  SHF.R.S32.HI R0, RZ, 0x1f, R11 ;  /* 0x0000001fff007819 */ /* 0x000fc8000001140b */
[CC--:B------:R-:W-:Y:S02]  /*0b10*/  LEA.HI R2, R0.reuse, R11.reuse, RZ, 0x4 ;  /* 0x0000000b00027211 */ /* 0x0c0fe400078f20ff */
[CC--:B------:R-:W-:Y:S02]  /*0b20*/  LEA.HI R3, R0.reuse, R11.reuse, RZ, 0x5 ;  /* 0x0000000b00037211 */ /* 0x0c0fe400078f28ff */
[----:B------:R-:W-:Y:S02]  /*0b30*/  LEA.HI R157, R0, R11, RZ, 0x7 ;  /* 0x0000000b009d7211 */ /* 0x000fe400078f38ff */
[----:B------:R-:W-:Y:S01]  /*0b40*/  SHF.R.S32.HI R5, RZ, 0x4, R2 ;  /* 0x00000004ff057819 */ /* 0x000fe20000011402 */
[----:B------:R-:W-:Y:S01]  /*0b50*/  IMAD.SHL.U32 R4, R3, 0x10, RZ ;  /* 0x0000001003047824 */ /* 0x000fe200078e00ff */
[----:B------:R-:W-:Y:S02]  /*0b60*/  LOP3.LUT R155, R157, 0xffffff80, RZ, 0xc0, !PT ;  /* 0xffffff809d9b7812 */ /* 0x000fe400078ec0ff */
[----:B------:R-:W-:-:S02]  /*0b70*/  LOP3.LUT R3, R2, 0x7fffff0, RZ, 0xc0, !PT ;  /* 0x07fffff002037812 */ /* 0x000fc400078ec0ff */
[----:B------:R-:W-:Y:S01]  /*0b80*/  LEA.HI R2, R2, R5, RZ, 0x1 ;  /* 0x0000000502027211 */ /* 0x000fe200078f08ff */
[C---:B------:R-:W-:Y:S01]  /*0b90*/  IMAD.IADD R155, R11.reuse, 0x1, -R155 ;  /* 0x000000010b9b7824 */ /* 0x040fe200078e0a9b */
[----:B------:R-:W-:Y:S01]  /*0ba0*/  LOP3.LUT R4, R4, 0xfffffe00, RZ, 0xc0, !PT ;  /* 0xfffffe0004047812 */ /* 0x000fe200078ec0ff */
[----:B------:R-:W-:Y:S01]  /*0bb0*/  IMAD.IADD R3, R11, 0x1, -R3 ;  /* 0x000000010b037824 */ /* 0x000fe200078e0a03 */
[----:B------:R-:W-:Y:S02]  /*0bc0*/  LOP3.LUT R2, R2, 0x1ffffffe, RZ, 0xc0, !PT ;  /* 0x1ffffffe02027812 */ /* 0x000fe400078ec0ff */
[----:B------:R-:W-:Y:S01]  /*0bd0*/  SHF.R.S32.HI R8, RZ, 0x1f, R155 ;  /* 0x0000001fff087819 */ /* 0x000fe2000001149b */
[----:B------:R-:W-:Y:S01]  /*0be0*/  IMAD R3, R3, 0x20, R4 ;  /* 0x0000002003037824 */ /* 0x000fe200078e0204 */
[----:B------:R-:W-:Y:S01]  /*0bf0*/  SHF.R.S32.HI R157, RZ, 0x7, R157 ;  /* 0x00000007ff9d7819 */ /* 0x000fe2000001149d */
[----:B------:R-:W-:Y:S01]  /*0c00*/  IMAD.IADD R2, R5, 0x1, -R2 ;  /* 0x0000000105027824 */ /* 0x000fe200078e0a02 */
[----:B------:R-:W-:-:S02]  /*0c10*/  LEA.HI R7, R8, R155, RZ, 0x2 ;  /* 0x0000009b08077211 */ /* 0x000fc400078f10ff */
[----:B------:R-:W-:Y:S01]  /*0c20*/  LEA.HI R8, R8, R155, RZ, 0x5 ;  /* 0x0000009b08087211 */ /* 0x000fe200078f28ff */
[----:B------:R-:W-:Y:S01]  /*0c30*/  IMAD R3, R2, 0x8, R3 ;  /* 0x0000000802037824 */ /* 0x000fe200078e0203 */
[--C-:B------:R-:W-:Y:S02]  /*0c40*/  SHF.R.S32.HI R9, RZ, 0x2, R7.reuse ;  /* 0x00000002ff097819 */ /* 0x100fe40000011407 */
[----:B------:R-:W-:Y:S02]  /*0c50*/  SHF.R.S32.HI R6, RZ, 0x1f, R7 ;  /* 0x0000001fff067819 */ /* 0x000fe40000011407 */
[----:B------:R0:W-:Y:S01]  /*0c60*/  STL [R1], R3 ;  /* 0x0000000301007387 */ /* 0x0001e20000100800 */
[----:B------:R-:W-:Y:S02]  /*0c70*/  LEA.HI R0, R0, R11, RZ, 0x2 ;  /* 0x0000000b00007211 */ /* 0x000fe400078f10ff */
[----:B------:R-:W-:Y:S01]  /*0c80*/  LEA.HI R10, R6, R9, RZ, 0x3 ;  /* 0x00000009060a7211 */ /* 0x000fe200078f18ff */
[----:B------:R-:W-:Y:S01]  /*0c90*/  IMAD.HI R6, R157, 0x55555556, RZ ;  /* 0x555555569d067827 */ /* 0x000fe200078e02ff */
[----:B------:R-:W-:-:S02]  /*0ca0*/  SHF.R.S32.HI R8, RZ, 0x5, R8 ;  /* 0x00000005ff087819 */ /* 0x000fc40000011408 */
[----:B------:R-:W-:Y:S02]  /*0cb0*/  LOP3.LUT R10, R10, 0xfffffff8, RZ, 0xc0, !PT ;  /* 0xfffffff80a0a7812 */ /* 0x000fe400078ec0ff */
[----:B------:R-:W-:Y:S02]  /*0cc0*/  LEA.HI R6, R6, R6, RZ, 0x1 ;  /* 0x0000000606067211 */ /* 0x000fe400078f08ff */
[----:B------:R-:W-:Y:S01]  /*0cd0*/  LOP3.LUT R2, R0, 0x1ffffffc, RZ, 0xc0, !PT ;  /* 0x1ffffffc00027812 */ /* 0x000fe200078ec0ff */
[----:B------:R-:W-:Y:S01]  /*0ce0*/  IMAD.IADD R9, R9, 0x1, -R10 ;  /* 0x0000000109097824 */ /* 0x000fe200078e0a0a */
[----:B------:R-:W-:Y:S01]  /*0cf0*/  LOP3.LUT R16, R7, 0x7ffffffc, RZ, 0xc0, !PT ;  /* 0x7ffffffc07107812 */ /* 0x000fe200078ec0ff */
[----:B------:R-:W-:Y:S01]  /*0d00*/  IMAD R6, R6, -0x3, R157 ;  /* 0xfffffffd06067824 */ /* 0x000fe200078e029d */
[----:B------:R-:W-:Y:S01]  /*0d10*/  SHF.R.S32.HI R152, RZ, 0x2, R0 ;  /* 0x00000002ff987819 */ /* 0x000fe20000011400 */
[----:B------:R-:W-:Y:S02]  /*0d20*/  IMAD R9, R8, 0x10, R9 ;  /* 0x0000001008097824 */ /* 0x000fe400078e0209 */
[----:B------:R-:W-:-:S02]  /*0d30*/  IMAD.IADD R2, R11, 0x1, -R2 ;  /* 0x000000010b027824 */ /* 0x000fc400078e0a02 */
[----:B------:R-:W-:Y:S02]  /*0d40*/  IMAD R156, R6, 0x40, R9 ;  /* 0x00000040069c7824 */ /* 0x000fe400078e0209 */
[----:B------:R-:W-:Y:S02]  /*0d50*/  IMAD.SHL.U32 R22, R2, 0x8, RZ ;  /* 0x0000000802167824 */ /* 0x000fe400078e00ff */
[----:B0-----:R-:W-:-:S07]  /*0d60*/  IMAD.IADD R16, R155, 0x1, -R16 ;  /* 0x000000019b107824 */ /* 0x001fce00078e0a10 */
.L_x_943:
[----:B------:R-:W-:Y:S01]  /*0d70*/  ULDC.64 UR4, c[0x0][0xa28] ;  /* 0x00028a0000047ab9 */ /* 0x000fe20000000a00 */
[----:B0-----:R-:W0:Y:S01]  /*0d80*/  LDC R19, c[0x0][0x288] ;  /* 0x0000a200ff137b82 */ /* 0x001e220000000800 */
[----:B------:R-:W-:Y:S01]  /*0d90*/  UISETP.NE.U32.AND UP0, UPT, UR4, URZ, UPT ;  /* 0x0000003f0400728c */ /* 0x000fe2000bf05070 */
[----:B--2--5:R-:W-:-:S03]  /*0da0*/  IMAD.MOV.U32 R6, RZ, RZ, RZ ;  /* 0x000000ffff067224 */ /* 0x024fc600078e00ff */
[----:B------:R-:W-:-:S03]  /*0db0*/  UISETP.NE.AND.EX UP0, UPT, UR5, URZ, UPT, UP0 ;  /* 0x0000003f0500728c */ /* 0x000fc6000bf05300 */
[----:B------:R-:W-:Y:S01]  /*0dc0*/  ULDC.64 UR4, c[0x0][0xa18] ;  /* 0x0002860000047ab9 */ /* 0x000fe20000000a00 */
[----:B-1----:R-:W1:Y:S01]  /*0dd0*/  LDC.64 R8, c[0x0][0x3f8] ;  /* 0x0000fe00ff087b82 */ /* 0x002e620000000a00 */
[----:B------:R-:W-:Y:S01]  /*0de0*/  UISETP.NE.U32.AND UP1, UPT, UR4, URZ, UPT ;  /* 0x0000003f0400728c */ /* 0x000fe2000bf25070 */
[----:B------:R-:W-:-:S03]  /*0df0*/  PLOP3.LUT P0, PT, PT, PT, UP0, 0x80, 0x0 ;  /* 0x000000000000781c */ /* 0x000fc60003f0f008 */
[----:B------:R-:W-:-:S03]  /*0e00*/  UISETP.NE.AND.EX UP1, UPT, UR5, URZ, UPT, UP1 ;  /* 0x0000003f0500728c */ /* 0x000fc6000bf25310 */
[----:B------:R-:W-:Y:S01]  /*0e10*/  @UP0 ULDC.64 UR4, c[0x0][0xa28] ;  /* 0x00028a0000040ab9 */ /* 0x000fe20000000a00 */
[----:B------:R-:W2:Y:S01]  /*0e20*/  LDC R0, c[0x0][0x404] ;  /* 0x00010100ff007b82 */ /* 0x000ea20000000800 */
[----:B------:R-:W-:Y:S01]  /*0e30*/  @UP0 UIMAD.WIDE UR4, UR49, 0x4, UR4 ;  /* 0x00000004310408a5 */ /* 0x000fe2000f8e0204 */
[----:B------:R-:W-:-:S05]  /*0e40*/  PLOP3.LUT P2, PT, PT, PT, UP1, 0x80, 0x0 ;  /* 0x000000000000781c */ /* 0x000fca0003f4f018 */
[----:B------:R-:W-:Y:S01]  /*0e50*/  @UP1 ULDC.64 UR6, c[0x0][0xa18] ;  /* 0x0002860000061ab9 */ /* 0x000fe20000000a00 */
[----:B------:R-:W-:Y:S01]  /*0e60*/  IMAD.U32 R2, RZ, RZ, UR4 ;  /* 0x00000004ff027e24 */ /* 0x000fe2000f8e00ff */
[----:B---3--:R-:W3:Y:S01]  /*0e70*/  LDC R17, c[0x0][0x2e0] ;  /* 0x0000b800ff117b82 */ /* 0x008ee20000000800 */
[----:B------:R-:W-:Y:S01]  /*0e80*/  IMAD.U32 R3, RZ, RZ, UR5 ;  /* 0x00000005ff037e24 */ /* 0x000fe2000f8e00ff */
[----:B------:R-:W-:-:S04]  /*0e90*/  @UP1 UIMAD.WIDE UR4, UR49, 0x4, UR6 ;  /* 0x00000004310418a5 */ /* 0x000fc8000f8e0206 */
[----:B----4-:R4:W5:Y:S02]  /*0ea0*/  @P0 LDG.E R6, desc[UR46][R2.64] ;  /* 0x0000002e02060981 */ /* 0x010964000c1e1900 */
[----:B------:R-:W-:Y:S02]  /*0eb0*/  IMAD.U32 R4, RZ, RZ, UR4 ;  /* 0x00000004ff047e24 */ /* 0x000fe4000f8e00ff */
[----:B------:R-:W-:Y:S01]  /*0ec0*/  IMAD.U32 R5, RZ, RZ, UR5 ;  /* 0x00000005ff057e24 */ /* 0x000fe2000f8e00ff */
[----:B------:R-:W-:-:S04]  /*0ed0*/  ULDC.64 UR4, c[0x0][0xa20] ;  /* 0x0002880000047ab9 */ /* 0x000fc80000000a00 */
[----:B0-----:R4:W5:Y:S01]  /*0ee0*/  @P2 LDG.E R19, desc[UR46][R4.64] ;  /* 0x0000002e04132981 */ /* 0x001962000c1e1900 */
[----:B-1----:R-:W-:Y:S02]  /*0ef0*/  ISETP.NE.U32.AND P0, PT, R8, RZ, PT ;  /* 0x000000ff0800720c */ /* 0x002fe40003f05070 */
[----:B------:R-:W-:Y:S02]  /*0f00*/  ISETP.NE.U32.AND P1, PT, RZ, UR4, PT ;  /* 0x00000004ff007c0c */ /* 0x000fe4000bf25070 */
[----:B------:R-:W-:Y:S02]  /*0f10*/  ISETP.NE.AND.EX P0, PT, R9, RZ, PT, P0 ;  /* 0x000000ff0900720c */ /* 0x000fe40003f05300 */
[----:B------:R-:W-:Y:S02]  /*0f20*/  ISETP.NE.AND.EX P1, PT, RZ, UR5, PT, P1 ;  /* 0x00000005ff007c0c */ /* 0x000fe4000bf25310 */
[----:B--2---:R-:W-:Y:S01]  /*0f30*/  SEL R0, R0, 0x1, P0 ;  /* 0x0000000100007807 */ /* 0x004fe20000000000 */
[----:B----4-:R-:W-:Y:S10]  /*0f40*/  @P2 BRA `(.L_x_848) ;  /* 0x00000000002c2947 */ /* 0x010ff40003800000 */
        /* <DEDUP_REMOVED lines=8> */
[----:B-----5:R-:W2:Y:S04]  /*0fd0*/  LDG.E R19, desc[UR46][R2.64] ;  /* 0x0000002e02137981 */ /* 0x020ea8000c1e1900 */
[----:B------:R-:W2:Y:S02]  /*0fe0*/  LDG.E R4, desc[UR46][R2.64+0x4] ;  /* 0x0000042e02047981 */ /* 0x000ea4000c1e1900 */
[----:B--2---:R-:W-:-:S07]  /*0ff0*/  IMAD.IADD R19, R4, 0x1, -R19 ;  /* 0x0000000104137824 */ /* 0x004fce00078e0a13 */
.L_x_848:
[----:B------:R-:W-:Y:S01]  /*1000*/  UMOV UR39, UR41 ;  /* 0x0000002900277c82 */ /* 0x000fe20008000000 */
[----:B------:R-:W-:Y:S01]  /*1010*/  UMOV UR40, UR49 ;  /* 0x0000003100287c82 */ /* 0x000fe20008000000 */
[----:B---3--:R-:W-:Y:S02]  /*1020*/  IMAD R17, R0, R17, RZ ;  /* 0x0000001100117224 */ /* 0x008fe400078e02ff */
[----:B------:R-:W-:Y:S01]  /*1030*/  IMAD.MOV.U32 R154, RZ, RZ, R89 ;  /* 0x000000ffff9a7224 */ /* 0x000fe200078e0059 */
[----:B------:R-:W-:Y:S06]  /*1040*/  @!P1 BRA `(.L_x_849) ;  /* 0x0000000000189947 */ /* 0x000fec0003800000 */
[----:B------:R-:W-:Y:S02]  /*1050*/  ULDC.64 UR4, c[0x0][0xa20] ;  /* 0x0002880000047ab9 */ /* 0x000fe40000000a00 */
[----:B------:R-:W-:-:S06]  /*1060*/  UIMAD.WIDE UR4, UR49, 0x4, UR4 ;  /* 0x00000004310478a5 */ /* 0x000fcc000f8e0204 */
[----:B------:R-:W-:Y:S02]  /*1070*/  IMAD.U32 R2, RZ, RZ, UR4 ;  /* 0x00000004ff027e24 */ /* 0x000fe4000f8e00ff */
[----:B------:R-:W-:-:S05]  /*1080*/  IMAD.U32 R3, RZ, RZ, UR5 ;  /* 0x00000005ff037e24 */ /* 0x000fca000f8e00ff */
[----:B------:R0:W5:Y:S01]  /*1090*/  LDG.E R17, desc[UR46][R2.64] ;  /* 0x0000002e02117981 */ /* 0x000162000c1e1900 */
[----:B------:R-:W-:Y:S05]  /*10a0*/  BRA `(.L_x_850) ;  /* 0x00000000002c7947 */ /* 0x000fea0003800000 */
.L_x_849:
        /* <DEDUP_REMOVED lines=9> */
[----:B------:R-:W2:Y:S02]  /*1140*/  LDG.E R0, desc[UR46][R2.64+0x4] ;  /* 0x0000042e02007981 */ /* 0x000ea4000c1e1900 */
[----:B--2---:R-:W-:-:S07]  /*1150*/  IMAD.IADD R17, R0, 0x1, -R17 ;  /* 0x0000000100117824 */ /* 0x004fce00078e0a11 */
.L_x_850:
[----:B------:R-:W1:Y:S01]  /*1160*/  LDC.64 R8, c[0x0][0x9e0] ;  /* 0x00027800ff087b82 */ /* 0x000e620000000a00 */
[----:B------:R-:W-:Y:S01]  /*1170*/  ULDC UR4, c[0x0][0x428] ;  /* 0x00010a0000047ab9 */ /* 0x000fe20000000800 */
[----:B-----5:R-:W-:Y:S01]  /*1180*/  IMAD.IADD R17, R17, 0x1, -R6 ;  /* 0x0000000111117824 */ /* 0x020fe200078e0a06 */
[----:B------:R-:W-:-:S04]  /*1190*/  UISETP.NE.AND UP0, UPT, UR4, 0x1, UPT ;  /* 0x000000010400788c */ /* 0x000fc8000bf05270 */
[----:B------:R-:W-:-:S05]  /*11a0*/  IADD3 R0, R17, 0xc0, -R19 ;  /* 0x000000c011007810 */ /* 0x000fca0007ffe813 */
[----:B------:R-:W-:Y:S02]  /*11b0*/  IMAD R23, R89, 0xc0, R0 ;  /* 0x000000c059177824 */ /* 0x000fe400078e0200 */
[----:B------:R-:W-:Y:S01]  /*11c0*/  @UP0 ULDC UR4, c[0x0][0x42c] ;  /* 0x00010b0000040ab9 */ /* 0x000fe20000000800 */
[----:B------:R-:W-:Y:S01]  /*11d0*/  @UP0 ULDC UR6, c[0x0][0x430] ;  /* 0x00010c0000060ab9 */ /* 0x000fe20000000800 */
[----:B------:R-:W-:-:S04]  /*11e0*/  UIMAD.WIDE.U32 UR4, UR41, UR4, URZ ;  /* 0x00000004290472a5 */ /* 0x000fc8000f8e003f */
[----:B------:R-:W-:Y:S01]  /*11f0*/  @UP0 USHF.R.U32.HI UR41, URZ, UR6, UR5 ;  /* 0x000000063f290299 */ /* 0x000fe20008011605 */
[----:B-1----:R-:W-:Y:S01]  /*1200*/  ISETP.GE.AND P1, PT, R9, 0x1, PT ;  /* 0x000000010900780c */ /* 0x002fe20003f26270 */
[----:B------:R-:W-:-:S12]  /*1210*/  IMAD.IADD R0, R23, 0x1, R8 ;  /* 0x0000000117007824 */ /* 0x000fd800078e0208 */
[----:B------:R-:W-:Y:S05]  /*1220*/  @!P1 BRA `(.L_x_851) ;  /* 0x0000000000409947 */ /* 0x000fea0003800000 */
[C---:B------:R-:W-:Y:S01]  /*1230*/  ISETP.GT.AND P0, PT, R23.reuse, RZ, PT ;  /* 0x000000ff1700720c */ /* 0x040fe20003f04270 */
[----:B0-----:R-:W-:-:S12]  /*1240*/  VIADD R2, R23, 0xffffffff ;  /* 0xffffffff17027836 */ /* 0x001fd80000000000 */
[----:B------:R-:W-:Y:S05]  /*1250*/  @P0 BRA `(.L_x_852) ;  /* 0x00000000001c0947 */ /* 0x000fea0003800000 */
[----:B------:R-:W-:Y:S01]  /*1260*/  ISETP.NE.AND P0, PT, R9, 0x1, PT ;  /* 0x000000010900780c */ /* 0x000fe20003f05270 */
[----:B------:R-:W-:-:S12]  /*1270*/  IMAD.MOV R3, RZ, RZ, -R23 ;  /* 0x000000ffff037224 */ /* 0x000fd800078e0a17 */
[----:B------:R-:W0:Y:S02]  /*1280*/  @P0 LDC.64 R4, c[0x0][0x9e8] ;  /* 0x00027a00ff040b82 */ /* 0x000e240000000a00 */
[----:B0-----:R-:W-:-:S05]  /*1290*/  @P0 IMAD.HI.U32 R2, R3, R4, RZ ;  /* 0x0000000403020227 */ /* 0x001fca00078e00ff */
[----:B------:R-:W-:-:S04]  /*12a0*/  @P0 SHF.R.U32.HI R3, RZ, R5, R2 ;  /* 0x00000005ff030219 */ /* 0x000fc80000011602 */
[----:B------:R-:W-:Y:S01]  /*12b0*/  LOP3.LUT R2, RZ, R3, RZ, 0x33, !PT ;  /* 0x00000003ff027212 */ /* 0x000fe200078e33ff */
[----:B------:R-:W-:Y:S06]  /*12c0*/  BRA `(.L_x_853) ;  /* 0x0000000000107947 */ /* 0x000fec0003800000 */
.L_x_852:
[----:B------:R-:W-:-:S13]  /*12d0*/  ISETP.NE.AND P0, PT, R9, 0x1, PT ;  /* 0x000000010900780c */ /* 0x000fda0003f05270 */
[----:B------:R-:W0:Y:S02]  /*12e0*/  @P0 LDC.64 R4, c[0x0][0x9e8] ;  /* 0x00027a00ff040b82 */ /* 0x000e240000000a00 */
[----:B0-----:R-:W-:-:S05]  /*12f0*/  @P0 IMAD.HI.U32 R4, R2, R4, RZ ;  /* 0x0000000402040227 */ /* 0x001fca00078e00ff */
[----:B------:R-:W-:-:S07]  /*1300*/  @P0 SHF.R.U32.HI R2, RZ, R5, R4 ;  /* 0x00000005ff020219 */ /* 0x000fce0000011604 */
.L_x_853:
[----:B------:R-:W-:-:S05]  /*1310*/  IMAD R3, R2, R9, R9 ;  /* 0x0000000902037224 */ /* 0x000fca00078e0209 */
[----:B------:R-:W-:-:S07]  /*1320*/  VIMNMX R0, R0, R3, PT ;  /* 0x0000000300007248 */ /* 0x000fce0003fe0100 */
.L_x_851:
[----:B0-----:R-:W-:Y:S01]  /*1330*/  VIADD R2, R0, 0x7f ;  /* 0x0000007f00027836 */ /* 0x001fe20000000000 */
[----:B------:R-:W-:Y:S01]  /*1340*/  ULDC UR4, c[0x0][0x9dc] ;  /* 0x0002770000047ab9 */ /* 0x000fe20000000800 */
[C---:B------:R-:W-:Y:S02]  /*1350*/  VIADD R0, R17.reuse, 0x7f ;  /* 0x0000007f11007836 */ /* 0x040fe40000000000 */
[----:B------:R-:W-:Y:S01]  /*1360*/  IMAD.IADD R4, R17, 0x1, -R19 ;  /* 0x0000000111047824 */ /* 0x000fe200078e0a13 */
[----:B------:R-:W-:Y:S02]  /*1370*/  SHF.R.S32.HI R5, RZ, 0x1f, R2 ;  /* 0x0000001fff057819 */ /* 0x000fe40000011402 */
[----:B------:R-:W-:Y:S01]  /*1380*/  SHF.R.S32.HI R3, RZ, 0x1f, R0 ;  /* 0x0000001fff037819 */ /* 0x000fe20000011400 */
[----:B------:R-:W-:Y:S01]  /*1390*/  IMAD R91, R89, 0xc0, R4 ;  /* 0x000000c0595b7824 */ /* 0x000fe200078e0204 */
        /* <DEDUP_REMOVED lines=12> */
[----:B------:R-:W0:Y:S02]  /*1460*/  @P0 LDC.64 R4, c[0x0][0x9e8] ;  /* 0x00027a00ff040b82 */ /* 0x000e240000000a00 */
[----:B0-----:R-:W-:-:S05]  /*1470*/  @P0 IMAD.HI.U32 R0, R3, R4, RZ ;  /* 0x0000000403000227 */ /* 0x001fca00078e00ff */
[----:B------:R-:W-:-:S04]  /*1480*/  @P0 SHF.R.U32.HI R3, RZ, R5, R0 ;  /* 0x00000005ff030219 */ /* 0x000fc80000011600 */
[----:B------:R-:W-:Y:S01]  /*1490*/  LOP3.LUT R0, RZ, R3, RZ, 0x33, !PT ;  /* 0x00000003ff007212 */ /* 0x000fe200078e33ff */
[----:B------:R-:W-:Y:S06]  /*14a0*/  BRA `(.L_x_856) ;  /* 0x0000000000147947 */ /* 0x000fec0003800000 */
.L_x_855:
[----:B------:R-:W-:Y:S01]  /*14b0*/  ISETP.NE.AND P0, PT, R9, 0x1, PT ;  /* 0x000000010900780c */ /* 0x000fe20003f05270 */
[----:B------:R-:W-:-:S12]  /*14c0*/  IMAD.MOV.U32 R0, RZ, RZ, R91 ;  /* 0x000000ffff007224 */ /* 0x000fd800078e005b */
[----:B------:R-:W0:Y:S02]  /*14d0*/  @P0 LDC.64 R2, c[0x0][0x9e8] ;  /* 0x00027a00ff020b82 */ /* 0x000e240000000a00 */
[----:B0-----:R-:W-:-:S05]  /*14e0*/  @P0 IMAD.HI.U32 R2, R91, R2, RZ ;  /* 0x000000025b020227 */ /* 0x001fca00078e00ff */
[----:B------:R-:W-:-:S07]  /*14f0*/  @P0 SHF.R.U32.HI R0, RZ, R3, R2 ;  /* 0x00000003ff000219 */ /* 0x000fce0000011602 */
.L_x_856:
[----:B------:R-:W-:-:S05]  /*1500*/  IMAD R0, R0, R9, RZ ;  /* 0x0000000900007224 */ /* 0x000fca00078e02ff */
[----:B------:R-:W-:-:S13]  /*1510*/  R2UR UR5, R0 ;  /* 0x00000000000572ca */ /* 0x000fda00000e0000 */
[----:B------:R-:W-:-:S04]  /*1520*/  UISETP.LT.AND UP0, UPT, UR4, UR5, UPT ;  /* 0x000000050400728c */ /* 0x000fc8000bf01270 */
[----:B------:R-:W-:-:S12]  /*1530*/  USEL UR4, UR4, UR5, !UP0 ;  /* 0x0000000504047287 */ /* 0x000fd8000c000000 */
.L_x_854:
        /* <DEDUP_REMOVED lines=9> */
[----:B------:R-:W-:Y:S01]  /*15d0*/  IMAD.MOV.U32 R8, RZ, RZ, RZ ;  /* 0x000000ffff087224 */ /* 0x000fe200078e00ff */
[----:B------:R-:W-:-:S02]  /*15e0*/  CS2R R10, SRZ ;  /* 0x00000000000a7805 */ /* 0x000fc4000001ff00 */
[----:B------:R-:W-:Y:S01]  /*15f0*/  CS2R R126, SRZ ;  /* 0x00000000007e7805 */ /* 0x000fe2000001ff00 */
[----:B------:R-:W-:Y:S01]  /*1600*/  UISETP.LT.AND UP0, UPT, URZ, UR5, UPT ;  /* 0x000000053f00728c */ /* 0x000fe2000bf01270 */
[----:B------:R-:W-:Y:S02]  /*1610*/  CS2R R124, SRZ ;  /* 0x00000000007c7805 */ /* 0x000fe4000001ff00 */
[----:B------:R-:W-:Y:S02]  /*1620*/  CS2R R12, SRZ ;  /* 0x00000000000c7805 */ /* 0x000fe4000001ff00 */
[----:B------:R-:W-:Y:S01]  /*1630*/  CS2R R14, SRZ ;  /* 0x00000000000e7805 */ /* 0x000fe2000001ff00 */
[----:B------:R-:W-:Y:S01]  /*1640*/  USEL UR43, URZ, UR5, !UP0 ;  /* 0x000000053f2b7287 */ /* 0x000fe2000c000000 */
[----:B------:R-:W-:Y:S02]  /*1650*/  CS2R R118, SRZ ;  /* 0x0000000000767805 */ /* 0x000fe4000001ff00 */
[----:B------:R-:W-:-:S02]  /*1660*/  CS2R R116, SRZ ;  /* 0x0000000000747805 */ /* 0x000fc4000001ff00 */
[----:B------:R-:W-:Y:S02]  /*1670*/  CS2R R20, SRZ ;  /* 0x0000000000147805 */ /* 0x000fe4000001ff00 */
[----:B------:R-:W-:Y:S02]  /*1680*/  CS2R R24, SRZ ;  /* 0x0000000000187805 */ /* 0x000fe4000001ff00 */
[----:B------:R-:W-:Y:S02]  /*1690*/  CS2R R110, SRZ ;  /* 0x00000000006e7805 */ /* 0x000fe4000001ff00 */
[----:B------:R-:W-:Y:S02]  /*16a0*/  ISETP.GT.AND P1, PT, R88, UR43, PT ;  /* 0x0000002b58007c0c */ /* 0x000fe4000bf24270 */
        /* <DEDUP_REMOVED lines=9> */
[----:B------:R-:W-:Y:S01]  /*1740*/  CS2R R34, SRZ ;  /* 0x0000000000227805 */ /* 0x000fe2000001ff00 */
[----:B------:R-:W-:Y:S01]  /*1750*/  IMAD.MOV.U32 R37, RZ, RZ, RZ ;  /* 0x000000ffff257224 */ /* 0x000fe200078e00ff */
[----:B------:R-:W-:Y:S06]  /*1760*/  @!P1 BRA `(.L_x_857) ;  /* 0x000000d400689947 */ /* 0x000fec0003800000 */
[----:B------:R-:W0:Y:S01]  /*1770*/  SHFL.IDX PT, R0, R157, RZ, 0x1f ;  /* 0x00001fff9d007589 */ /* 0x000e2200000e0000 */
[----:B------:R-:W1:Y:S01]  /*1780*/  S2UR UR44, SR_CgaCtaId ;  /* 0x00000000002c79c3 */ /* 0x000e620000008800 */
[----:B------:R-:W-:Y:S01]  /*1790*/  UMOV UR45, 0x400 ;  /* 0x00000400002d7882 */ /* 0x000fe20000000000 */
        /* <DEDUP_REMOVED lines=28> */
.L_x_858:
        /* <DEDUP_REMOVED lines=16> */
[----:B------:R-:W-:Y:S02]  /*1a60*/  @UP0 UIMAD UR15, UR49, UR15, UR8 ;  /* 0x0000000f310f02a4 */ /* 0x000fe4000f8e0208 */
[----:B------:R-:W-:-:S02]  /*1a70*/  @UP1 UIMAD.WIDE.U32 UR8, UR49, UR16, URZ ;  /* 0x00000010310812a5 */ /* 0x000fc4000f8e003f */
[----:B------:R-:W-:Y:S02]  /*1a80*/  @UP0 UIMAD.WIDE.U32 UR10, UR49, UR14, URZ ;  /* 0x0000000e310a02a5 */ /* 0x000fe4000f8e003f */
[----:B------:R-:W-:Y:S02]  /*1a90*/  @UP1 UIMAD UR16, UR49, UR17, UR12 ;  /* 0x00000011311012a4 */ /* 0x000fe4000f8e020c */
[----:B------:R-:W-:Y:S02]  /*1aa0*/  @UP1 USHF.R.S32.HI UR17, URZ, 0x1f, UR41 ;  /* 0x0000001f3f111899 */ /* 0x000fe40008011429 */
[----:B------:R-:W-:Y:S01]  /*1ab0*/  @UP0 USHF.R.S32.HI UR14, URZ, 0x1f, UR41 ;  /* 0x0000001f3f0e0899 */ /* 0x000fe20008011429 */
[----:B------:R-:W-:Y:S01]  /*1ac0*/  @UP1 ULDC.64 UR12, c[0x0][0x9c0] ;  /* 0x00027000000c1ab9 */ /* 0x000fe20000000a00 */
[----:B------:R-:W-:Y:S01]  /*1ad0*/  @UP0 ULDC.64 UR18, c[0x0][0x9b0] ;  /* 0x00026c0000120ab9 */ /* 0x000fe20000000a00 */
[----:B------:R-:W-:Y:S02]  /*1ae0*/  @UP0 UIADD3 UR11, UR11, UR15, URZ ;  /* 0x0000000f0b0b0290 */ /* 0x000fe4000fffe03f */
        /* <DEDUP_REMOVED lines=27> */
[----:B------:R-:W0:Y:S01]  /*1ca0*/  SYNCS.PHASECHK.TRANS64.TRYWAIT P1, [UR45+0x19c00], R6 ;  /* 0x019c0006ff0075a7 */ /* 0x000e22000802016d */
[----:B--2---:R-:W-:-:S04]  /*1cb0*/  FMUL.FTZ R0, R7, R0 ;  /* 0x0000000007007220 */ /* 0x004fc80000410000 */
[----:B------:R-:W-:Y:S01]  /*1cc0*/  FMUL.FTZ R0, R0, UR4 ;  /* 0x0000000400007c20 */ /* 0x000fe20008410000 */
[----:B0-----:R-:W-:Y:S06]  /*1cd0*/  @!P1 BRA `(.L_x_859) ;  /* 0x0000013c00249947 */ /* 0x001fec0003800000 */
.L_x_1040:
[----:B------:R-:W-:Y:S05]  /*1ce0*/  @!P0 BRA `(.L_x_860) ;  /* 0x0000000000048947 */ /* 0x000fea0003800000 */
[----:B------:R-:W-:Y:S01]  /*1cf0*/  BPT.TRAP 0x1 ;  /* 0x000000040000795c */ /* 0x000fe20000300000 */
.L_x_860:
[----:B------:R-:W-:Y:S02]  /*1d00*/  IMAD.U32 R5, RZ, RZ, UR38 ;  /* 0x00000026ff057e24 */ /* 0x000fe4000f8e00ff */
[----:B------:R-:W-:-:S03]  /*1d10*/  IMAD.U32 R2, RZ, RZ, UR37 ;  /* 0x00000025ff027e24 */ /* 0x000fc6000f8e00ff */
[----:B------:R-:W-:Y:S02]  /*1d20*/  LEA R5, R5, UR45, 0x3 ;  /* 0x0000002d05057c11 */ /* 0x000fe4000f8e18ff */
[----:B------:R-:W-:-:S04]  /*1d30*/  SHF.L.U32 R2, R2, 0x1f, RZ ;  /* 0x0000001f02027819 */ /* 0x000fc800000006ff */
[----:B------:R1:W2:Y:S01]  /*1d40*/  SYNCS.PHASECHK.TRANS64.TRYWAIT P2, [R5+URZ+0x19c30], R2 ;  /* 0x019c3002050075a7 */ /* 0x0002a2000804017f */
[----:B------:R-:W-:Y:S05]  /*1d50*/  @!P0 BRA `(.L_x_861) ;  /* 0x0000000000048947 */ /* 0x000fea0003800000 */
[----:B------:R-:W-:Y:S01]  /*1d60*/  BPT.TRAP 0x1 ;  /* 0x000000040000795c */ /* 0x000fe20000300000 */
.L_x_861:
[----:B0-----:R-:W0:Y:S02]  /*1d70*/  S2R R3, SR_TID.X ;  /* 0x0000000000037919 */ /* 0x001e240000002100 */
[----:B0-----:R-:W-:Y:S01]  /*1d80*/  LOP3.LUT P1, RZ, R3, 0x7f, RZ, 0xc0, !PT ;  /* 0x0000007f03ff7812 */ /* 0x001fe2000782c0ff */
[----:B--2---:R-:W-:-:S12]  /*1d90*/  @P2 BRA `(.L_x_862) ;  /* 0x0000000000082947 */ /* 0x004fd80003800000 */
[----:B------:R-:W0:Y:S02]  /*1da0*/  SYNCS.PHASECHK.TRANS64.TRYWAIT P2, [R5+URZ+0x19c30], R2 ;  /* 0x019c3002050075a7 */ /* 0x000e24000804017f */
[----:B0-----:R-:W-:Y:S05]  /*1db0*/  @!P2 BRA `(.L_x_863) ;  /* 0x0000013c0004a947 */ /* 0x001fea0003800000 */
.L_x_862:
[----:B------:R-:W-:Y:S05]  /*1dc0*/  WARPSYNC.ALL ;  /* 0x0000000000007948 */ /* 0x000fea0003800000 */
[----:B------:R-:W-:Y:S01]  /*1dd0*/  UIADD3 UR4, UR45, 0x13800, URZ ;  /* 0x000138002d047890 */ /* 0x000fe2000fffe03f */
[----:B------:R-:W-:Y:S01]  /*1de0*/  WARPGROUP.ARRIVE ;  /* 0x00000000000079c5 */ /* 0x000fe20000000000 */
[----:B------:R-:W-:Y:S01]  /*1df0*/  ULOP3.LUT UR12, UR50, 0x10000, URZ, 0xfc, !UPT ;  /* 0x00010000320c7892 */ /* 0x000fe2000f8efc3f */
[----:B01----:R-:W-:Y:S01]  /*1e00*/  @!P1 VIADD R5, R5, 0x19c40 ;  /* 0x00019c4005059836 */ /* 0x003fe20000000000 */
[----:B------:R-:W-:Y:S01]  /*1e10*/  USHF.R.U32.HI UR4, URZ, 0x4, UR4 ;  /* 0x000000043f047899 */ /* 0x000fe20008011604 */
[----:B------:R-:W-:Y:S01]  /*1e20*/  UMOV UR13, 0xc0000010 ;  /* 0xc0000010000d7882 */ /* 0x000fe20000000000 */
[----:B------:R-:W-:-:S02]  /*1e30*/  UMOV UR15, 0xc0000010 ;  /* 0xc0000010000f7882 */ /* 0x000fc40000000000 */
[----:B------:R-:W-:Y:S01]  /*1e40*/  ULOP3.LUT UR4, UR4, 0x3fff, URZ, 0xc0, !UPT ;  /* 0x00003fff04047892 */ /* 0x000fe2000f8ec03f */
[----:B------:R-:W-:Y:S01]  /*1e50*/  @!P1 PRMT R5, RZ, 0x654, R5 ;  /* 0x00000654ff059816 */ /* 0x000fe20000000005 */
[----:B------:R-:W-:Y:S01]  /*1e60*/  UMOV UR5, 0xc0000010 ;  /* 0xc000001000057882 */ /* 0x000fe20000000000 */
[----:B------:R-:W-:Y:S01]  /*1e70*/  UMOV UR7, 0xc0000010 ;  /* 0xc000001000077882 */ /* 0x000fe20000000000 */
[----:B------:R-:W-:Y:S02]  /*1e80*/  ULOP3.LUT UR16, UR4, 0x10000, URZ, 0xfc, !UPT ;  /* 0x0001000004107892 */ /* 0x000fe4000f8efc3f */
[----:B------:R-:W-:Y:S02]  /*1e90*/  UIADD3 UR4, UR12, 0x180, URZ ;  /* 0x000001800c047890 */ /* 0x000fe4000fffe03f */
[----:B------:R-:W-:Y:S02]  /*1ea0*/  UIMAD UR14, UR38, 0x300, UR16 ;  /* 0x00000300260e78a4 */ /* 0x000fe4000f8e0210 */
[----:B------:R-:W-:-:S02]  /*1eb0*/  UIADD3 UR8, UR12, 0x300, URZ ;  /* 0x000003000c087890 */ /* 0x000fc4000fffe03f */
[----:B------:R-:W-:Y:S02]  /*1ec0*/  UIADD3 UR6, UR14, 0x100, URZ ;  /* 0x000001000e067890 */ /* 0x000fe4000fffe03f */
[----:B------:R-:W-:Y:S01]  /*1ed0*/  UIADD3 UR10, UR14, 0x200, URZ ;  /* 0x000002000e0a7890 */ /* 0x000fe2000fffe03f */
[----:B------:R-:W-:Y:S02]  /*1ee0*/  UMOV UR9, 0xc0000010 ;  /* 0xc000001000097882 */ /* 0x000fe40000000000 */
[----:B------:R-:W-:Y:S01]  /*1ef0*/  QGMMA.64x128x32.F32.E4M3.E4M3 R24, gdesc[UR12], RZ, !UPT, gsb0 ;  /* 0x01e000000c1879f3 */ /* 0x000fe2000c0008ff */
[----:B------:R-:W-:Y:S01]  /*1f00*/  UMOV UR11, 0xc0000010 ;  /* 0xc0000010000b7882 */ /* 0x000fe20000000000 */
[----:B------:R-:W-:Y:S02]  /*1f10*/  ULDC UR17, c[0x0][0x9dc] ;  /* 0x0002770000117ab9 */ /* 0x000fe40000000800 */
[----:B------:R-:W-:Y:S01]  /*1f20*/  ULOP3.LUT UR17, URZ, UR17, URZ, 0x33, !UPT ;  /* 0x000000113f117292 */ /* 0x000fe2000f8e333f */
[----:B------:R-:W-:-:S02]  /*1f30*/  WARPGROUP.DEPBAR.LE gsb0, 0x0 ;  /* 0x00008000000079c5 */ /* 0x000fc40000010000 */
[----:B------:R-:W-:-:S06]  /*1f40*/  WARPGROUP.ARRIVE ;  /* 0x00000000000079c5 */ /* 0x000fcc0000000000 */
[----:B------:R-:W-:Y:S01]  /*1f50*/  QGMMA.64x128x32.F32.E4M3.E4M3 R24, gdesc[UR4], R24, gsb0 ;  /* 0x01e00000041879f3 */ /* 0x000fe20008000818 */
[----:B------:R-:W-:Y:S02]  /*1f60*/  ULDC.64 UR6, c[0x0][0x9e0] ;  /* 0x0002780000067ab9 */ /* 0x000fe40000000a00 */
[----:B------:R-:W-:-:S06]  /*1f70*/  UISETP.GE.AND UP0, UPT, UR7, 0x1, UPT ;  /* 0x000000010700788c */ /* 0x000fcc000bf06270 */
[----:B------:R-:W-:Y:S01]  /*1f80*/  PLOP3.LUT P2, PT, PT, PT, UP0, 0x40, 0x0 ;  /* 0x000000000000781c */ /* 0x000fe20003f4e808 */
[----:B------:R-:W-:Y:S02]  /*1f90*/  WARPGROUP.DEPBAR.LE gsb0, 0x0 ;  /* 0x00008000000079c5 */ /* 0x000fe40000010000 */
[----:B------:R-:W-:-:S06]  /*1fa0*/  WARPGROUP.ARRIVE ;  /* 0x00000000000079c5 */ /* 0x000fcc0000000000 */
[----:B------:R-:W-:Y:S03]  /*1fb0*/  QGMMA.64x128x32.F32.E4M3.E4M3 R24, gdesc[UR8], R24, gsb0 ;  /* 0x01e00000081879f3 */ /* 0x000fe60008000818 */
[----:B------:R-:W-:Y:S02]  /*1fc0*/  WARPGROUP.DEPBAR.LE gsb0, 0x0 ;  /* 0x00008000000079c5 */ /* 0x000fe40000010000 */
[C---:B------:R-:W-:Y:S01]  /*1fd0*/  FMUL.FTZ R4, R0.reuse, R27 ;  /* 0x0000001b00047220 */ /* 0x040fe20000410000 */
[C---:B------:R-:W-:Y:S01]  /*1fe0*/  FMUL.FTZ R13, R0.reuse, R43 ;  /* 0x0000002b000d7220 */ /* 0x040fe20000410000 */
[----:B------:R-:W-:Y:S02]  /*1ff0*/  IMAD.MOV.U32 R27, RZ, RZ, -0x80 ;  /* 0xffffff80ff1b7424 */ /* 0x000fe400078e00ff */
        /* <DEDUP_REMOVED lines=34> */
[----:B------:R-:W-:-:S02]  /*2220*/  IMAD.IADD R57, R17, 0x1, R74 ;  /* 0x0000000111397824 */ /* 0x000fc400078e024a */
        /* <DEDUP_REMOVED lines=28> */
[----:B------:R0:W-:Y:S01]  /*23f0*/  @!P1 SYNCS.ARRIVE.TRANS64.RED.A1T0 RZ, [R5+URZ], RZ ;  /* 0x000000ff05ff99a7 */ /* 0x0001e2000810043f */
[----:B------:R-:W1:Y:S01]  /*2400*/  MUFU.TANH R3, R3 ;  /* 0x0000000300037308 */ /* 0x000e620000002400 */
[----:B------:R-:W-:Y:S01]  /*2410*/  FMUL.FTZ R72, R0, R72 ;  /* 0x0000004800487220 */ /* 0x000fe20000410000 */
[----:B------:R-:W-:Y:S01]  /*2420*/  IMAD R78, R16, -0x2, R57 ;  /* 0xfffffffe104e7824 */ /* 0x000fe200078e0239 */
[----:B------:R-:W-:-:S02]  /*2430*/  LEA R75, R88, 0xffffff80, 0x7 ;  /* 0xffffff80584b7811 */ /* 0x000fc400078e38ff */
[----:B0-----:R-:W-:-:S03]  /*2440*/  IADD3 R5, -R19, 0x1, R57 ;  /* 0x0000000113057810 */ /* 0x001fc60007ffe139 */
[----:B------:R-:W0:Y:S02]  /*2450*/  MUFU.TANH R6, R6 ;  /* 0x0000000600067308 */ /* 0x000e240000002400 */
[----:B------:R-:W-:Y:S02]  /*2460*/  IMAD R58, R16, -0x2, R5 ;  /* 0xfffffffe103a7824 */ /* 0x000fe400078e0205 */
[----:B------:R-:W-:-:S04]  /*2470*/  IMAD R5, R89, 0xc0, R156 ;  /* 0x000000c059057824 */ /* 0x000fc800078e029c */
[----:B------:R-:W2:Y:S01]  /*2480*/  MUFU.TANH R2, R2 ;  /* 0x0000000200027308 */ /* 0x000ea20000002400 */
[C---:B------:R-:W-:Y:S02]  /*2490*/  VIADD R79, R58.reuse, UR6 ;  /* 0x000000063a4f7c36 */ /* 0x040fe40008000000 */
[----:B------:R-:W-:-:S03]  /*24a0*/  VIADD R82, R58, UR17 ;  /* 0x000000113a527c36 */ /* 0x000fc60008000000 */
[----:B------:R-:W-:Y:S02]  /*24b0*/  VIADDMNMX R70, R5, R79, R78, PT ;  /* 0x0000004f05467246 */ /* 0x000fe4000380014e */
        /* <DEDUP_REMOVED lines=60> */
[----:B------:R5:W0:Y:S02]  /*2880*/  MUFU.TANH R99, R72 ;  /* 0x0000004800637308 */ /* 0x000a240000002400 */
[----:B-----5:R-:W-:Y:S01]  /*2890*/  IMAD.IADD R72, R82, 0x1, R5 ;  /* 0x0000000152487824 */ /* 0x020fe200078e0205 */
[----:B-1234-:R-:W-:Y:S06]  /*28a0*/  @P2 BRA `(.L_x_864) ;  /* 0x0000000000582947 */ /* 0x01efec0003800000 */
[----:B------:R-:W-:Y:S01]  /*28b0*/  IADD3 R57, -R19, R17, R5 ;  /* 0x0000001113397210 */ /* 0x000fe20007ffe105 */
[----:B------:R-:W-:Y:S03]  /*28c0*/  BSSY B0, `(.L_x_865) ;  /* 0x0000010000007945 */ /* 0x000fe60003800000 */
        /* <DEDUP_REMOVED lines=10> */
.L_x_866:
[----:B------:R-:W-:-:S06]  /*2970*/  UISETP.NE.AND UP1, UPT, UR7, 0x1, UPT ;  /* 0x000000010700788c */ /* 0x000fcc000bf25270 */
[----:B------:R-:W-:-:S05]  /*2980*/  PLOP3.LUT P2, PT, PT, PT, UP1, 0x80, 0x0 ;  /* 0x000000000000781c */ /* 0x000fca0003f4f018 */
[----:B------:R-:W-:-:S08]  /*2990*/  @UP1 ULDC.64 UR10, c[0x0][0x9e8] ;  /* 0x00027a00000a1ab9 */ /* 0x000fd00000000a00 */
[----:B------:R-:W-:-:S05]  /*29a0*/  @P2 IMAD.HI.U32 R58, R57, UR10, RZ ;  /* 0x0000000a393a2c27 */ /* 0x000fca000f8e00ff */
[----:B------:R-:W-:-:S07]  /*29b0*/  @P2 SHF.R.U32.HI R57, RZ, UR11, R58 ;  /* 0x0000000bff392c19 */ /* 0x000fce000801163a */
.L_x_867:
[----:B------:R-:W-:Y:S05]  /*29c0*/  BSYNC B0 ;  /* 0x0000000000007941 */ /* 0x000fea0003800000 */
.L_x_865:
[----:B------:R-:W-:-:S04]  /*29d0*/  IMAD R57, R57, UR7, -R75 ;  /* 0x0000000739397c24 */ /* 0x000fc8000f8e0a4b */
[----:B------:R-:W-:-:S05]  /*29e0*/  IMAD R57, R16, -0x2, R57 ;  /* 0xfffffffe10397824 */ /* 0x000fca00078e0239 */
[----:B------:R-:W-:Y:S02]  /*29f0*/  VIMNMX R72, R72, R57, !PT ;  /* 0x0000003948487248 */ /* 0x000fe40007fe0100 */
[----:B------:R-:W-:-:S07]  /*2a00*/  VIADDMNMX R70, R57, UR7, R70, PT ;  /* 0x0000000739467c46 */ /* 0x000fce000b800146 */
.L_x_864:
[C---:B------:R-:W-:Y:S02]  /*2a10*/  ISETP.GE.AND P4, PT, R74.reuse, 0x9, PT ;  /* 0x000000094a00780c */ /* 0x040fe40003f86270 */
[C---:B------:R-:W-:Y:S02]  /*2a20*/  ISETP.GE.AND P2, PT, R74.reuse, 0x2, PT ;  /* 0x000000024a00780c */ /* 0x040fe40003f46270 */
[----:B------:R-:W-:Y:S02]  /*2a30*/  ISETP.GE.AND P5, PT, R74, 0xa, PT ;  /* 0x0000000a4a00780c */ /* 0x000fe40003fa6270 */
[----:B------:R-:W-:Y:S02]  /*2a40*/  LOP3.LUT R18, R18, 0xfffffffd, RZ, 0xc0, !PT ;  /* 0xfffffffd12127812 */ /* 0x000fe400078ec0ff */
[----:B------:R-:W-:-:S04]  /*2a50*/  ISETP.GT.AND P3, PT, R72, 0x1, !P2 ;  /* 0x000000014800780c */ /* 0x000fc80005764270 */
[----:B------:R-:W-:Y:S02]  /*2a60*/  ISETP.LT.OR P3, PT, R70, 0x2, P3 ;  /* 0x000000024600780c */ /* 0x000fe40001f61670 */
[----:B------:R-:W-:Y:S02]  /*2a70*/  @P4 LOP3.LUT R18, R18, 0x2, RZ, 0xfc, !PT ;  /* 0x0000000212124812 */ /* 0x000fe400078efcff */
[----:B0-----:R-:W-:Y:S01]  /*2a80*/  FSEL R71, R6, -INF , !P3 ;  /* 0xff80000006477808 */ /* 0x001fe20005800000 */
[----:B------:R-:W-:Y:S01]  /*2a90*/  VIADD R6, R5, 0x8 ;  /* 0x0000000805067836 */ /* 0x000fe20000000000 */
[----:B------:R-:W-:Y:S02]  /*2aa0*/  LOP3.LUT R18, R18, 0xfffffffb, RZ, 0xc0, !PT ;  /* 0xfffffffb12127812 */ /* 0x000fe400078ec0ff */
[----:B------:R-:W-:Y:S02]  /*2ab0*/  ISETP.GT.AND P4, PT, R72, 0x8, !P4 ;  /* 0x000000084800780c */ /* 0x000fe40006784270 */
[----:B------:R-:W-:-:S02]  /*2ac0*/  @P5 LOP3.LUT R18, R18, 0x4, RZ, 0xfc, !PT ;  /* 0x0000000412125812 */ /* 0x000fc400078efcff */
[----:B------:R-:W-:Y:S02]  /*2ad0*/  ISETP.GT.AND P3, PT, R72, 0x9, !P5 ;  /* 0x000000094800780c */ /* 0x000fe40006f64270 */
[----:B------:R-:W-:Y:S02]  /*2ae0*/  ISETP.GE.AND P5, PT, R74, 0x11, PT ;  /* 0x000000114a00780c */ /* 0x000fe40003fa6270 */
[C---:B------:R-:W-:Y:S02]  /*2af0*/  ISETP.LT.OR P4, PT, R70.reuse, 0x9, P4 ;  /* 0x000000094600780c */ /* 0x040fe40002781670 */
[----:B------:R-:W-:Y:S02]  /*2b00*/  ISETP.LT.OR P3, PT, R70, 0xa, P3 ;  /* 0x0000000a4600780c */ /* 0x000fe40001f61670 */
[----:B------:R-:W-:Y:S02]  /*2b10*/  FSEL R90, R90, -INF , !P4 ;  /* 0xff8000005a5a7808 */ /* 0x000fe40006000000 */
        /* <DEDUP_REMOVED lines=162> */
[----:B------:R-:W-:Y:S02]  /*3540*/  FSEL R73, R3, -INF , !P6 ;  /* 0xff80000003497808 */ /* 0x000fe40007000000 */
[----:B------:R-:W-:-:S13]  /*3550*/  ISETP.GE.AND P6, PT, R74, 0x7a, PT ;  /* 0x0000007a4a00780c */ /* 0x000fda0003fc6270 */
[----:B------:R-:W-:Y:S02]  /*3560*/  @P6 LOP3.LUT R18, R18, 0x8000000, RZ, 0xfc, !PT ;  /* 0x0800000012126812 */ /* 0x000fe400078efcff */
[----:B------:R-:W-:Y:S01]  /*3570*/  ISETP.GT.AND P6, PT, R72, 0x79, !P6 ;  /* 0x000000794800780c */ /* 0x000fe200077c4270 */
[----:B------:R-:W-:-:S03]  /*3580*/  IMAD.IADD R72, R82, 0x1, R6 ;  /* 0x0000000152487824 */ /* 0x000fc600078e0206 */
[----:B------:R-:W-:Y:S02]  /*3590*/  ISETP.LT.OR P6, PT, R70, 0x7a, P6 ;  /* 0x0000007a4600780c */ /* 0x000fe400037c1670 */
[----:B------:R-:W-:Y:S02]  /*35a0*/  VIADDMNMX R70, R6, R79, R78, PT ;  /* 0x0000004f06467246 */ /* 0x000fe4000380014e */
[----:B------:R-:W-:Y:S02]  /*35b0*/  FSEL R3, R85, -INF , !P6 ;  /* 0xff80000055037808 */ /* 0x000fe40007000000 */
[----:B------:R-:W-:-:S13]  /*35c0*/  PLOP3.LUT P6, PT, PT, PT, UP0, 0x40, 0x0 ;  /* 0x000000000000781c */ /* 0x000fda0003fce808 */
[----:B------:R-:W-:Y:S05]  /*35d0*/  @P6 BRA `(.L_x_868) ;  /* 0x0000000000646947 */ /* 0x000fea0003800000 */
[----:B------:R-:W-:Y:S01]  /*35e0*/  IADD3 R74, R17, 0x8, R5 ;  /* 0x00000008114a7810 */ /* 0x000fe20007ffe005 */
[----:B------:R-:W-:Y:S04]  /*35f0*/  BSSY B0, `(.L_x_869) ;  /* 0x0000013000007945 */ /* 0x000fe80003800000 */
        /* <DEDUP_REMOVED lines=12> */
.L_x_870:
[----:B------:R-:W-:-:S06]  /*36c0*/  UISETP.NE.AND UP1, UPT, UR7, 0x1, UPT ;  /* 0x000000010700788c */ /* 0x000fcc000bf25270 */
[----:B------:R-:W-:-:S05]  /*36d0*/  PLOP3.LUT P6, PT, PT, PT, UP1, 0x80, 0x0 ;  /* 0x000000000000781c */ /* 0x000fca0003fcf018 */
[----:B------:R-:W-:-:S08]  /*36e0*/  @UP1 ULDC.64 UR10, c[0x0][0x9e8] ;  /* 0x00027a00000a1ab9 */ /* 0x000fd00000000a00 */
[----:B------:R-:W-:Y:S01]  /*36f0*/  @P6 IMAD.HI.U32 R41, R74, UR10, RZ ;  /* 0x0000000a4a296c27 */ /* 0x000fe2000f8e00ff */
[----:B------:R-:W-:-:S13]  /*3700*/  PLOP3.LUT P6, PT, PT, PT, UP1, 0x80, 0x0 ;  /* 0x000000000000781c */ /* 0x000fda0003fcf018 */
[----:B------:R-:W-:-:S07]  /*3710*/  @P6 SHF.R.U32.HI R74, RZ, UR11, R41 ;  /* 0x0000000bff4a6c19 */ /* 0x000fce0008011629 */
.L_x_871:
[----:B------:R-:W-:Y:S05]  /*3720*/  BSYNC B0 ;  /* 0x0000000000007941 */ /* 0x000fea0003800000 */
.L_x_869:
[----:B------:R-:W-:-:S04]  /*3730*/  IMAD R41, R74, UR7, -R75 ;  /* 0x000000074a297c24 */ /* 0x000fc8000f8e0a4b */
[----:B------:R-:W-:-:S05]  /*3740*/  IMAD R41, R16, -0x2, R41 ;  /* 0xfffffffe10297824 */ /* 0x000fca00078e0229 */
[----:B------:R-:W-:Y:S02]  /*3750*/  VIMNMX R72, R72, R41, !PT ;  /* 0x0000002948487248 */ /* 0x000fe40007fe0100 */
[----:B------:R-:W-:-:S07]  /*3760*/  VIADDMNMX R70, R41, UR7, R70, PT ;  /* 0x0000000729467c46 */ /* 0x000fce000b800146 */
.L_x_868:
[----:B------:R-:W-:Y:S01]  /*3770*/  ISETP.GT.AND P2, PT, R72, 0x1, !P2 ;  /* 0x000000014800780c */ /* 0x000fe20005744270 */
[----:B------:R-:W-:Y:S01]  /*3780*/  ULDC UR10, c[0x0][0x988] ;  /* 0x00026200000a7ab9 */ /* 0x000fe20000000800 */
[----:B------:R-:W-:Y:S01]  /*3790*/  LOP3.LUT P6, RZ, R18, 0x8, RZ, 0xc0, !PT ;  /* 0x0000000812ff7812 */ /* 0x000fe200078cc0ff */
[----:B------:R-:W-:Y:S01]  /*37a0*/  IMAD.U32 R77, RZ, RZ, UR10 ;  /* 0x0000000aff4d7e24 */ /* 0x000fe2000f8e00ff */
[----:B------:R-:W-:Y:S02]  /*37b0*/  ISETP.LT.OR P2, PT, R70, 0x2, P2 ;  /* 0x000000024600780c */ /* 0x000fe40001741670 */
[----:B------:R-:W-:Y:S02]  /*37c0*/  FMNMX.FTZ R75, R73, R71, !PT ;  /* 0x00000047494b7209 */ /* 0x000fe40007810000 */
[----:B------:R-:W-:Y:S02]  /*37d0*/  FSEL R41, R4, -INF , !P2 ;  /* 0xff80000004297808 */ /* 0x000fe40005000000 */
[----:B------:R-:W-:-:S02]  /*37e0*/  LOP3.LUT P2, RZ, R18, 0x2, RZ, 0xc0, !PT ;  /* 0x0000000212ff7812 */ /* 0x000fc4000784c0ff */
[----:B------:R-:W-:Y:S02]  /*37f0*/  FMNMX.FTZ R75, R90, R75, !PT ;  /* 0x0000004b5a4b7209 */ /* 0x000fe40007810000 */
[C---:B------:R-:W-:Y:S02]  /*3800*/  ISETP.GT.AND P2, PT, R72.reuse, 0x8, !P2 ;  /* 0x000000084800780c */ /* 0x040fe40005744270 */
[----:B------:R-:W-:Y:S02]  /*3810*/  ISETP.GT.AND P3, PT, R72, 0x70, !P3 ;  /* 0x000000704800780c */ /* 0x000fe40005f64270 */
[----:B------:R-:W-:Y:S02]  /*3820*/  ISETP.LT.OR P2, PT, R70, 0x9, P2 ;  /* 0x000000094600780c */ /* 0x000fe40001741670 */
[----:B------:R-:W-:Y:S02]  /*3830*/  ISETP.GT.AND P4, PT, R72, 0x71, !P4 ;  /* 0x000000714800780c */ /* 0x000fe40006784270 */
        /* <DEDUP_REMOVED lines=16> */
[----:B------:R-:W-:Y:S02]  /*3940*/  LOP3.LUT P6, RZ, R18, 0x8000, RZ, 0xc0, !PT ;  /* 0x0000800012ff7812 */ /* 0x000fe400078cc0ff */
        /* <DEDUP_REMOVED lines=55> */
[C---:B------:R-:W-:Y:S01]  /*3cc0*/  ISETP.LT.OR P3, PT, R70.reuse, 0x71, P3 ;  /* 0x000000714600780c */ /* 0x040fe20001f61670 */
[----:B------:R-:W0:Y:S01]  /*3cd0*/  SHFL.BFLY PT, R75, R8, 0x2, 0x1f ;  /* 0x0c401f00084b7f89 */ /* 0x000e2200000e0000 */
[----:B------:R-:W-:-:S02]  /*3ce0*/  ISETP.LT.OR P2, PT, R70, 0x32, P2 ;  /* 0x000000324600780c */ /* 0x000fc40001741670 */
[----:B------:R-:W-:Y:S02]  /*3cf0*/  ISETP.GT.AND P5, PT, R72, 0x78, !P5 ;  /* 0x000000784800780c */ /* 0x000fe40006fa4270 */
[----:B------:R-:W-:Y:S02]  /*3d00*/  FSEL R28, R28, -INF , !P2 ;  /* 0xff8000001c1c7808 */ /* 0x000fe40005000000 */
[----:B------:R-:W-:Y:S02]  /*3d10*/  LOP3.LUT P2, RZ, R18, 0x10000, RZ, 0xc0, !PT ;  /* 0x0001000012ff7812 */ /* 0x000fe4000784c0ff */
[----:B------:R-:W-:Y:S02]  /*3d20*/  ISETP.LT.OR P4, PT, R70, 0x72, P4 ;  /* 0x000000724600780c */ /* 0x000fe40002781670 */
[----:B------:R-:W-:Y:S02]  /*3d30*/  ISETP.GT.AND P2, PT, R72, 0x38, !P2 ;  /* 0x000000384800780c */ /* 0x000fe40005744270 */
[----:B------:R-:W-:-:S02]  /*3d40*/  FSEL R20, R20, -INF , !P3 ;  /* 0xff80000014147808 */ /* 0x000fc40005800000 */
[C---:B------:R-:W-:Y:S02]  /*3d50*/  ISETP.LT.OR P2, PT, R70.reuse, 0x39, P2 ;  /* 0x000000394600780c */ /* 0x040fe40001741670 */
[----:B------:R-:W-:Y:S02]  /*3d60*/  ISETP.LT.OR P5, PT, R70, 0x79, P5 ;  /* 0x000000794600780c */ /* 0x000fe40002fa1670 */
[----:B------:R-:W-:Y:S02]  /*3d70*/  FSEL R31, R31, -INF , !P2 ;  /* 0xff8000001f1f7808 */ /* 0x000fe40005000000 */
[----:B------:R-:W-:Y:S02]  /*3d80*/  ISETP.GT.AND P2, PT, R72, 0x39, !P6 ;  /* 0x000000394800780c */ /* 0x000fe40007744270 */
[----:B------:R-:W-:Y:S02]  /*3d90*/  LOP3.LUT P6, RZ, R18, 0x10, RZ, 0xc0, !PT ;  /* 0x0000001012ff7812 */ /* 0x000fe400078cc0ff */
[----:B------:R-:W-:-:S02]  /*3da0*/  ISETP.LT.OR P2, PT, R70, 0x3a, P2 ;  /* 0x0000003a4600780c */ /* 0x000fc40001741670 */
[----:B0-----:R-:W-:Y:S02]  /*3db0*/  FMNMX.FTZ R75, R8, R75, !PT ;  /* 0x0000004b084b7209 */ /* 0x001fe40007810000 */
[----:B------:R-:W-:Y:S02]  /*3dc0*/  FSEL R30, R30, -INF , !P2 ;  /* 0xff8000001e1e7808 */ /* 0x000fe40005000000 */
[----:B------:R-:W-:Y:S01]  /*3dd0*/  LOP3.LUT P2, RZ, R18, 0x4000, RZ, 0xc0, !PT ;  /* 0x0000400012ff7812 */ /* 0x000fe2000784c0ff */
[----:B------:R-:W0:Y:S01]  /*3de0*/  SHFL.BFLY PT, R10, R75, 0x1, 0x1f ;  /* 0x0c201f004b0a7f89 */ /* 0x000e2200000e0000 */
[----:B------:R-:W-:Y:S02]  /*3df0*/  FSEL R21, R21, -INF , !P4 ;  /* 0xff80000015157808 */ /* 0x000fe40006000000 */
[----:B------:R-:W-:Y:S02]  /*3e00*/  ISETP.GT.AND P2, PT, R72, 0x40, !P2 ;  /* 0x000000404800780c */ /* 0x000fe40005744270 */
[----:B------:R-:W-:-:S02]  /*3e10*/  FSEL R27, R27, -INF , !P5 ;  /* 0xff8000001b1b7808 */ /* 0x000fc40006800000 */
[----:B------:R-:W-:Y:S02]  /*3e20*/  ISETP.LT.OR P2, PT, R70, 0x41, P2 ;  /* 0x000000414600780c */ /* 0x000fe40001741670 */
[----:B------:R-:W-:Y:S02]  /*3e30*/  R2UR UR14, R91 ;  /* 0x000000005b0e72ca */ /* 0x000fe400000e0000 */
[----:B------:R-:W-:Y:S02]  /*3e40*/  FSEL R32, R32, -INF , !P2 ;  /* 0xff80000020207808 */ /* 0x000fe40005000000 */
[----:B------:R-:W-:-:S04]  /*3e50*/  LOP3.LUT P2, RZ, R18, 0x2000, RZ, 0xc0, !PT ;  /* 0x0000200012ff7812 */ /* 0x000fc8000784c0ff */
[----:B------:R-:W-:-:S04]  /*3e60*/  ISETP.GT.AND P2, PT, R72, 0x41, !P2 ;  /* 0x000000414800780c */ /* 0x000fc80005744270 */
[----:B------:R-:W-:Y:S01]  /*3e70*/  ISETP.LT.OR P2, PT, R70, 0x42, P2 ;  /* 0x000000424600780c */ /* 0x000fe20001741670 */
[----:B------:R-:W-:Y:S01]  /*3e80*/  UIADD3 UR6, UR14, UR6, URZ ;  /* 0x000000060e067290 */ /* 0x000fe2000fffe03f */
[----:B0-----:R-:W-:Y:S02]  /*3e90*/  FMNMX.FTZ R10, R75, R10, !PT ;  /* 0x0000000a4b0a7209 */ /* 0x001fe40007810000 */
[----:B------:R-:W-:Y:S02]  /*3ea0*/  FSEL R33, R33, -INF , !P2 ;  /* 0xff80000021217808 */ /* 0x000fe40005000000 */
[----:B------:R-:W-:Y:S01]  /*3eb0*/  LOP3.LUT P2, RZ, R18, 0x1000, RZ, 0xc0, !PT ;  /* 0x0000100012ff7812 */ /* 0x000fe2000784c0ff */
[----:B------:R-:W-:-:S03]  /*3ec0*/  FFMA.FTZ R80, R10, R77, -8 ;  /* 0xc10000000a507423 */ /* 0x000fc6000001004d */
        /* <DEDUP_REMOVED lines=57> */
[----:B------:R-:W0:Y:S01]  /*4260*/  MUFU.EX2 R2, R2 ;  /* 0x0000000200027308 */ /* 0x000e220000000800 */
        /* <DEDUP_REMOVED lines=15> */
[----:B------:R-:W1:Y:S01]  /*4360*/  MUFU.EX2 R74, R74 ;  /* 0x0000004a004a7308 */ /* 0x000e620000000800 */
        /* <DEDUP_REMOVED lines=23> */
[----:B------:R-:W-:Y:S01]  /*44e0*/  FFMA.FTZ R3, R3, UR10, -R80 ;  /* 0x0000000a03037c23 */ /* 0x000fe20008010850 */
[----:B------:R-:W-:Y:S01]  /*44f0*/  MUFU.EX2 R75, R93 ;  /* 0x0000005d004b7308 */ /* 0x000fe20000000800 */
[----:B0-----:R-:W-:-:S01]  /*4500*/  FADD.FTZ R90, R2, R71 ;  /* 0x00000047025a7221 */ /* 0x001fc20000010000 */
[----:B------:R-:W-:-:S02]  /*4510*/  FMNMX.FTZ R77, R31, R8, !PT ;  /* 0x000000081f4d7209 */ /* 0x000fc40007810000 */
[----:B-1----:R-:W-:Y:S02]  /*4520*/  F2FP.SATFINITE.E4M3.F32.PACK_AB_MERGE_C R148, R74, R73, RZ ;  /* 0x000000494a94723e */ /* 0x002fe400048070ff */
[----:B------:R-:W-:Y:S02]  /*4530*/  FMNMX.FTZ R77, R30, R77, !PT ;  /* 0x0000004d1e4d7209 */ /* 0x000fe40007810000 */
[----:B------:R-:W-:Y:S01]  /*4540*/  MUFU.EX2 R76, R76 ;  /* 0x0000004c004c7308 */ /* 0x000fe20000000800 */
[----:B------:R-:W-:Y:S02]  /*4550*/  F2FP.SATFINITE.E4M3.F32.PACK_AB_MERGE_C R148, R71, R2, R148 ;  /* 0x000000024794723e */ /* 0x000fe40004807094 */
[----:B------:R-:W-:-:S04]  /*4560*/  FMNMX.FTZ R8, R32, R77, !PT ;  /* 0x0000004d20087209 */ /* 0x000fc80007810000 */
[----:B------:R-:W-:Y:S01]  /*4570*/  FMNMX.FTZ R77, R33, R8, !PT ;  /* 0x00000008214d7209 */ /* 0x000fe20007810000 */
[----:B------:R-:W-:Y:S03]  /*4580*/  MUFU.EX2 R69, R69 ;  /* 0x0000004500457308 */ /* 0x000fe60000000800 */
[----:B------:R-:W-:-:S04]  /*4590*/  FMNMX.FTZ R77, R36, R77, !PT ;  /* 0x0000004d244d7209 */ /* 0x000fc80007810000 */
[----:B------:R-:W-:Y:S01]  /*45a0*/  FMNMX.FTZ R77, R38, R77, !PT ;  /* 0x0000004d264d7209 */ /* 0x000fe20007810000 */
[----:B------:R-:W0:Y:S03]  /*45b0*/  MUFU.EX2 R62, R62 ;  /* 0x0000003e003e7308 */ /* 0x000e260000000800 */
[----:B------:R-:W-:-:S04]  /*45c0*/  FMNMX.FTZ R77, R40, R77, !PT ;  /* 0x0000004d284d7209 */ /* 0x000fc80007810000 */
[----:B------:R-:W-:Y:S01]  /*45d0*/  FMNMX.FTZ R77, R42, R77, !PT ;  /* 0x0000004d2a4d7209 */ /* 0x000fe20007810000 */
[----:B------:R-:W-:Y:S03]  /*45e0*/  MUFU.EX2 R66, R66 ;  /* 0x0000004200427308 */ /* 0x000fe60000000800 */
[----:B------:R-:W-:-:S04]  /*45f0*/  FMNMX.FTZ R77, R44, R77, !PT ;  /* 0x0000004d2c4d7209 */ /* 0x000fc80007810000 */
[----:B------:R-:W-:Y:S01]  /*4600*/  FMNMX.FTZ R77, R46, R77, !PT ;  /* 0x0000004d2e4d7209 */ /* 0x000fe20007810000 */
[----:B------:R-:W-:Y:S01]  /*4610*/  MUFU.EX2 R65, R65 ;  /* 0x0000004100417308 */ /* 0x000fe20000000800 */
[----:B0-----:R-:W-:Y:S02]  /*4620*/  F2FP.SATFINITE.E4M3.F32.PACK_AB_MERGE_C R150, R62, R69, RZ ;  /* 0x000000453e96723e */ /* 0x001fe400048070ff */
        /* <DEDUP_REMOVED lines=12> */
[----:B------:R-:W-:Y:S04]  /*46f0*/  MUFU.EX2 R63, R63 ;  /* 0x0000003f003f7308 */ /* 0x000fe80000000800 */
[----:B------:R-:W0:Y:S04]  /*4700*/  SHFL.BFLY PT, R8, R77, 0x2, 0x1f ;  /* 0x0c401f004d087f89 */ /* 0x000e2800000e0000 */
[----:B------:R-:W-:Y:S08]  /*4710*/  MUFU.EX2 R61, R61 ;  /* 0x0000003d003d7308 */ /* 0x000ff00000000800 */
[----:B------:R-:W-:Y:S08]  /*4720*/  MUFU.EX2 R68, R68 ;  /* 0x0000004400447308 */ /* 0x000ff00000000800 */
[----:B------:R-:W-:Y:S01]  /*4730*/  MUFU.EX2 R59, R59 ;  /* 0x0000003b003b7308 */ /* 0x000fe20000000800 */
[----:B0-----:R-:W-:-:S07]  /*4740*/  FMNMX.FTZ R57, R77, R8, !PT ;  /* 0x000000084d397209 */ /* 0x001fce0007810000 */
[----:B------:R-:W-:Y:S01]  /*4750*/  MUFU.EX2 R58, R58 ;  /* 0x0000003a003a7308 */ /* 0x000fe20000000800 */
[----:B------:R-:W0:Y:S07]  /*4760*/  SHFL.BFLY PT, R8, R57, 0x1, 0x1f ;  /* 0x0c201f0039087f89 */ /* 0x000e2e00000e0000 */
[----:B------:R-:W-:Y:S08]  /*4770*/  MUFU.EX2 R55, R55 ;  /* 0x0000003700377308 */ /* 0x000ff00000000800 */
[----:B------:R-:W-:Y:S08]  /*4780*/  MUFU.EX2 R70, R70 ;  /* 0x0000004600467308 */ /* 0x000ff00000000800 */
[----:B------:R-:W-:Y:S01]  /*4790*/  MUFU.EX2 R54, R54 ;  /* 0x0000003600367308 */ /* 0x000fe20000000800 */
[----:B0-----:R-:W-:-:S04]  /*47a0*/  FMNMX.FTZ R8, R57, R8, !PT ;  /* 0x0000000839087209 */ /* 0x001fc80007810000 */
        /* <DEDUP_REMOVED lines=21> */
[--C-:B------:R-:W-:Y:S01]  /*4900*/  FFMA.FTZ R30, R33, UR10, -R39.reuse ;  /* 0x0000000a211e7c23 */ /* 0x100fe20008010827 */
[----:B------:R-:W-:-:S01]  /*4910*/  FFMA.FTZ R86, R24, UR10, -R39 ;  /* 0x0000000a18567c23 */ /* 0x000fc20008010827 */
[----:B------:R-:W-:Y:S01]  /*4920*/  FADD.FTZ R33, R73, R90 ;  /* 0x0000005a49217221 */ /* 0x000fe20000010000 */
[----:B------:R-:W-:-:S01]  /*4930*/  FFMA.FTZ R24, R29, UR10, -R39 ;  /* 0x0000000a1d187c23 */ /* 0x000fc20008010827 */
[--C-:B------:R-:W-:Y:S01]  /*4940*/  FFMA.FTZ R29, R32, UR10, -R39.reuse ;  /* 0x0000000a201d7c23 */ /* 0x100fe20008010827 */
[----:B------:R-:W-:-:S01]  /*4950*/  FFMA.FTZ R32, R36, UR10, -R39 ;  /* 0x0000000a24207c23 */ /* 0x000fc20008010827 */
[----:B------:R-:W1:Y:S01]  /*4960*/  MUFU.EX2 R4, R4 ;  /* 0x0000000400047308 */ /* 0x000e620000000800 */
[----:B------:R-:W-:-:S01]  /*4970*/  FADD.FTZ R36, R74, R33 ;  /* 0x000000214a247221 */ /* 0x000fc20000010000 */
[--C-:B------:R-:W-:Y:S01]  /*4980*/  FFMA.FTZ R45, R38, UR10, -R39.reuse ;  /* 0x0000000a262d7c23 */ /* 0x100fe20008010827 */
[----:B------:R-:W-:-:S01]  /*4990*/  FFMA.FTZ R44, R44, UR10, -R39 ;  /* 0x0000000a2c2c7c23 */ /* 0x000fc20008010827 */
[----:B------:R-:W-:Y:S01]  /*49a0*/  FFMA.FTZ R46, R46, UR10, -R39 ;  /* 0x0000000a2e2e7c23 */ /* 0x000fe20008010827 */
[----:B------:R-:W-:-:S01]  /*49b0*/  FADD.FTZ R47, R75, R36 ;  /* 0x000000244b2f7221 */ /* 0x000fc20000010000 */
[--C-:B------:R-:W-:Y:S01]  /*49c0*/  FFMA.FTZ R48, R48, UR10, -R39.reuse ;  /* 0x0000000a30307c23 */ /* 0x100fe20008010827 */
[----:B------:R-:W-:-:S01]  /*49d0*/  FFMA.FTZ R50, R50, UR10, -R39 ;  /* 0x0000000a32327c23 */ /* 0x000fc20008010827 */
[----:B------:R-:W2:Y:S01]  /*49e0*/  MUFU.EX2 R41, R41 ;  /* 0x0000002900297308 */ /* 0x000ea20000000800 */
        /* <DEDUP_REMOVED lines=13> */
[----:B------:R-:W-:-:S02]  /*4ac0*/  FADD.FTZ R40, R66, R57 ;  /* 0x0000003942287221 */ /* 0x000fc40000010000 */
[----:B------:R-:W1:Y:S01]  /*4ad0*/  MUFU.EX2 R80, R80 ;  /* 0x0000005000507308 */ /* 0x000e620000000800 */
[----:B--2---:R-:W-:-:S01]  /*4ae0*/  FADD.FTZ R36, R41, R36 ;  /* 0x0000002429247221 */ /* 0x004fc20000010000 */
[----:B------:R-:W-:Y:S01]  /*4af0*/  FADD.FTZ R57, R65, R40 ;  /* 0x0000002841397221 */ /* 0x000fe20000010000 */
[----:B------:R-:W-:-:S03]  /*4b00*/  F2FP.SATFINITE.E4M3.F32.PACK_AB_MERGE_C R4, R41, R4, RZ ;  /* 0x000000042904723e */ /* 0x000fc600048070ff */
[----:B------:R-:W-:Y:S01]  /*4b10*/  FADD.FTZ R40, R60, R57 ;  /* 0x000000393c287221 */ /* 0x000fe20000010000 */
[----:B------:R-:W-:Y:S01]  /*4b20*/  F2FP.SATFINITE.E4M3.F32.PACK_AB_MERGE_C R60, R67, R60, RZ ;  /* 0x0000003c433c723e */ /* 0x000fe200048070ff */
[----:B------:R-:W2:Y:S01]  /*4b30*/  MUFU.EX2 R9, R9 ;  /* 0x0000000900097308 */ /* 0x000ea20000000800 */
[----:B0-----:R-:W-:-:S01]  /*4b40*/  FADD.FTZ R47, R7, R36 ;  /* 0x00000024072f7221 */ /* 0x001fc20000010000 */
[----:B------:R-:W-:Y:S01]  /*4b50*/  FADD.FTZ R57, R67, R40 ;  /* 0x0000002843397221 */ /* 0x000fe20000010000 */
[----:B------:R-:W-:Y:S01]  /*4b60*/  F2FP.SATFINITE.E4M3.F32.PACK_AB_MERGE_C R144, R65, R66, R60 ;  /* 0x000000424190723e */ /* 0x000fe2000480703c */
[----:B------:R-:W-:Y:S01]  /*4b70*/  FFMA.FTZ R36, R42, UR10, -R39 ;  /* 0x0000000a2a247c23 */ /* 0x000fe20008010827 */
[----:B------:R-:W-:Y:S01]  /*4b80*/  F2FP.SATFINITE.E4M3.F32.PACK_AB_MERGE_C R149, R78, R35, R4 ;  /* 0x000000234e95723e */ /* 0x000fe20004807004 */
[----:B------:R-:W-:Y:S02]  /*4b90*/  FADD.FTZ R40, R64, R57 ;  /* 0x0000003940287221 */ /* 0x000fe40000010000 */
[----:B------:R-:W0:Y:S01]  /*4ba0*/  MUFU.EX2 R12, R12 ;  /* 0x0000000c000c7308 */ /* 0x000e220000000800 */
[----:B-1----:R-:W-:-:S01]  /*4bb0*/  FADD.FTZ R38, R80, R47 ;  /* 0x0000002f50267221 */ /* 0x002fc20000010000 */
[----:B------:R-:W-:-:S04]  /*4bc0*/  FADD.FTZ R40, R63, R40 ;  /* 0x000000283f287221 */ /* 0x000fc80000010000 */
[----:B------:R-:W-:Y:S01]  /*4bd0*/  FADD.FTZ R67, R61, R40 ;  /* 0x000000283d437221 */ /* 0x000fe20000010000 */
[----:B------:R-:W-:Y:S01]  /*4be0*/  F2FP.SATFINITE.E4M3.F32.PACK_AB_MERGE_C R40, R70, R55, RZ ;  /* 0x000000374628723e */ /* 0x000fe200048070ff */
[----:B------:R-:W1:Y:S01]  /*4bf0*/  MUFU.EX2 R11, R11 ;  /* 0x0000000b000b7308 */ /* 0x000e620000000800 */
[----:B--2---:R-:W-:-:S02]  /*4c00*/  FADD.FTZ R47, R9, R38 ;  /* 0x00000026092f7221 */ /* 0x004fc40000010000 */
[----:B------:R-:W-:-:S05]  /*4c10*/  F2FP.SATFINITE.E4M3.F32.PACK_AB_MERGE_C R140, R58, R59, R40 ;  /* 0x0000003b3a8c723e */ /* 0x000fca0004807028 */
[----:B------:R-:W2:Y:S01]  /*4c20*/  MUFU.EX2 R14, R14 ;  /* 0x0000000e000e7308 */ /* 0x000ea20000000800 */
[----:B0-----:R-:W-:-:S01]  /*4c30*/  FADD.FTZ R38, R12, R47 ;  /* 0x0000002f0c267221 */ /* 0x001fc20000010000 */
[----:B------:R-:W-:-:S04]  /*4c40*/  F2FP.SATFINITE.E4M3.F32.PACK_AB_MERGE_C R12, R12, R9, RZ ;  /* 0x000000090c0c723e */ /* 0x000fc800048070ff */
[----:B------:R-:W-:Y:S02]  /*4c50*/  F2FP.SATFINITE.E4M3.F32.PACK_AB_MERGE_C R151, R80, R7, R12 ;  /* 0x000000075097723e */ /* 0x000fe4000480700c */
[----:B------:R-:W0:Y:S01]  /*4c60*/  MUFU.EX2 R13, R13 ;  /* 0x0000000d000d7308 */ /* 0x000e220000000800 */
[----:B-1----:R-:W-:-:S07]  /*4c70*/  FADD.FTZ R47, R11, R38 ;  /* 0x000000260b2f7221 */ /* 0x002fce0000010000 */
[----:B------:R-:W1:Y:S01]  /*4c80*/  MUFU.EX2 R86, R86 ;  /* 0x0000005600567308 */ /* 0x000e620000000800 */
[----:B--2---:R-:W-:-:S07]  /*4c90*/  FADD.FTZ R38, R14, R47 ;  /* 0x0000002f0e267221 */ /* 0x004fce0000010000 */
[----:B------:R-:W2:Y:S01]  /*4ca0*/  MUFU.EX2 R24, R24 ;  /* 0x0000001800187308 */ /* 0x000ea20000000800 */
[----:B0-----:R-:W-:-:S01]  /*4cb0*/  FADD.FTZ R57, R13, R38 ;  /* 0x000000260d397221 */ /* 0x001fc20000010000 */
[C---:B------:R-:W-:Y:S01]  /*4cc0*/  F2FP.SATFINITE.E4M3.F32.PACK_AB_MERGE_C R38, R68.reuse, R61, RZ ;  /* 0x0000003d4426723e */ /* 0x040fe200048070ff */
[----:B------:R-:W-:-:S03]  /*4cd0*/  FADD.FTZ R68, R68, R67 ;  /* 0x0000004344447221 */ /* 0x000fc60000010000 */
[----:B------:R-:W-:Y:S01]  /*4ce0*/  F2FP.SATFINITE.E4M3.F32.PACK_AB_MERGE_C R146, R63, R64, R38 ;  /* 0x000000403f92723e */ /* 0x000fe20004807026 */
[----:B------:R-:W-:-:S01]  /*4cf0*/  FADD.FTZ R65, R59, R68 ;  /* 0x000000443b417221 */ /* 0x000fc20000010000 */
[----:B------:R-:W0:Y:S01]  /*4d00*/  MUFU.EX2 R25, R25 ;  /* 0x0000001900197308 */ /* 0x000e220000000800 */
[----:B-1----:R-:W-:-:S01]  /*4d10*/  FADD.FTZ R57, R86, R57 ;  /* 0x0000003956397221 */ /* 0x002fc20000010000 */
[----:B------:R-:W-:Y:S01]  /*4d20*/  F2FP.SATFINITE.E4M3.F32.PACK_AB_MERGE_C R13, R86, R13, RZ ;  /* 0x0000000d560d723e */ /* 0x000fe200048070ff */
[----:B------:R-:W-:-:S03]  /*4d30*/  FADD.FTZ R38, R58, R65 ;  /* 0x000000413a267221 */ /* 0x000fc60000010000 */
[----:B------:R-:W-:Y:S01]  /*4d40*/  F2FP.SATFINITE.E4M3.F32.PACK_AB_MERGE_C R145, R14, R11, R13 ;  /* 0x0000000b0e91723e */ /* 0x000fe2000480700d */
[----:B------:R-:W-:-:S01]  /*4d50*/  FADD.FTZ R55, R55, R38 ;  /* 0x0000002637377221 */ /* 0x000fc20000010000 */
[----:B------:R-:W1:Y:S01]  /*4d60*/  MUFU.EX2 R28, R28 ;  /* 0x0000001c001c7308 */ /* 0x000e620000000800 */
[----:B--2---:R-:W-:-:S01]  /*4d70*/  FADD.FTZ R2, R24, R57 ;  /* 0x0000003918027221 */ /* 0x004fc20000010000 */
[----:B------:R-:W-:Y:S01]  /*4d80*/  F2FP.SATFINITE.E4M3.F32.PACK_AB_MERGE_C R38, R53, R54, RZ ;  /* 0x000000363526723e */ /* 0x000fe200048070ff */
[----:B------:R-:W-:-:S05]  /*4d90*/  FADD.FTZ R70, R70, R55 ;  /* 0x0000003746467221 */ /* 0x000fca0000010000 */
[----:B------:R-:W2:Y:S01]  /*4da0*/  MUFU.EX2 R31, R31 ;  /* 0x0000001f001f7308 */ /* 0x000ea20000000800 */
[----:B0-----:R-:W-:-:S07]  /*4db0*/  FADD.FTZ R61, R25, R2 ;  /* 0x00000002193d7221 */ /* 0x001fce0000010000 */
[----:B------:R-:W0:Y:S01]  /*4dc0*/  MUFU.EX2 R29, R29 ;  /* 0x0000001d001d7308 */ /* 0x000e220000000800 */
[----:B-1----:R-:W-:-:S07]  /*4dd0*/  FADD.FTZ R2, R28, R61 ;  /* 0x0000003d1c027221 */ /* 0x002fce0000010000 */
[----:B------:R-:W1:Y:S01]  /*4de0*/  MUFU.EX2 R30, R30 ;  /* 0x0000001e001e7308 */ /* 0x000e620000000800 */
[----:B--2---:R-:W-:-:S01]  /*4df0*/  FADD.FTZ R2, R31, R2 ;  /* 0x000000021f027221 */ /* 0x004fc20000010000 */
[----:B------:R-:W-:-:S04]  /*4e00*/  F2FP.SATFINITE.E4M3.F32.PACK_AB_MERGE_C R28, R31, R28, RZ ;  /* 0x0000001c1f1c723e */ /* 0x000fc800048070ff */
[----:B------:R-:W-:Y:S02]  /*4e10*/  F2FP.SATFINITE.E4M3.F32.PACK_AB_MERGE_C R147, R25, R24, R28 ;  /* 0x000000181993723e */ /* 0x000fe4000480701c */
[----:B------:R-:W2:Y:S01]  /*4e20*/  MUFU.EX2 R32, R32 ;  /* 0x0000002000207308 */ /* 0x000ea20000000800 */
[----:B0-----:R-:W-:-:S07]  /*4e30*/  FADD.FTZ R55, R29, R2 ;  /* 0x000000021d377221 */ /* 0x001fce0000010000 */
[----:B------:R-:W0:Y:S01]  /*4e40*/  MUFU.EX2 R45, R45 ;  /* 0x0000002d002d7308 */ /* 0x000e220000000800 */
[----:B-1----:R-:W-:-:S07]  /*4e50*/  FADD.FTZ R55, R30, R55 ;  /* 0x000000371e377221 */ /* 0x002fce0000010000 */
[----:B------:R-:W-:Y:S01]  /*4e60*/  MUFU.EX2 R51, R51 ;  /* 0x0000003300337308 */ /* 0x000fe20000000800 */
[----:B--2---:R-:W-:-:S07]  /*4e70*/  FADD.FTZ R2, R32, R55 ;  /* 0x0000003720027221 */ /* 0x004fce0000010000 */
[----:B------:R-:W1:Y:S01]  /*4e80*/  MUFU.EX2 R56, R56 ;  /* 0x0000003800387308 */ /* 0x000e620000000800 */
[----:B0-----:R-:W-:-:S01]  /*4e90*/  FADD.FTZ R2, R45, R2 ;  /* 0x000000022d027221 */ /* 0x001fc20000010000 */
[----:B------:R-:W-:-:S04]  /*4ea0*/  F2FP.SATFINITE.E4M3.F32.PACK_AB_MERGE_C R32, R45, R32, RZ ;  /* 0x000000202d20723e */ /* 0x000fc800048070ff */
[----:B------:R-:W-:Y:S02]  /*4eb0*/  F2FP.SATFINITE.E4M3.F32.PACK_AB_MERGE_C R141, R30, R29, R32 ;  /* 0x0000001d1e8d723e */ /* 0x000fe40004807020 */
[----:B------:R-:W0:Y:S08]  /*4ec0*/  MUFU.EX2 R33, R33 ;  /* 0x0000002100217308 */ /* 0x000e300000000800 */
[----:B------:R-:W2:Y:S01]  /*4ed0*/  MUFU.EX2 R36, R36 ;  /* 0x0000002400247308 */ /* 0x000ea20000000800 */
[----:B-1----:R-:W-:Y:S01]  /*4ee0*/  F2FP.SATFINITE.E4M3.F32.PACK_AB_MERGE_C R142, R56, R51, R38 ;  /* 0x00000033388e723e */ /* 0x002fe20004807026 */
[----:B------:R-:W-:-:S04]  /*4ef0*/  FADD.FTZ R51, R51, R70 ;  /* 0x0000004633337221 */ /* 0x000fc80000010000 */
[----:B------:R-:W-:Y:S02]  /*4f00*/  FADD.FTZ R51, R56, R51 ;  /* 0x0000003338337221 */ /* 0x000fe40000010000 */
[----:B------:R-:W-:Y:S01]  /*4f10*/  MUFU.EX2 R43, R43 ;  /* 0x0000002b002b7308 */ /* 0x000fe20000000800 */
[----:B0-----:R-:W-:-:S01]  /*4f20*/  FADD.FTZ R39, R33, R2 ;  /* 0x0000000221277221 */ /* 0x001fc20000010000 */
[----:B------:R-:W-:-:S04]  /*4f30*/  FADD.FTZ R54, R54, R51 ;  /* 0x0000003336367221 */ /* 0x000fc80000010000 */
[----:B------:R-:W-:Y:S02]  /*4f40*/  FADD.FTZ R54, R53, R54 ;  /* 0x0000003635367221 */ /* 0x000fe40000010000 */
[----:B------:R-:W0:Y:S01]  /*4f50*/  MUFU.EX2 R82, R82 ;  /* 0x0000005200527308 */ /* 0x000e220000000800 */
[----:B--2---:R-:W-:-:S07]  /*4f60*/  FADD.FTZ R39, R36, R39 ;  /* 0x0000002724277221 */ /* 0x004fce0000010000 */
[----:B------:R-:W1:Y:S08]  /*4f70*/  MUFU.EX2 R44, R44 ;  /* 0x0000002c002c7308 */ /* 0x000e700000000800 */
[----:B------:R-:W-:Y:S01]  /*4f80*/  MUFU.EX2 R49, R49 ;  /* 0x0000003100317308 */ /* 0x000fe20000000800 */
[----:B0-----:R-:W-:-:S07]  /*4f90*/  F2FP.SATFINITE.E4M3.F32.PACK_AB_MERGE_C R9, R82, R43, RZ ;  /* 0x0000002b5209723e */ /* 0x001fce00048070ff */
[----:B------:R-:W0:Y:S01]  /*4fa0*/  MUFU.EX2 R72, R72 ;  /* 0x0000004800487308 */ /* 0x000e220000000800 */
[----:B-1----:R-:W-:-:S07]  /*4fb0*/  FADD.FTZ R2, R44, R39 ;  /* 0x000000272c027221 */ /* 0x002fce0000010000 */
[----:B------:R-:W1:Y:S08]  /*4fc0*/  MUFU.EX2 R47, R46 ;  /* 0x0000002e002f7308 */ /* 0x000e700000000800 */
[----:B------:R-:W2:Y:S01]  /*4fd0*/  MUFU.EX2 R48, R48 ;  /* 0x0000003000307308 */ /* 0x000ea20000000800 */
[----:B0-----:R-:W-:Y:S01]  /*4fe0*/  F2FP.SATFINITE.E4M3.F32.PACK_AB_MERGE_C R136, R72, R49, R9 ;  /* 0x000000314888723e */ /* 0x001fe20004807009 */
[----:B------:R-:W-:-:S04]  /*4ff0*/  FADD.FTZ R49, R49, R54 ;  /* 0x0000003631317221 */ /* 0x000fc80000010000 */
[----:B------:R-:W-:Y:S02]  /*5000*/  FADD.FTZ R72, R72, R49 ;  /* 0x0000003148487221 */ /* 0x000fe40000010000 */
[----:B------:R-:W0:Y:S01]  /*5010*/  MUFU.EX2 R57, R50 ;  /* 0x0000003200397308 */ /* 0x000e220000000800 */
[----:B-1----:R-:W-:-:S01]  /*5020*/  FADD.FTZ R9, R47, R2 ;  /* 0x000000022f097221 */ /* 0x002fc20000010000 */
[----:B------:R-:W-:Y:S01]  /*5030*/  FADD.FTZ R43, R43, R72 ;  /* 0x000000482b2b7221 */ /* 0x000fe20000010000 */
[----:B------:R-:W-:-:S03]  /*5040*/  F2FP.SATFINITE.E4M3.F32.PACK_AB_MERGE_C R44, R47, R44, RZ ;  /* 0x0000002c2f2c723e */ /* 0x000fc600048070ff */
[----:B------:R-:W-:Y:S01]  /*5050*/  FADD.FTZ R82, R82, R43 ;  /* 0x0000002b52527221 */ /* 0x000fe20000010000 */
[----:B------:R-:W-:Y:S01]  /*5060*/  F2FP.SATFINITE.E4M3.F32.PACK_AB_MERGE_C R143, R36, R33, R44 ;  /* 0x00000021248f723e */ /* 0x000fe2000480702c */
[----:B------:R-:W1:Y:S01]  /*5070*/  MUFU.EX2 R52, R52 ;  /* 0x0000003400347308 */ /* 0x000e620000000800 */
[----:B--2---:R-:W-:-:S07]  /*5080*/  FADD.FTZ R2, R48, R9 ;  /* 0x0000000930027221 */ /* 0x004fce0000010000 */
[----:B------:R-:W-:Y:S01]  /*5090*/  MUFU.EX2 R34, R34 ;  /* 0x0000002200227308 */ /* 0x000fe20000000800 */
[----:B0-----:R-:W-:-:S07]  /*50a0*/  FADD.FTZ R9, R57, R2 ;  /* 0x0000000239097221 */ /* 0x001fce0000010000 */
[----:B------:R-:W0:Y:S01]  /*50b0*/  MUFU.EX2 R3, R3 ;  /* 0x0000000300037308 */ /* 0x000e220000000800 */
[----:B-1----:R-:W-:-:S07]  /*50c0*/  FADD.FTZ R2, R52, R9 ;  /* 0x0000000934027221 */ /* 0x002fce0000010000 */
[----:B------:R-:W1:Y:S08]  /*50d0*/  MUFU.EX2 R15, R15 ;  /* 0x0000000f000f7308 */ /* 0x000e700000000800 */
[----:B------:R-:W-:Y:S01]  /*50e0*/  MUFU.EX2 R37, R37 ;  /* 0x0000002500257308 */ /* 0x000fe20000000800 */
[----:B0-----:R-:W-:-:S07]  /*50f0*/  F2FP.SATFINITE.E4M3.F32.PACK_AB_MERGE_C R4, R3, R34, RZ ;  /* 0x000000220304723e */ /* 0x001fce00048070ff */
[----:B------:R-:W0:Y:S01]  /*5100*/  MUFU.EX2 R84, R84 ;  /* 0x0000005400547308 */ /* 0x000e220000000800 */
[C---:B-1----:R-:W-:Y:S01]  /*5110*/  F2FP.SATFINITE.E4M3.F32.PACK_AB_MERGE_C R52, R15.reuse, R52, RZ ;  /* 0x000000340f34723e */ /* 0x042fe200048070ff */
[----:B------:R-:W-:-:S03]  /*5120*/  FADD.FTZ R15, R15, R2 ;  /* 0x000000020f0f7221 */ /* 0x000fc60000010000 */
[----:B------:R-:W-:-:S03]  /*5130*/  F2FP.SATFINITE.E4M3.F32.PACK_AB_MERGE_C R137, R57, R48, R52 ;  /* 0x000000303989723e */ /* 0x000fc60004807034 */
[----:B------:R-:W1:Y:S08]  /*5140*/  MUFU.EX2 R20, R20 ;  /* 0x0000001400147308 */ /* 0x000e700000000800 */
[----:B------:R-:W2:Y:S01]  /*5150*/  MUFU.EX2 R21, R21 ;  /* 0x0000001500157308 */ /* 0x000ea20000000800 */
[----:B0-----:R-:W-:Y:S01]  /*5160*/  F2FP.SATFINITE.E4M3.F32.PACK_AB_MERGE_C R138, R84, R37, R4 ;  /* 0x00000025548a723e */ /* 0x001fe20004807004 */
[----:B------:R-:W-:-:S04]  /*5170*/  FADD.FTZ R37, R37, R82 ;  /* 0x0000005225257221 */ /* 0x000fc80000010000 */
[----:B------:R-:W-:Y:S02]  /*5180*/  FADD.FTZ R37, R84, R37 ;  /* 0x0000002554257221 */ /* 0x000fe40000010000 */
[----:B------:R-:W-:Y:S01]  /*5190*/  MUFU.EX2 R27, R27 ;  /* 0x0000001b001b7308 */ /* 0x000fe20000000800 */
[----:B-1----:R-:W-:-:S01]  /*51a0*/  FADD.FTZ R2, R20, R15 ;  /* 0x0000000f14027221 */ /* 0x002fc20000010000 */
[----:B------:R-:W-:-:S04]  /*51b0*/  FADD.FTZ R4, R34, R37 ;  /* 0x0000002522047221 */ /* 0x000fc80000010000 */
[----:B------:R-:W-:Y:S02]  /*51c0*/  FADD.FTZ R4, R3, R4 ;  /* 0x0000000403047221 */ /* 0x000fe40000010000 */
[----:B------:R-:W0:Y:S01]  /*51d0*/  MUFU.EX2 R26, R26 ;  /* 0x0000001a001a7308 */ /* 0x000e220000000800 */
[----:B--2---:R-:W-:-:S01]  /*51e0*/  FADD.FTZ R2, R21, R2 ;  /* 0x0000000215027221 */ /* 0x004fc20000010000 */
[----:B0-----:R-:W-:-:S03]  /*51f0*/  F2FP.SATFINITE.E4M3.F32.PACK_AB_MERGE_C R7, R26, R27, RZ ;  /* 0x0000001b1a07723e */ /* 0x001fc600048070ff */
[----:B------:R-:W-:Y:S01]  /*5200*/  FADD.FTZ R27, R27, R2 ;  /* 0x000000021b1b7221 */ /* 0x000fe20000010000 */
[----:B------:R-:W-:Y:S01]  /*5210*/  VIADD R2, R88, 0xfffffffe ;  /* 0xfffffffe58027836 */ /* 0x000fe20000000000 */
[----:B------:R-:W-:Y:S02]  /*5220*/  F2FP.SATFINITE.E4M3.F32.PACK_AB_MERGE_C R139, R21, R20, R7 ;  /* 0x00000014158b723e */ /* 0x000fe40004807007 */
[----:B------:R-:W-:-:S01]  /*5230*/  FADD.FTZ R3, R26, R27 ;  /* 0x0000001b1a037221 */ /* 0x000fc20000010000 */
        /* <DEDUP_REMOVED lines=12> */
.L_x_873:
[----:B------:R-:W-:-:S11]  /*5300*/  UISETP.NE.AND UP1, UPT, UR7, 0x1, UPT ;  /* 0x000000010700788c */ /* 0x000fd6000bf25270 */
[----:B------:R-:W-:Y:S02]  /*5310*/  @UP1 ULDC.64 UR18, c[0x0][0x9e8] ;  /* 0x00027a0000121ab9 */ /* 0x000fe40000000a00 */
[----:B------:R-:W-:-:S04]  /*5320*/  UIMAD.WIDE.U32 UR14, UR11, UR18, URZ ;  /* 0x000000120b0e72a5 */ /* 0x000fc8000f8e003f */
[----:B------:R-:W-:-:S12]  /*5330*/  @UP1 USHF.R.U32.HI UR11, URZ, UR19, UR15 ;  /* 0x000000133f0b1299 */ /* 0x000fd8000801160f */
.L_x_874:
[----:B------:R-:W-:-:S04]  /*5340*/  UIMAD UR7, UR11, UR7, UR7 ;  /* 0x000000070b0772a4 */ /* 0x000fc8000f8e0207 */
[----:B------:R-:W-:-:S04]  /*5350*/  UISETP.LT.AND UP1, UPT, UR6, UR7, UPT ;  /* 0x000000070600728c */ /* 0x000fc8000bf21270 */
[----:B------:R-:W-:-:S12]  /*5360*/  USEL UR6, UR6, UR7, UP1 ;  /* 0x0000000706067287 */ /* 0x000fd80008800000 */
.L_x_872:
        /* <DEDUP_REMOVED lines=31> */
[----:B------:R-:W-:Y:S01]  /*5560*/  IADD3 R13, R5, R17, -R19 ;  /* 0x00000011050d7210 */ /* 0x000fe20007ffe813 */
[----:B------:R-:W-:Y:S01]  /*5570*/  IMAD.MOV.U32 R135, RZ, RZ, RZ ;  /* 0x000000ffff877224 */ /* 0x000fe200078e00ff */
[----:B------:R-:W-:Y:S01]  /*5580*/  ULDC UR22, c[0x0][0x9e4] ;  /* 0x0002790000167ab9 */ /* 0x000fe20000000800 */
[----:B------:R-:W-:Y:S01]  /*5590*/  ULDC UR19, c[0x0][0x988] ;  /* 0x0002620000137ab9 */ /* 0x000fe20000000800 */
[----:B------:R-:W-:Y:S01]  /*55a0*/  LOP3.LUT R9, RZ, R13, RZ, 0x33, !PT ;  /* 0x0000000dff097212 */ /* 0x000fe200078e33ff */
[----:B------:R-:W-:Y:S01]  /*55b0*/  VIADD R11, R13, 0x8 ;  /* 0x000000080d0b7836 */ /* 0x000fe20000000000 */
[----:B------:R-:W-:-:S04]  /*55c0*/  ULDC UR23, c[0x0][0x9e0] ;  /* 0x0002780000177ab9 */ /* 0x000fc80000000800 */
[----:B------:R-:W-:-:S07]  /*55d0*/  LOP3.LUT R7, RZ, R11, RZ, 0x33, !PT ;  /* 0x0000000bff077212 */ /* 0x000fce00078e33ff */
.L_x_893:
[----:B------:R-:W-:-:S04]  /*55e0*/  UIADD3 UR20, UR38, 0x1, URZ ;  /* 0x0000000126147890 */ /* 0x000fc8000fffe03f */
[----:B------:R-:W-:-:S04]  /*55f0*/  UISETP.NE.AND UP1, UPT, UR20, 0x2, UPT ;  /* 0x000000021400788c */ /* 0x000fc8000bf25270 */
[----:B------:R-:W-:Y:S02]  /*5600*/  USEL UR21, URZ, 0x1, UP1 ;  /* 0x000000013f157887 */ /* 0x000fe40008800000 */
[----:B------:R-:W-:Y:S02]  /*5610*/  USEL UR20, UR20, URZ, UP1 ;  /* 0x0000003f14147287 */ /* 0x000fe40008800000 */
[----:B------:R-:W-:Y:S01]  /*5620*/  ULOP3.LUT UR21, UR37, UR21, URZ, 0x3c, !UPT ;  /* 0x0000001525157292 */ /* 0x000fe2000f8e3c3f */
[----:B------:R-:W-:Y:S11]  /*5630*/  @!P0 BRA `(.L_x_876) ;  /* 0x0000000000048947 */ /* 0x000ff60003800000 */
[----:B------:R-:W-:Y:S01]  /*5640*/  BPT.TRAP 0x1 ;  /* 0x000000040000795c */ /* 0x000fe20000300000 */
.L_x_876:
[----:B------:R-:W-:Y:S01]  /*5650*/  ULEA UR24, UR20, UR45, 0x3 ;  /* 0x0000002d14187291 */ /* 0x000fe2000f8e183f */
[----:B------:R-:W-:-:S05]  /*5660*/  IMAD.U32 R12, RZ, RZ, UR21 ;  /* 0x00000015ff0c7e24 */ /* 0x000fca000f8e00ff */
[----:B------:R-:W-:-:S04]  /*5670*/  SHF.L.U32 R12, R12, 0x1f, RZ ;  /* 0x0000001f0c0c7819 */ /* 0x000fc800000006ff */
[----:B------:R0:W1:Y:S01]  /*5680*/  SYNCS.PHASECHK.TRANS64.TRYWAIT P2, [UR24+0x19c30], R12 ;  /* 0x019c300cff0075a7 */ /* 0x0000620008040158 */
[----:B------:R-:W-:Y:S05]  /*5690*/  @!P0 BRA `(.L_x_877) ;  /* 0x0000000000048947 */ /* 0x000fea0003800000 */
[----:B------:R-:W-:Y:S01]  /*56a0*/  BPT.TRAP 0x1 ;  /* 0x000000040000795c */ /* 0x000fe20000300000 */
.L_x_877:
[----:B-1----:R-:W-:Y:S05]  /*56b0*/  @P2 BRA `(.L_x_878) ;  /* 0x0000000000082947 */ /* 0x002fea0003800000 */
[----:B------:R-:W1:Y:S02]  /*56c0*/  SYNCS.PHASECHK.TRANS64.TRYWAIT P2, [UR24+0x19c30], R12 ;  /* 0x019c300cff0075a7 */ /* 0x000e640008040158 */
[----:B-1----:R-:W-:Y:S05]  /*56d0*/  @!P2 BRA `(.L_x_879) ;  /* 0x0000010000d0a947 */ /* 0x002fea0003800000 */
.L_x_878:
        /* <DEDUP_REMOVED lines=17> */
.L_x_880:
[----:B------:R-:W-:Y:S01]  /*57f0*/  ULEA UR11, UR38, UR45, 0x3 ;  /* 0x0000002d260b7291 */ /* 0x000fe2000f8e183f */
[----:B01----:R-:W-:-:S05]  /*5800*/  IMAD.U32 R12, RZ, RZ, UR37 ;  /* 0x00000025ff0c7e24 */ /* 0x003fca000f8e00ff */
[----:B------:R-:W-:-:S04]  /*5810*/  SHF.L.U32 R12, R12, 0x1f, RZ ;  /* 0x0000001f0c0c7819 */ /* 0x000fc800000006ff */
[----:B------:R0:W1:Y:S01]  /*5820*/  SYNCS.PHASECHK.TRANS64.TRYWAIT P2, [UR11+0x19c50], R12 ;  /* 0x019c500cff0075a7 */ /* 0x000062000804014b */
[----:B------:R-:W-:Y:S05]  /*5830*/  @!P0 BRA `(.L_x_881) ;  /* 0x0000000000048947 */ /* 0x000fea0003800000 */
[----:B------:R-:W-:Y:S01]  /*5840*/  BPT.TRAP 0x1 ;  /* 0x000000040000795c */ /* 0x000fe20000300000 */
.L_x_881:
[----:B-1----:R-:W-:Y:S05]  /*5850*/  @P2 BRA `(.L_x_882) ;  /* 0x0000000000082947 */ /* 0x002fea0003800000 */
[----:B------:R-:W1:Y:S02]  /*5860*/  SYNCS.PHASECHK.TRANS64.TRYWAIT P2, [UR11+0x19c50], R12 ;  /* 0x019c500cff0075a7 */ /* 0x000e64000804014b */
[----:B-1----:R-:W-:Y:S05]  /*5870*/  @!P2 BRA `(.L_x_883) ;  /* 0x000001000080a947 */ /* 0x002fea0003800000 */
.L_x_882:
[----:B------:R-:W-:Y:S01]  /*5880*/  UIADD3 UR6, UR45, 0x3000, URZ ;  /* 0x000030002d067890 */ /* 0x000fe2000fffe03f */
[----:B------:R-:W-:Y:S01]  /*5890*/  WARPGROUP.ARRIVE ;  /* 0x00000000000079c5 */ /* 0x000fe20000000000 */
[----:B------:R-:W-:Y:S01]  /*58a0*/  UMOV UR7, 0x40000040 ;  /* 0x4000004000077882 */ /* 0x000fe20000000000 */
[C---:B------:R-:W-:Y:S01]  /*58b0*/  FMUL.FTZ R21, R0.reuse, R28 ;  /* 0x0000001c00157220 */ /* 0x040fe20000410000 */
[----:B------:R-:W-:Y:S01]  /*58c0*/  USHF.R.U32.HI UR6, URZ, 0x4, UR6 ;  /* 0x000000043f067899 */ /* 0x000fe20008011606 */
[C---:B------:R-:W-:Y:S01]  /*58d0*/  FMUL.FTZ R28, R0.reuse, R33 ;  /* 0x00000021001c7220 */ /* 0x040fe20000410000 */
[C---:B------:R-:W-:Y:S01]  /*58e0*/  FMUL.FTZ R33, R0.reuse, R38 ;  /* 0x0000002600217220 */ /* 0x040fe20000410000 */
[C---:B01----:R-:W-:Y:S01]  /*58f0*/  FMUL.FTZ R12, R0.reuse, R24 ;  /* 0x00000018000c7220 */ /* 0x043fe20000410000 */
        /* <DEDUP_REMOVED lines=49> */
[----:B------:R-:W-:-:S02]  /*5c10*/  IMAD.SHL.U32 R82, R2, 0x80, RZ ;  /* 0x0000008002527824 */ /* 0x000fc400078e00ff */
        /* <DEDUP_REMOVED lines=18> */
[----:B------:R-:W-:Y:S01]  /*5d40*/  IADD3 R86, R17, 0x1, -R82 ;  /* 0x0000000111567810 */ /* 0x000fe20007ffe852 */
[----:B------:R-:W-:Y:S01]  /*5d50*/  IMAD.U32 R40, RZ, RZ, UR24 ;  /* 0x00000018ff287e24 */ /* 0x000fe2000f8e00ff */
[----:B------:R-:W-:Y:S01]  /*5d60*/  PLOP3.LUT P2, PT, PT, PT, UP0, 0x40, 0x0 ;  /* 0x000000000000781c */ /* 0x000fe20003f4e808 */
[----:B------:R-:W0:Y:S02]  /*5d70*/  MUFU.TANH R12, R12 ;  /* 0x0000000c000c7308 */ /* 0x000e240000002400 */
[----:B------:R-:W-:-:S02]  /*5d80*/  @!P1 VIADD R40, R40, 0x19c40 ;  /* 0x00019c4028289836 */ /* 0x000fc40000000000 */
[----:B------:R-:W-:-:S03]  /*5d90*/  IMAD.IADD R41, R86, 0x1, -R19 ;  /* 0x0000000156297824 */ /* 0x000fc600078e0a13 */
[----:B------:R-:W-:Y:S01]  /*5da0*/  @!P1 PRMT R40, RZ, 0x654, R40 ;  /* 0x00000654ff289816 */ /* 0x000fe20000000028 */
[----:B------:R-:W1:Y:S01]  /*5db0*/  MUFU.TANH R14, R14 ;  /* 0x0000000e000e7308 */ /* 0x000e620000002400 */
[----:B------:R-:W-:-:S07]  /*5dc0*/  IMAD R41, R16, -0x2, R41 ;  /* 0xfffffffe10297824 */ /* 0x000fce00078e0229 */
[----:B------:R-:W2:Y:S08]  /*5dd0*/  MUFU.TANH R15, R15 ;  /* 0x0000000f000f7308 */ /* 0x000eb00000002400 */
[----:B------:R-:W3:Y:S08]  /*5de0*/  MUFU.TANH R20, R20 ;  /* 0x0000001400147308 */ /* 0x000ef00000002400 */
[----:B------:R-:W4:Y:S08]  /*5df0*/  MUFU.TANH R21, R21 ;  /* 0x0000001500157308 */ /* 0x000f300000002400 */
[----:B------:R-:W0:Y:S08]  /*5e00*/  MUFU.TANH R24, R24 ;  /* 0x0000001800187308 */ /* 0x000e300000002400 */
[----:B------:R-:W0:Y:S01]  /*5e10*/  MUFU.TANH R25, R25 ;  /* 0x0000001900197308 */ /* 0x000e220000002400 */
[----:B------:R-:W-:-:S02]  /*5e20*/  WARPGROUP.DEPBAR.LE gsb0, 0x0 ;  /* 0x00008000000079c5 */ /* 0x000fc40000010000 */
[----:B------:R-:W-:-:S05]  /*5e30*/  WARPGROUP.ARRIVE ;  /* 0x00000000000079c5 */ /* 0x000fca0000000000 */
[----:B------:R-:W0:Y:S01]  /*5e40*/  MUFU.TANH R26, R26 ;  /* 0x0000001a001a7308 */ /* 0x000e220000002400 */
[----:B------:R-:W-:Y:S01]  /*5e50*/  QGMMA.64x96x32.F32.E4M3.E4M3 R88, R144, gdesc[UR4], R88, gsb0 ;  /* 0x0160000490587df3 */ /* 0x000fe20008000858 */
[----:B------:R-:W-:Y:S01]  /*5e60*/  UIADD3 UR6, UR10, 0x4, URZ ;  /* 0x000000040a067890 */ /* 0x000fe2000fffe03f */
[----:B------:R-:W-:-:S05]  /*5e70*/  UMOV UR7, 0x40000040 ;  /* 0x4000004000077882 */ /* 0x000fca0000000000 */
        /* <DEDUP_REMOVED lines=36> */
[----:B------:R-:W-:Y:S07]  /*60c0*/  QGMMA.64x96x32.F32.E4M3.E4M3 R88, R136, gdesc[UR4], R88, gsb0 ;  /* 0x0160000488587df3 */ /* 0x000fee0008000858 */
        /* <DEDUP_REMOVED lines=15> */
[C---:B------:R-:W-:Y:S01]  /*61c0*/  VIADD R137, R41.reuse, UR23 ;  /* 0x0000001729897c36 */ /* 0x040fe20008000000 */
[----:B------:R0:W-:Y:S01]  /*61d0*/  @!P1 SYNCS.ARRIVE.TRANS64.RED.A1T0 RZ, [R40+URZ], RZ ;  /* 0x000000ff28ff99a7 */ /* 0x0001e2000810043f */
[----:B------:R-:W-:-:S03]  /*61e0*/  VIADD R136, R41, UR17 ;  /* 0x0000001129887c36 */ /* 0x000fc60008000000 */
[----:B------:R-:W0:Y:S01]  /*61f0*/  MUFU.TANH R70, R70 ;  /* 0x0000004600467308 */ /* 0x000e220000002400 */
[C---:B------:R-:W-:Y:S02]  /*6200*/  IMAD.IADD R87, R5.reuse, 0x1, R137 ;  /* 0x0000000105577824 */ /* 0x040fe400078e0289 */
[----:B------:R-:W-:-:S05]  /*6210*/  IMAD.IADD R86, R5, 0x1, R136 ;  /* 0x0000000105567824 */ /* 0x000fca00078e0288 */
        /* <DEDUP_REMOVED lines=13> */
[----:B------:R-:W-:Y:S01]  /*62f0*/  ISETP.GT.AND P2, PT, R13, -0x1, PT ;  /* 0xffffffff0d00780c */ /* 0x000fe20003f44270 */
[----:B------:R-:W-:-:S12]  /*6300*/  BSSY B0, `(.L_x_885) ;  /* 0x0000010000007945 */ /* 0x000fd80003800000 */
[----:B------:R-:W-:Y:S05]  /*6310*/  @P2 BRA `(.L_x_886) ;  /* 0x0000000000202947 */ /* 0x000fea0003800000 */
[----:B------:R-:W-:-:S05]  /*6320*/  IMAD.U32 R140, RZ, RZ, UR22 ;  /* 0x00000016ff8c7e24 */ /* 0x000fca000f8e00ff */
[----:B------:R-:W-:-:S13]  /*6330*/  ISETP.NE.AND P2, PT, R140, 0x1, PT ;  /* 0x000000018c00780c */ /* 0x000fda0003f45270 */
[----:B0-----:R-:W0:Y:S02]  /*6340*/  @P2 LDC.64 R40, c[0x0][0x9e8] ;  /* 0x00027a00ff282b82 */ /* 0x001e240000000a00 */
[----:B0-----:R-:W-:-:S04]  /*6350*/  @P2 IMAD.HI.U32 R138, R9, R40, RZ ;  /* 0x00000028098a2227 */ /* 0x001fc800078e00ff */
[----:B------:R-:W-:Y:S01]  /*6360*/  IMAD.MOV.U32 R40, RZ, RZ, R9 ;  /* 0x000000ffff287224 */ /* 0x000fe200078e0009 */
[----:B------:R-:W-:-:S04]  /*6370*/  @P2 SHF.R.U32.HI R40, RZ, R41, R138 ;  /* 0x00000029ff282219 */ /* 0x000fc8000001168a */
[----:B------:R-:W-:Y:S01]  /*6380*/  LOP3.LUT R139, RZ, R40, RZ, 0x33, !PT ;  /* 0x00000028ff8b7212 */ /* 0x000fe200078e33ff */
[----:B------:R-:W-:Y:S06]  /*6390*/  BRA `(.L_x_887) ;  /* 0x0000000000187947 */ /* 0x000fec0003800000 */
.L_x_886:
[----:B------:R-:W-:Y:S02]  /*63a0*/  IMAD.U32 R140, RZ, RZ, UR22 ;  /* 0x00000016ff8c7e24 */ /* 0x000fe4000f8e00ff */
[----:B------:R-:W-:-:S03]  /*63b0*/  IMAD.MOV.U32 R139, RZ, RZ, R13 ;  /* 0x000000ffff8b7224 */ /* 0x000fc600078e000d */
[----:B------:R-:W-:-:S13]  /*63c0*/  ISETP.NE.AND P2, PT, R140, 0x1, PT ;  /* 0x000000018c00780c */ /* 0x000fda0003f45270 */
[----:B0-----:R-:W0:Y:S02]  /*63d0*/  @P2 LDC.64 R40, c[0x0][0x9e8] ;  /* 0x00027a00ff282b82 */ /* 0x001e240000000a00 */
[----:B0-----:R-:W-:-:S05]  /*63e0*/  @P2 IMAD.HI.U32 R40, R13, R40, RZ ;  /* 0x000000280d282227 */ /* 0x001fca00078e00ff */
[----:B------:R-:W-:-:S07]  /*63f0*/  @P2 SHF.R.U32.HI R139, RZ, R41, R40 ;  /* 0x00000029ff8b2219 */ /* 0x000fce0000011628 */
.L_x_887:
[----:B------:R-:W-:Y:S05]  /*6400*/  BSYNC B0 ;  /* 0x0000000000007941 */ /* 0x000fea0003800000 */
.L_x_885:
[----:B------:R-:W-:-:S04]  /*6410*/  IMAD R41, R139, R140, -R82 ;  /* 0x0000008c8b297224 */ /* 0x000fc800078e0a52 */
[----:B------:R-:W-:-:S05]  /*6420*/  IMAD R41, R16, -0x2, R41 ;  /* 0xfffffffe10297824 */ /* 0x000fca00078e0229 */
[----:B------:R-:W-:Y:S02]  /*6430*/  VIADDMNMX R87, R41, R140, R87, PT ;  /* 0x0000008c29577246 */ /* 0x000fe40003800157 */
[----:B------:R-:W-:-:S07]  /*6440*/  VIMNMX R86, R86, R41, !PT ;  /* 0x0000002956567248 */ /* 0x000fce0007fe0100 */
.L_x_884:
[----:B------:R-:W-:Y:S01]  /*6450*/  ISETP.GT.AND P2, PT, R2, -0x1, PT ;  /* 0xffffffff0200780c */ /* 0x000fe20003f44270 */
[C---:B------:R-:W-:Y:S02]  /*6460*/  IMAD.IADD R137, R6.reuse, 0x1, R137 ;  /* 0x0000000106897824 */ /* 0x040fe400078e0289 */
[----:B------:R-:W-:Y:S01]  /*6470*/  IMAD.IADD R136, R6, 0x1, R136 ;  /* 0x0000000106887824 */ /* 0x000fe200078e0288 */
[C---:B------:R-:W-:Y:S02]  /*6480*/  ISETP.GT.AND P5, PT, R86.reuse, RZ, P2 ;  /* 0x000000ff5600720c */ /* 0x040fe400017a4270 */
[C---:B------:R-:W-:Y:S02]  /*6490*/  ISETP.GT.AND P4, PT, R86.reuse, 0x1, P2 ;  /* 0x000000015600780c */ /* 0x040fe40001784270 */
[----:B------:R-:W-:Y:S02]  /*64a0*/  ISETP.LT.OR P5, PT, R87, 0x1, P5 ;  /* 0x000000015700780c */ /* 0x000fe40002fa1670 */
[----:B------:R-:W-:-:S02]  /*64b0*/  ISETP.GT.AND P6, PT, R86, 0x8, P2 ;  /* 0x000000085600780c */ /* 0x000fc400017c4270 */
[----:B0-----:R-:W-:Y:S02]  /*64c0*/  FSEL R139, R12, -INF , !P5 ;  /* 0xff8000000c8b7808 */ /* 0x001fe40006800000 */
        /* <DEDUP_REMOVED lines=93> */
[----:B------:R-:W-:Y:S01]  /*6aa0*/  ISETP.GT.AND P3, PT, R11, -0x1, PT ;  /* 0xffffffff0b00780c */ /* 0x000fe20003f64270 */
[----:B------:R-:W-:-:S12]  /*6ab0*/  BSSY B0, `(.L_x_889) ;  /* 0x0000010000007945 */ /* 0x000fd80003800000 */
[----:B------:R-:W-:Y:S05]  /*6ac0*/  @P3 BRA `(.L_x_890) ;  /* 0x0000000000203947 */ /* 0x000fea0003800000 */
[----:B------:R-:W-:Y:S02]  /*6ad0*/  IMAD.U32 R86, RZ, RZ, UR22 ;  /* 0x00000016ff567e24 */ /* 0x000fe4000f8e00ff */
[----:B------:R-:W-:-:S03]  /*6ae0*/  IMAD.MOV.U32 R12, RZ, RZ, R7 ;  /* 0x000000ffff0c7224 */ /* 0x000fc600078e0007 */
[----:B------:R-:W-:-:S13]  /*6af0*/  ISETP.NE.AND P3, PT, R86, 0x1, PT ;  /* 0x000000015600780c */ /* 0x000fda0003f65270 */
[----:B------:R-:W0:Y:S02]  /*6b00*/  @P3 LDC.64 R40, c[0x0][0x9e8] ;  /* 0x00027a00ff283b82 */ /* 0x000e240000000a00 */
[----:B0-----:R-:W-:-:S05]  /*6b10*/  @P3 IMAD.HI.U32 R40, R7, R40, RZ ;  /* 0x0000002807283227 */ /* 0x001fca00078e00ff */
[----:B------:R-:W-:-:S04]  /*6b20*/  @P3 SHF.R.U32.HI R12, RZ, R41, R40 ;  /* 0x00000029ff0c3219 */ /* 0x000fc80000011628 */
[----:B------:R-:W-:Y:S01]  /*6b30*/  LOP3.LUT R87, RZ, R12, RZ, 0x33, !PT ;  /* 0x0000000cff577212 */ /* 0x000fe200078e33ff */
[----:B------:R-:W-:Y:S06]  /*6b40*/  BRA `(.L_x_891) ;  /* 0x0000000000187947 */ /* 0x000fec0003800000 */
.L_x_890:
[----:B------:R-:W-:Y:S02]  /*6b50*/  IMAD.U32 R86, RZ, RZ, UR22 ;  /* 0x00000016ff567e24 */ /* 0x000fe4000f8e00ff */
[----:B------:R-:W-:-:S03]  /*6b60*/  IMAD.MOV.U32 R87, RZ, RZ, R11 ;  /* 0x000000ffff577224 */ /* 0x000fc600078e000b */
[----:B------:R-:W-:-:S13]  /*6b70*/  ISETP.NE.AND P3, PT, R86, 0x1, PT ;  /* 0x000000015600780c */ /* 0x000fda0003f65270 */
[----:B------:R-:W0:Y:S02]  /*6b80*/  @P3 LDC.64 R40, c[0x0][0x9e8] ;  /* 0x00027a00ff283b82 */ /* 0x000e240000000a00 */
[----:B0-----:R-:W-:-:S05]  /*6b90*/  @P3 IMAD.HI.U32 R40, R11, R40, RZ ;  /* 0x000000280b283227 */ /* 0x001fca00078e00ff */
[----:B------:R-:W-:-:S07]  /*6ba0*/  @P3 SHF.R.U32.HI R87, RZ, R41, R40 ;  /* 0x00000029ff573219 */ /* 0x000fce0000011628 */
.L_x_891:
[----:B------:R-:W-:Y:S05]  /*6bb0*/  BSYNC B0 ;  /* 0x0000000000007941 */ /* 0x000fea0003800000 */
.L_x_889:
[----:B------:R-:W-:-:S04]  /*6bc0*/  IMAD R41, R87, R86, -R82 ;  /* 0x0000005657297224 */ /* 0x000fc800078e0a52 */
[----:B------:R-:W-:-:S05]  /*6bd0*/  IMAD R41, R16, -0x2, R41 ;  /* 0xfffffffe10297824 */ /* 0x000fca00078e0229 */
[----:B------:R-:W-:Y:S02]  /*6be0*/  VIADDMNMX R137, R41, R86, R137, PT ;  /* 0x0000005629897246 */ /* 0x000fe40003800189 */
[----:B------:R-:W-:-:S07]  /*6bf0*/  VIMNMX R136, R136, R41, !PT ;  /* 0x0000002988887248 */ /* 0x000fce0007fe0100 */
.L_x_888:
        /* <DEDUP_REMOVED lines=17> */
[----:B------:R-:W-:Y:S02]  /*6d10*/  ISETP.GT.AND P4, PT, R136, 0x1, P2 ;  /* 0x000000018800780c */ /* 0x000fe40001784270 */
[----:B------:R-:W-:Y:S02]  /*6d20*/  FMNMX.FTZ R41, R35, R12, !PT ;  /* 0x0000000c23297209 */ /* 0x000fe40007810000 */
[----:B------:R-:W-:-:S02]  /*6d30*/  ISETP.LT.OR P5, PT, R137, 0x21, P5 ;  /* 0x000000218900780c */ /* 0x000fc40002fa1670 */
[----:B------:R-:W-:Y:S02]  /*6d40*/  FMNMX.FTZ R12, R36, R41, !PT ;  /* 0x00000029240c7209 */ /* 0x000fe40007810000 */
[----:B------:R-:W-:Y:S02]  /*6d50*/  ISETP.LT.OR P4, PT, R137, 0x2, P4 ;  /* 0x000000028900780c */ /* 0x000fe40002781670 */
[----:B------:R-:W-:Y:S02]  /*6d60*/  FMNMX.FTZ R41, R39, R12, !PT ;  /* 0x0000000c27297209 */ /* 0x000fe40007810000 */
[----:B------:R-:W-:Y:S02]  /*6d70*/  FSEL R37, R37, -INF , !P5 ;  /* 0xff80000025257808 */ /* 0x000fe40006800000 */
[----:B------:R-:W-:Y:S02]  /*6d80*/  FMNMX.FTZ R12, R42, R41, !PT ;  /* 0x000000292a0c7209 */ /* 0x000fe40007810000 */
[----:B------:R-:W-:-:S02]  /*6d90*/  ISETP.GT.AND P5, PT, R136, RZ, P2 ;  /* 0x000000ff8800720c */ /* 0x000fc400017a4270 */
[----:B------:R-:W-:Y:S02]  /*6da0*/  FMNMX.FTZ R41, R45, R12, !PT ;  /* 0x0000000c2d297209 */ /* 0x000fe40007810000 */
[----:B------:R-:W-:Y:S02]  /*6db0*/  ISETP.LT.OR P5, PT, R137, 0x1, P5 ;  /* 0x000000018900780c */ /* 0x000fe40002fa1670 */
        /* <DEDUP_REMOVED lines=28> */
[----:B------:R-:W-:-:S05]  /*6f80*/  FMNMX.FTZ R40, R85, R12, !PT ;  /* 0x0000000c55287209 */ /* 0x000fca0007810000 */
[----:B------:R-:W0:Y:S02]  /*6f90*/  SHFL.BFLY PT, R41, R40, 0x2, 0x1f ;  /* 0x0c401f0028297f89 */ /* 0x000e2400000e0000 */
[----:B0-----:R-:W-:Y:S02]  /*6fa0*/  FMNMX.FTZ R41, R40, R41, !PT ;  /* 0x0000002928297209 */ /* 0x001fe40007810000 */
[----:B------:R-:W-:Y:S02]  /*6fb0*/  FSEL R40, R20, -INF , !P4 ;  /* 0xff80000014287808 */ /* 0x000fe40006000000 */
[----:B------:R-:W-:Y:S01]  /*6fc0*/  ISETP.GT.AND P4, PT, R136, 0x10, P2 ;  /* 0x000000108800780c */ /* 0x000fe20001784270 */
[----:B------:R-:W0:Y:S03]  /*6fd0*/  SHFL.BFLY PT, R12, R41, 0x1, 0x1f ;  /* 0x0c201f00290c7f89 */ /* 0x000e2600000e0000 */
[----:B------:R-:W-:-:S04]  /*6fe0*/  ISETP.LT.OR P4, PT, R137, 0x11, P4 ;  /* 0x000000118900780c */ /* 0x000fc80002781670 */
[----:B------:R-:W-:Y:S02]  /*6ff0*/  FSEL R29, R29, -INF , !P4 ;  /* 0xff8000001d1d7808 */ /* 0x000fe40006000000 */
[----:B------:R-:W-:-:S04]  /*7000*/  ISETP.GT.AND P4, PT, R136, 0x19, P2 ;  /* 0x000000198800780c */ /* 0x000fc80001784270 */
[----:B------:R-:W-:-:S04]  /*7010*/  ISETP.LT.OR P4, PT, R137, 0x1a, P4 ;  /* 0x0000001a8900780c */ /* 0x000fc80002781670 */
[----:B------:R-:W-:Y:S02]  /*7020*/  FSEL R34, R34, -INF , !P4 ;  /* 0xff80000022227808 */ /* 0x000fe40006000000 */
[----:B------:R-:W-:-:S04]  /*7030*/  ISETP.GT.AND P4, PT, R136, 0x28, P2 ;  /* 0x000000288800780c */ /* 0x000fc80001784270 */
[----:B------:R-:W-:Y:S02]  /*7040*/  ISETP.LT.OR P4, PT, R137, 0x29, P4 ;  /* 0x000000298900780c */ /* 0x000fe40002781670 */
[----:B0-----:R-:W-:Y:S02]  /*7050*/  FMNMX.FTZ R12, R41, R12, !PT ;  /* 0x0000000c290c7209 */ /* 0x001fe40007810000 */
[----:B------:R-:W-:Y:S02]  /*7060*/  FSEL R43, R43, -INF , !P4 ;  /* 0xff8000002b2b7808 */ /* 0x000fe40006000000 */
[C---:B------:R-:W-:Y:S01]  /*7070*/  FSETP.NEU.FTZ.AND P6, PT, R12.reuse, -INF , PT ;  /* 0xff8000000c00780b */ /* 0x040fe20003fdd000 */
[----:B------:R-:W-:-:S01]  /*7080*/  FFMA.FTZ R82, R12, R87, -8 ;  /* 0xc10000000c527423 */ /* 0x000fc20000010057 */
[----:B------:R-:W-:-:S04]  /*7090*/  ISETP.GT.AND P4, PT, R136, 0x30, P2 ;  /* 0x000000308800780c */ /* 0x000fc80001784270 */
[----:B------:R-:W-:Y:S02]  /*70a0*/  FSEL R20, R82, RZ, P6 ;  /* 0x000000ff52147208 */ /* 0x000fe40003000000 */
[----:B------:R-:W-:-:S03]  /*70b0*/  ISETP.LT.OR P4, PT, R137, 0x31, P4 ;  /* 0x000000318900780c */ /* 0x000fc60002781670 */
[--C-:B------:R-:W-:Y:S01]  /*70c0*/  FFMA.FTZ R86, R27, UR10, -R20.reuse ;  /* 0x0000000a1b567c23 */ /* 0x100fe20008010814 */
[----:B------:R-:W-:Y:S01]  /*70d0*/  FSEL R27, R15, -INF , !P5 ;  /* 0xff8000000f1b7808 */ /* 0x000fe20006800000 */
[--C-:B------:R-:W-:Y:S01]  /*70e0*/  FFMA.FTZ R41, R139, UR10, -R20.reuse ;  /* 0x0000000a8b297c23 */ /* 0x100fe20008010814 */
[----:B------:R-:W-:Y:S01]  /*70f0*/  ISETP.LT.OR P5, PT, R137, 0x2a, P3 ;  /* 0x0000002a8900780c */ /* 0x000fe20001fa1670 */
[----:B------:R0:W-:Y:S01]  /*7100*/  MUFU.EX2 R15, R86 ;  /* 0x00000056000f7308 */ /* 0x0001e20000000800 */
        /* <DEDUP_REMOVED lines=55> */
[----:B------:R-:W-:Y:S01]  /*7480*/  FFMA.FTZ R80, R80, UR10, -R20 ;  /* 0x0000000a50507c23 */ /* 0x000fe20008010814 */
[----:B------:R-:W-:Y:S01]  /*7490*/  FMNMX.FTZ R87, R51, R82, !PT ;  /* 0x0000005233577209 */ /* 0x000fe20007810000 */
[----:B------:R-:W-:Y:S01]  /*74a0*/  MUFU.EX2 R41, R41 ;  /* 0x0000002900297308 */ /* 0x000fe20000000800 */
[----:B------:R-:W-:-:S02]  /*74b0*/  ISETP.GT.AND P4, PT, R136, 0x48, P2 ;  /* 0x000000488800780c */ /* 0x000fc40001784270 */
[----:B------:R-:W-:Y:S02]  /*74c0*/  ISETP.LT.OR P5, PT, R137, 0x42, P5 ;  /* 0x000000428900780c */ /* 0x000fe40002fa1670 */
[----:B------:R-:W-:Y:S02]  /*74d0*/  FSEL R55, R55, -INF , !P3 ;  /* 0xff80000037377808 */ /* 0x000fe40005800000 */
[----:B------:R-:W-:Y:S01]  /*74e0*/  FMNMX.FTZ R82, R52, R87, !PT ;  /* 0x0000005734527209 */ /* 0x000fe20007810000 */
[----:B------:R-:W-:Y:S01]  /*74f0*/  MUFU.EX2 R14, R14 ;  /* 0x0000000e000e7308 */ /* 0x000fe20000000800 */
[----:B------:R-:W-:Y:S02]  /*7500*/  ISETP.GT.AND P3, PT, R136, 0x49, P2 ;  /* 0x000000498800780c */ /* 0x000fe40001764270 */
[----:B------:R-:W-:Y:S02]  /*7510*/  FSEL R56, R56, -INF , !P5 ;  /* 0xff80000038387808 */ /* 0x000fe40006800000 */
[----:B------:R-:W-:-:S02]  /*7520*/  ISETP.LT.OR P4, PT, R137, 0x49, P4 ;  /* 0x000000498900780c */ /* 0x000fc40002781670 */
[----:B------:R-:W-:Y:S01]  /*7530*/  FMNMX.FTZ R87, R55, R82, !PT ;  /* 0x0000005237577209 */ /* 0x000fe20007810000 */
[----:B------:R-:W-:Y:S01]  /*7540*/  MUFU.EX2 R21, R21 ;  /* 0x0000001500157308 */ /* 0x000fe20000000800 */
[----:B------:R-:W-:Y:S02]  /*7550*/  ISETP.GT.AND P5, PT, R136, 0x50, P2 ;  /* 0x000000508800780c */ /* 0x000fe400017a4270 */
[----:B------:R-:W-:Y:S02]  /*7560*/  ISETP.LT.OR P3, PT, R137, 0x4a, P3 ;  /* 0x0000004a8900780c */ /* 0x000fe40001f61670 */
[----:B------:R-:W-:Y:S02]  /*7570*/  FSEL R57, R57, -INF , !P4 ;  /* 0xff80000039397808 */ /* 0x000fe40006000000 */
[----:B------:R-:W-:Y:S01]  /*7580*/  FMNMX.FTZ R82, R56, R87, !PT ;  /* 0x0000005738527209 */ /* 0x000fe20007810000 */
[----:B------:R-:W-:Y:S01]  /*7590*/  MUFU.EX2 R24, R24 ;  /* 0x0000001800187308 */ /* 0x000fe20000000800 */
[----:B------:R-:W-:-:S02]  /*75a0*/  ISETP.GT.AND P4, PT, R136, 0x51, P2 ;  /* 0x000000518800780c */ /* 0x000fc40001784270 */
[----:B------:R-:W-:Y:S02]  /*75b0*/  FSEL R58, R58, -INF , !P3 ;  /* 0xff8000003a3a7808 */ /* 0x000fe40005800000 */
[----:B------:R-:W-:Y:S02]  /*75c0*/  ISETP.LT.OR P5, PT, R137, 0x51, P5 ;  /* 0x000000518900780c */ /* 0x000fe40002fa1670 */
[----:B------:R-:W-:Y:S01]  /*75d0*/  FMNMX.FTZ R87, R57, R82, !PT ;  /* 0x0000005239577209 */ /* 0x000fe20007810000 */
[----:B------:R-:W-:Y:S01]  /*75e0*/  MUFU.EX2 R28, R28 ;  /* 0x0000001c001c7308 */ /* 0x000fe20000000800 */
[----:B------:R-:W-:Y:S02]  /*75f0*/  ISETP.GT.AND P3, PT, R136, 0x58, P2 ;  /* 0x000000588800780c */ /* 0x000fe40001764270 */
[----:B------:R-:W-:Y:S02]  /*7600*/  ISETP.LT.OR P4, PT, R137, 0x52, P4 ;  /* 0x000000528900780c */ /* 0x000fe40002781670 */
[----:B------:R-:W-:-:S02]  /*7610*/  FSEL R61, R61, -INF , !P5 ;  /* 0xff8000003d3d7808 */ /* 0x000fc40006800000 */
[----:B------:R-:W-:Y:S01]  /*7620*/  FMNMX.FTZ R82, R58, R87, !PT ;  /* 0x000000573a527209 */ /* 0x000fe20007810000 */
[----:B------:R-:W-:Y:S01]  /*7630*/  MUFU.EX2 R31, R31 ;  /* 0x0000001f001f7308 */ /* 0x000fe20000000800 */
[----:B------:R-:W-:Y:S02]  /*7640*/  ISETP.GT.AND P5, PT, R136, 0x59, P2 ;  /* 0x000000598800780c */ /* 0x000fe400017a4270 */
[----:B------:R-:W-:Y:S02]  /*7650*/  FSEL R62, R62, -INF , !P4 ;  /* 0xff8000003e3e7808 */ /* 0x000fe40006000000 */
[----:B------:R-:W-:Y:S02]  /*7660*/  ISETP.LT.OR P3, PT, R137, 0x59, P3 ;  /* 0x000000598900780c */ /* 0x000fe40001f61670 */
        /* <DEDUP_REMOVED lines=37> */
[----:B------:R-:W-:Y:S01]  /*78c0*/  ISETP.GT.AND P2, PT, R136, 0x79, P2 ;  /* 0x000000798800780c */ /* 0x000fe20001744270 */
[----:B------:R-:W-:Y:S01]  /*78d0*/  FFMA.FTZ R136, R85, UR10, -R20 ;  /* 0x0000000a55887c23 */ /* 0x000fe20008010814 */
[----:B------:R-:W-:Y:S02]  /*78e0*/  ISETP.LT.OR P4, PT, R137, 0x79, P4 ;  /* 0x000000798900780c */ /* 0x000fe40002781670 */
[----:B------:R-:W-:-:S02]  /*78f0*/  FSEL R78, R78, -INF , !P5 ;  /* 0xff8000004e4e7808 */ /* 0x000fc40006800000 */
[----:B------:R-:W-:Y:S01]  /*7900*/  FMNMX.FTZ R87, R77, R82, !PT ;  /* 0x000000524d577209 */ /* 0x000fe20007810000 */
[----:B------:R-:W-:Y:S01]  /*7910*/  MUFU.EX2 R50, R50 ;  /* 0x0000003200327308 */ /* 0x000fe20000000800 */
[----:B------:R-:W-:Y:S02]  /*7920*/  ISETP.LT.OR P2, PT, R137, 0x7a, P2 ;  /* 0x0000007a8900780c */ /* 0x000fe40001741670 */
[----:B------:R-:W-:Y:S02]  /*7930*/  FSEL R81, R81, -INF , !P4 ;  /* 0xff80000051517808 */ /* 0x000fe40006000000 */
[----:B------:R-:W-:Y:S02]  /*7940*/  FMNMX.FTZ R82, R78, R87, !PT ;  /* 0x000000574e527209 */ /* 0x000fe40007810000 */
[----:B------:R-:W-:Y:S01]  /*7950*/  FSEL R83, R83, -INF , !P2 ;  /* 0xff80000053537808 */ /* 0x000fe20005000000 */
[----:B------:R-:W-:Y:S01]  /*7960*/  MUFU.EX2 R53, R53 ;  /* 0x0000003500357308 */ /* 0x000fe20000000800 */
[----:B------:R-:W-:-:S02]  /*7970*/  FMNMX.FTZ R82, R81, R82, !PT ;  /* 0x0000005251527209 */ /* 0x000fc40007810000 */
[----:B------:R-:W-:Y:S02]  /*7980*/  FSEL R85, R12, RZ, P6 ;  /* 0x000000ff0c557208 */ /* 0x000fe40003000000 */
[----:B------:R-:W-:-:S03]  /*7990*/  FMNMX.FTZ R82, R83, R82, !PT ;  /* 0x0000005253527209 */ /* 0x000fc60007810000 */
[----:B------:R-:W-:Y:S01]  /*79a0*/  FADD.FTZ R10, -R85, R10 ;  /* 0x0000000a550a7221 */ /* 0x000fe20000010100 */
[----:B------:R-:W-:Y:S01]  /*79b0*/  MUFU.EX2 R54, R54 ;  /* 0x0000003600367308 */ /* 0x000fe20000000800 */
[----:B------:R-:W1:Y:S02]  /*79c0*/  SHFL.BFLY PT, R87, R82, 0x2, 0x1f ;  /* 0x0c401f0052577f89 */ /* 0x000e6400000e0000 */
[----:B------:R-:W-:-:S05]  /*79d0*/  FMUL.FTZ R10, R10, UR10 ;  /* 0x0000000a0a0a7c20 */ /* 0x000fca0008410000 */
[----:B------:R2:W-:Y:S08]  /*79e0*/  MUFU.EX2 R85, R136 ;  /* 0x0000008800557308 */ /* 0x0005f00000000800 */
[----:B------:R-:W3:Y:S08]  /*79f0*/  MUFU.EX2 R10, R10 ;  /* 0x0000000a000a7308 */ /* 0x000ef00000000800 */
[----:B------:R-:W-:Y:S01]  /*7a00*/  MUFU.EX2 R59, R59 ;  /* 0x0000003b003b7308 */ /* 0x000fe20000000800 */
[----:B-1----:R-:W-:Y:S01]  /*7a10*/  FMNMX.FTZ R87, R82, R87, !PT ;  /* 0x0000005752577209 */ /* 0x002fe20007810000 */
[----:B------:R-:W-:-:S04]  /*7a20*/  FFMA.FTZ R82, R84, UR10, -R20 ;  /* 0x0000000a54527c23 */ /* 0x000fc80008010814 */
[----:B0-----:R-:W0:Y:S02]  /*7a30*/  SHFL.BFLY PT, R86, R87, 0x1, 0x1f ;  /* 0x0c201f0057567f89 */ /* 0x001e2400000e0000 */
[----:B------:R-:W-:Y:S08]  /*7a40*/  MUFU.EX2 R60, R60 ;  /* 0x0000003c003c7308 */ /* 0x000ff00000000800 */
[----:B------:R-:W-:Y:S08]  /*7a50*/  MUFU.EX2 R63, R63 ;  /* 0x0000003f003f7308 */ /* 0x000ff00000000800 */
[----:B------:R-:W-:Y:S01]  /*7a60*/  MUFU.EX2 R64, R64 ;  /* 0x0000004000407308 */ /* 0x000fe20000000800 */
[----:B0-----:R-:W-:Y:S01]  /*7a70*/  FMNMX.FTZ R20, R87, R86, !PT ;  /* 0x0000005657147209 */ /* 0x001fe20007810000 */
[----:B------:R-:W-:-:S06]  /*7a80*/  IMAD.U32 R87, RZ, RZ, UR10 ;  /* 0x0000000aff577e24 */ /* 0x000fcc000f8e00ff */
[----:B------:R-:W-:Y:S01]  /*7a90*/  MUFU.EX2 R67, R67 ;  /* 0x0000004300437308 */ /* 0x000fe20000000800 */
[C---:B------:R-:W-:Y:S01]  /*7aa0*/  FSETP.NEU.FTZ.AND P2, PT, R20.reuse, -INF , PT ;  /* 0xff8000001400780b */ /* 0x040fe20003f5d000 */
[----:B------:R-:W-:-:S03]  /*7ab0*/  FFMA.FTZ R84, R20, R87, -8 ;  /* 0xc100000014547423 */ /* 0x000fc60000010057 */
[----:B------:R-:W-:Y:S02]  /*7ac0*/  FSEL R87, R20, RZ, P2 ;  /* 0x000000ff14577208 */ /* 0x000fe40001000000 */
[----:B------:R-:W-:Y:S01]  /*7ad0*/  FSEL R84, R84, RZ, P2 ;  /* 0x000000ff54547208 */ /* 0x000fe20001000000 */
[----:B------:R-:W-:Y:S02]  /*7ae0*/  MUFU.EX2 R68, R68 ;  /* 0x0000004400447308 */ /* 0x000fe40000000800 */
[----:B------:R-:W-:-:S02]  /*7af0*/  FADD.FTZ R87, -R87, R8 ;  /* 0x0000000857577221 */ /* 0x000fc40000010100 */
[--C-:B--2---:R-:W-:Y:S01]  /*7b00*/  FFMA.FTZ R136, R51, UR10, -R84.reuse ;  /* 0x0000000a33887c23 */ /* 0x104fe20008010854 */
[----:B------:R-:W-:-:S01]  /*7b10*/  FFMA.FTZ R86, R27, UR10, -R84 ;  /* 0x0000000a1b567c23 */ /* 0x000fc20008010854 */
[----:B------:R-:W-:Y:S01]  /*7b20*/  FMUL.FTZ R51, R87, UR10 ;  /* 0x0000000a57337c20 */ /* 0x000fe20008410000 */
[----:B------:R-:W-:-:S01]  /*7b30*/  FFMA.FTZ R27, R40, UR10, -R84 ;  /* 0x0000000a281b7c23 */ /* 0x000fc20008010854 */
        /* <DEDUP_REMOVED lines=9> */
[----:B------:R-:W-:Y:S01]  /*7bd0*/  FFMA.FTZ R44, R47, UR10, -R84 ;  /* 0x0000000a2f2c7c23 */ /* 0x000fe20008010854 */
[----:B---3--:R-:W-:-:S01]  /*7be0*/  FFMA.FTZ R57, R10, R4, R41 ;  /* 0x000000040a397223 */ /* 0x008fc20000010029 */
[----:B------:R-:W0:Y:S01]  /*7bf0*/  MUFU.EX2 R51, R51 ;  /* 0x0000003300337308 */ /* 0x000e220000000800 */
[----:B------:R-:W-:-:S01]  /*7c00*/  FFMA.FTZ R47, R48, UR10, -R84 ;  /* 0x0000000a302f7c23 */ /* 0x000fc20008010854 */
[--C-:B------:R-:W-:Y:S01]  /*7c10*/  FFMA.FTZ R33, R33, UR10, -R84.reuse ;  /* 0x0000000a21217c23 */ /* 0x100fe20008010854 */
[----:B------:R-:W-:-:S01]  /*7c20*/  FFMA.FTZ R48, R55, UR10, -R84 ;  /* 0x0000000a37307c23 */ /* 0x000fc20008010854 */
[----:B------:R-:W-:Y:S01]  /*7c30*/  FFMA.FTZ R55, R56, UR10, -R84 ;  /* 0x0000000a38377c23 */ /* 0x000fe20008010854 */
[----:B------:R-:W-:-:S01]  /*7c40*/  FADD.FTZ R56, R14, R57 ;  /* 0x000000390e387221 */ /* 0x000fc20000010000 */
[--C-:B------:R-:W-:Y:S01]  /*7c50*/  FFMA.FTZ R34, R34, UR10, -R84.reuse ;  /* 0x0000000a22227c23 */ /* 0x100fe20008010854 */
[----:B------:R-:W-:-:S01]  /*7c60*/  FFMA.FTZ R37, R37, UR10, -R84 ;  /* 0x0000000a25257c23 */ /* 0x000fc20008010854 */
[----:B------:R-:W1:Y:S01]  /*7c70*/  MUFU.EX2 R27, R27 ;  /* 0x0000001b001b7308 */ /* 0x000e620000000800 */
[----:B------:R-:W-:-:S01]  /*7c80*/  FFMA.FTZ R57, R58, UR10, -R84 ;  /* 0x0000000a3a397c23 */ /* 0x000fc20008010854 */
[----:B------:R-:W-:-:S06]  /*7c90*/  FFMA.FTZ R38, R38, UR10, -R84 ;  /* 0x0000000a26267c23 */ /* 0x000fcc0008010854 */
[----:B------:R-:W2:Y:S01]  /*7ca0*/  MUFU.EX2 R25, R25 ;  /* 0x0000001900197308 */ /* 0x000ea20000000800 */
[----:B0-----:R-:W-:-:S01]  /*7cb0*/  FFMA.FTZ R4, R51, R3, R86 ;  /* 0x0000000333047223 */ /* 0x001fc20000010056 */
[----:B------:R-:W-:Y:S01]  /*7cc0*/  FADD.FTZ R3, R21, R56 ;  /* 0x0000003815037221 */ /* 0x000fe20000010000 */
[----:B------:R-:W-:-:S05]  /*7cd0*/  FFMA.FTZ R56, R61, UR10, -R84 ;  /* 0x0000000a3d387c23 */ /* 0x000fca0008010854 */
[----:B------:R-:W0:Y:S01]  /*7ce0*/  MUFU.EX2 R26, R26 ;  /* 0x0000001a001a7308 */ /* 0x000e220000000800 */
[----:B-1----:R-:W-:-:S07]  /*7cf0*/  FADD.FTZ R4, R27, R4 ;  /* 0x000000041b047221 */ /* 0x002fce0000010000 */
[----:B------:R-:W1:Y:S01]  /*7d00*/  MUFU.EX2 R29, R29 ;  /* 0x0000001d001d7308 */ /* 0x000e620000000800 */
[----:B--2---:R-:W-:-:S01]  /*7d10*/  FADD.FTZ R137, R25, R4 ;  /* 0x0000000419897221 */ /* 0x004fc20000010000 */
[----:B------:R-:W-:-:S04]  /*7d20*/  FADD.FTZ R4, R24, R3 ;  /* 0x0000000318047221 */ /* 0x000fc80000010000 */
[----:B------:R-:W-:Y:S02]  /*7d30*/  FADD.FTZ R3, R15, R4 ;  /* 0x000000040f037221 */ /* 0x000fe40000010000 */
[----:B------:R-:W2:Y:S01]  /*7d40*/  MUFU.EX2 R30, R30 ;  /* 0x0000001e001e7308 */ /* 0x000ea20000000800 */
[----:B0-----:R-:W-:-:S01]  /*7d50*/  FADD.FTZ R58, R26, R137 ;  /* 0x000000891a3a7221 */ /* 0x001fc20000010000 */
[----:B------:R-:W-:-:S04]  /*7d60*/  FADD.FTZ R4, R28, R3 ;  /* 0x000000031c047221 */ /* 0x000fc80000010000 */
[----:B------:R-:W-:Y:S02]  /*7d70*/  FADD.FTZ R3, R31, R4 ;  /* 0x000000041f037221 */ /* 0x000fe40000010000 */
[----:B------:R-:W0:Y:S01]  /*7d80*/  MUFU.EX2 R33, R33 ;  /* 0x0000002100217308 */ /* 0x000e220000000800 */
[----:B-1----:R-:W-:-:S01]  /*7d90*/  FADD.FTZ R61, R29, R58 ;  /* 0x0000003a1d3d7221 */ /* 0x002fc20000010000 */
[----:B------:R-:W-:-:S04]  /*7da0*/  FADD.FTZ R4, R32, R3 ;  /* 0x0000000320047221 */ /* 0x000fc80000010000 */
[----:B------:R-:W-:Y:S02]  /*7db0*/  FADD.FTZ R3, R35, R4 ;  /* 0x0000000423037221 */ /* 0x000fe40000010000 */
[----:B------:R-:W1:Y:S01]  /*7dc0*/  MUFU.EX2 R34, R34 ;  /* 0x0000002200227308 */ /* 0x000e620000000800 */
[----:B--2---:R-:W-:-:S01]  /*7dd0*/  FADD.FTZ R58, R30, R61 ;  /* 0x0000003d1e3a7221 */ /* 0x004fc20000010000 */
[----:B------:R-:W-:Y:S01]  /*7de0*/  FFMA.FTZ R61, R62, UR10, -R84 ;  /* 0x0000000a3e3d7c23 */ /* 0x000fe20008010854 */
[----:B------:R-:W-:-:S05]  /*7df0*/  FADD.FTZ R4, R36, R3 ;  /* 0x0000000324047221 */ /* 0x000fca0000010000 */
[----:B------:R-:W2:Y:S01]  /*7e00*/  MUFU.EX2 R37, R37 ;  /* 0x0000002500257308 */ /* 0x000ea20000000800 */
[----:B0-----:R-:W-:-:S01]  /*7e10*/  FADD.FTZ R137, R33, R58 ;  /* 0x0000003a21897221 */ /* 0x001fc20000010000 */
[----:B------:R-:W-:-:S06]  /*7e20*/  FFMA.FTZ R58, R65, UR10, -R84 ;  /* 0x0000000a413a7c23 */ /* 0x000fcc0008010854 */
[----:B------:R-:W0:Y:S01]  /*7e30*/  MUFU.EX2 R38, R38 ;  /* 0x0000002600267308 */ /* 0x000e220000000800 */
[----:B-1----:R-:W-:-:S01]  /*7e40*/  FADD.FTZ R62, R34, R137 ;  /* 0x00000089223e7221 */ /* 0x002fc20000010000 */
[----:B------:R-:W-:-:S06]  /*7e50*/  FADD.FTZ R137, R39, R4 ;  /* 0x0000000427897221 */ /* 0x000fcc0000010000 */
[----:B------:R-:W1:Y:S01]  /*7e60*/  MUFU.EX2 R40, R40 ;  /* 0x0000002800287308 */ /* 0x000e620000000800 */
[----:B--2---:R-:W-:-:S01]  /*7e70*/  FADD.FTZ R65, R37, R62 ;  /* 0x0000003e25417221 */ /* 0x004fc20000010000 */
[----:B------:R-:W-:-:S06]  /*7e80*/  FFMA.FTZ R62, R69, UR10, -R84 ;  /* 0x0000000a453e7c23 */ /* 0x000fcc0008010854 */
[----:B------:R-:W2:Y:S01]  /*7e90*/  MUFU.EX2 R43, R43 ;  /* 0x0000002b002b7308 */ /* 0x000ea20000000800 */
[----:B0-----:R-:W-:-:S01]  /*7ea0*/  FADD.FTZ R3, R38, R65 ;  /* 0x0000004126037221 */ /* 0x001fc20000010000 */
[----:B------:R-:W-:Y:S01]  /*7eb0*/  FFMA.FTZ R65, R66, UR10, -R84 ;  /* 0x0000000a42417c23 */ /* 0x000fe20008010854 */
[----:B------:R-:W-:-:S04]  /*7ec0*/  FADD.FTZ R66, R42, R137 ;  /* 0x000000892a427221 */ /* 0x000fc80000010000 */
[----:B------:R-:W-:Y:S01]  /*7ed0*/  FADD.FTZ R69, R45, R66 ;  /* 0x000000422d457221 */ /* 0x000fe20000010000 */
[----:B------:R-:W0:Y:S01]  /*7ee0*/  MUFU.EX2 R44, R44 ;  /* 0x0000002c002c7308 */ /* 0x000e220000000800 */
[----:B-1----:R-:W-:-:S02]  /*7ef0*/  FADD.FTZ R4, R40, R3 ;  /* 0x0000000328047221 */ /* 0x002fc40000010000 */
[----:B------:R-:W-:Y:S01]  /*7f00*/  FADD.FTZ R66, R46, R69 ;  /* 0x000000452e427221 */ /* 0x000fe20000010000 */
[----:B------:R-:W-:-:S03]  /*7f10*/  FFMA.FTZ R69, R70, UR10, -R84 ;  /* 0x0000000a46457c23 */ /* 0x000fc60008010854 */
[----:B------:R-:W-:Y:S01]  /*7f20*/  FADD.FTZ R137, R49, R66 ;  /* 0x0000004231897221 */ /* 0x000fe20000010000 */
[----:B------:R-:W1:Y:S01]  /*7f30*/  MUFU.EX2 R47, R47 ;  /* 0x0000002f002f7308 */ /* 0x000e620000000800 */
[----:B--2---:R-:W-:-:S01]  /*7f40*/  FADD.FTZ R3, R43, R4 ;  /* 0x000000042b037221 */ /* 0x004fc20000010000 */
[----:B------:R-:W-:Y:S01]  /*7f50*/  FFMA.FTZ R66, R73, UR10, -R84 ;  /* 0x0000000a49427c23 */ /* 0x000fe20008010854 */
[----:B------:R-:W-:-:S04]  /*7f60*/  FADD.FTZ R70, R50, R137 ;  /* 0x0000008932467221 */ /* 0x000fc80000010000 */
[----:B------:R-:W-:Y:S01]  /*7f70*/  FADD.FTZ R73, R53, R70 ;  /* 0x0000004635497221 */ /* 0x000fe20000010000 */
[----:B------:R-:W2:Y:S01]  /*7f80*/  MUFU.EX2 R8, R136 ;  /* 0x0000008800087308 */ /* 0x000ea20000000800 */
[----:B0-----:R-:W-:-:S02]  /*7f90*/  FADD.FTZ R4, R44, R3 ;  /* 0x000000032c047221 */ /* 0x001fc40000010000 */
[----:B------:R-:W-:Y:S01]  /*7fa0*/  FADD.FTZ R70, R54, R73 ;  /* 0x0000004936467221 */ /* 0x000fe20000010000 */
[----:B------:R-:W-:-:S03]  /*7fb0*/  FFMA.FTZ R73, R74, UR10, -R84 ;  /* 0x0000000a4a497c23 */ /* 0x000fc60008010854 */
[----:B------:R-:W-:Y:S01]  /*7fc0*/  FADD.FTZ R137, R59, R70 ;  /* 0x000000463b897221 */ /* 0x000fe20000010000 */
[----:B------:R-:W0:Y:S01]  /*7fd0*/  MUFU.EX2 R87, R87 ;  /* 0x0000005700577308 */ /* 0x000e220000000800 */
[----:B-1----:R-:W-:-:S01]  /*7fe0*/  FADD.FTZ R3, R47, R4 ;  /* 0x000000042f037221 */ /* 0x002fc20000010000 */
[----:B------:R-:W-:Y:S01]  /*7ff0*/  FFMA.FTZ R70, R77, UR10, -R84 ;  /* 0x0000000a4d467c23 */ /* 0x000fe20008010854 */
[----:B------:R-:W-:-:S04]  /*8000*/  FADD.FTZ R74, R60, R137 ;  /* 0x000000893c4a7221 */ /* 0x000fc80000010000 */
[----:B------:R-:W-:Y:S01]  /*8010*/  FADD.FTZ R77, R63, R74 ;  /* 0x0000004a3f4d7221 */ /* 0x000fe20000010000 */
[----:B------:R-:W1:Y:S01]  /*8020*/  MUFU.EX2 R48, R48 ;  /* 0x0000003000307308 */ /* 0x000e620000000800 */
[----:B--2---:R-:W-:-:S02]  /*8030*/  FADD.FTZ R4, R8, R3 ;  /* 0x0000000308047221 */ /* 0x004fc40000010000 */
[----:B------:R-:W-:Y:S01]  /*8040*/  FADD.FTZ R74, R64, R77 ;  /* 0x0000004d404a7221 */ /* 0x000fe20000010000 */
[----:B------:R-:W-:-:S03]  /*8050*/  FFMA.FTZ R77, R78, UR10, -R84 ;  /* 0x0000000a4e4d7c23 */ /* 0x000fc60008010854 */
[----:B------:R-:W-:Y:S01]  /*8060*/  FADD.FTZ R137, R67, R74 ;  /* 0x0000004a43897221 */ /* 0x000fe20000010000 */
[----:B------:R-:W2:Y:S01]  /*8070*/  MUFU.EX2 R55, R55 ;  /* 0x0000003700377308 */ /* 0x000ea20000000800 */
[----:B0-----:R-:W-:-:S01]  /*8080*/  FADD.FTZ R3, R87, R4 ;  /* 0x0000000457037221 */ /* 0x001fc20000010000 */
[----:B------:R-:W-:Y:S01]  /*8090*/  FFMA.FTZ R74, R81, UR10, -R84 ;  /* 0x0000000a514a7c23 */ /* 0x000fe20008010854 */
[----:B------:R-:W-:-:S05]  /*80a0*/  FADD.FTZ R78, R68, R137 ;  /* 0x00000089444e7221 */ /* 0x000fca0000010000 */
[----:B------:R-:W0:Y:S01]  /*80b0*/  MUFU.EX2 R52, R52 ;  /* 0x0000003400347308 */ /* 0x000e220000000800 */
[----:B-1----:R-:W-:-:S07]  /*80c0*/  FADD.FTZ R4, R48, R3 ;  /* 0x0000000330047221 */ /* 0x002fce0000010000 */
[----:B------:R-:W1:Y:S01]  /*80d0*/  MUFU.EX2 R57, R57 ;  /* 0x0000003900397308 */ /* 0x000e620000000800 */
[----:B--2---:R-:W-:-:S07]  /*80e0*/  FADD.FTZ R3, R55, R4 ;  /* 0x0000000437037221 */ /* 0x004fce0000010000 */
[----:B------:R-:W2:Y:S01]  /*80f0*/  MUFU.EX2 R56, R56 ;  /* 0x0000003800387308 */ /* 0x000ea20000000800 */
[----:B0-----:R-:W-:-:S07]  /*8100*/  FADD.FTZ R4, R52, R3 ;  /* 0x0000000334047221 */ /* 0x001fce0000010000 */
        /* <DEDUP_REMOVED lines=15> */
[----:B--2---:R-:W-:-:S01]  /*8200*/  FADD.FTZ R78, R72, R81 ;  /* 0x00000051484e7221 */ /* 0x004fc20000010000 */
[----:B------:R-:W-:-:S06]  /*8210*/  FFMA.FTZ R81, R83, UR10, -R84 ;  /* 0x0000000a53517c23 */ /* 0x000fcc0008010854 */
        /* <DEDUP_REMOVED lines=19> */
[----:B0-----:R-:W-:-:S04]  /*8350*/  FADD.FTZ R4, R82, R83 ;  /* 0x0000005352047221 */ /* 0x001fc80000010000 */
[----:B------:R-:W-:Y:S01]  /*8360*/  FADD.FTZ R4, R85, R4 ;  /* 0x0000000455047221 */ /* 0x000fe20000010000 */
[----:B-1----:R-:W-:-:S04]  /*8370*/  FADD.FTZ R78, R74, R3 ;  /* 0x000000034a4e7221 */ /* 0x002fc80000010000 */
[----:B--2---:R-:W-:Y:S01]  /*8380*/  FADD.FTZ R3, R81, R78 ;  /* 0x0000004e51037221 */ /* 0x004fe20000010000 */
[----:B------:R-:W-:Y:S06]  /*8390*/  @!P0 BRA `(.L_x_892) ;  /* 0x0000000000048947 */ /* 0x000fec0003800000 */
[----:B------:R-:W-:Y:S01]  /*83a0*/  BPT.TRAP 0x1 ;  /* 0x000000040000795c */ /* 0x000fe20000300000 */
.L_x_892:
        /* <DEDUP_REMOVED lines=10> */
[-C--:B------:R-:W-:Y:S01]  /*8450*/  FMUL.FTZ R89, R89, R10.reuse ;  /* 0x0000000a59597220 */ /* 0x080fe20000410000 */
        /* <DEDUP_REMOVED lines=79> */
[----:B------:R-:W-:Y:S01]  /*8950*/  IMAD.MOV.U32 R8, RZ, RZ, R20 ;  /* 0x000000ffff087224 */ /* 0x000fe200078e0014 */
[----:B------:R-:W-:Y:S01]  /*8960*/  UMOV UR38, UR20 ;  /* 0x0000001400267c82 */ /* 0x000fe20008000000 */
[----:B------:R-:W-:Y:S01]  /*8970*/  IMAD.MOV.U32 R10, RZ, RZ, R12 ;  /* 0x000000ffff0a7224 */ /* 0x000fe200078e000c */
[----:B------:R-:W-:-:S06]  /*8980*/  UMOV UR37, UR21 ;  /* 0x0000001500257c82 */ /* 0x000fcc0008000000 */
.L_x_875:
[----:B------:R-:W0:Y:S01]  /*8990*/  LDC R14, c[0x0][0x9e4] ;  /* 0x00027900ff0e7b82 */ /* 0x000e220000000800 */
[----:B------:R-:W-:Y:S02]  /*89a0*/  ULDC UR6, c[0x0][0x9dc] ;  /* 0x0002770000067ab9 */ /* 0x000fe40000000800 */
[----:B------:R-:W-:-:S05]  /*89b0*/  VIADD R7, R23, -UR6 ;  /* 0x8000000617077c36 */ /* 0x000fca0008000000 */
[----:B------:R-:W-:Y:S02]  /*89c0*/  R2UR UR6, R7 ;  /* 0x00000000070672ca */ /* 0x000fe400000e0000 */
[----:B0-----:R-:W-:-:S13]  /*89d0*/  ISETP.GE.AND P5, PT, R14, 0x1, PT ;  /* 0x000000010e00780c */ /* 0x001fda0003fa6270 */
[----:B------:R-:W-:Y:S05]  /*89e0*/  @!P5 BRA `(.L_x_894) ;  /* 0x000000000044d947 */ /* 0x000fea0003800000 */
        /* <DEDUP_REMOVED lines=9> */
.L_x_895:
[----:B------:R-:W-:-:S13]  /*8a80*/  ISETP.NE.AND P2, PT, R14, 0x1, PT ;  /* 0x000000010e00780c */ /* 0x000fda0003f45270 */
[----:B------:R-:W0:Y:S02]  /*8a90*/  @P2 LDC.64 R12, c[0x0][0x9e8] ;  /* 0x00027a00ff0c2b82 */ /* 0x000e240000000a00 */
[----:B0-----:R-:W-:-:S05]  /*8aa0*/  @P2 IMAD.HI.U32 R12, R23, R12, RZ ;  /* 0x0000000c170c2227 */ /* 0x001fca00078e00ff */
[----:B------:R-:W-:-:S07]  /*8ab0*/  @P2 SHF.R.U32.HI R23, RZ, R13, R12 ;  /* 0x0000000dff172219 */ /* 0x000fce000001160c */
.L_x_896:
[----:B------:R-:W-:-:S05]  /*8ac0*/  IMAD R23, R23, R14, RZ ;  /* 0x0000000e17177224 */ /* 0x000fca00078e02ff */
[----:B------:R-:W-:-:S13]  /*8ad0*/  R2UR UR7, R23 ;  /* 0x00000000170772ca */ /* 0x000fda00000e0000 */
[----:B------:R-:W-:-:S04]  /*8ae0*/  UISETP.LT.AND UP0, UPT, UR6, UR7, UPT ;  /* 0x000000070600728c */ /* 0x000fc8000bf01270 */
[----:B------:R-:W-:-:S12]  /*8af0*/  USEL UR6, UR6, UR7, !UP0 ;  /* 0x0000000706067287 */ /* 0x000fd8000c000000 */
.L_x_894:
        /* <DEDUP_REMOVED lines=13> */
.L_x_907:
[----:B------:R-:W-:-:S04]  /*8bd0*/  UIADD3 UR38, UR21, 0x1, URZ ;  /* 0x0000000115267890 */ /* 0x000fc8000fffe03f */
[----:B------:R-:W-:-:S04]  /*8be0*/  UISETP.NE.AND UP0, UPT, UR38, 0x2, UPT ;  /* 0x000000022600788c */ /* 0x000fc8000bf05270 */
[----:B------:R-:W-:Y:S02]  /*8bf0*/  USEL UR37, URZ, 0x1, UP0 ;  /* 0x000000013f257887 */ /* 0x000fe40008000000 */
[----:B------:R-:W-:Y:S02]  /*8c00*/  USEL UR38, UR38, URZ, UP0 ;  /* 0x0000003f26267287 */ /* 0x000fe40008000000 */
[----:B------:R-:W-:Y:S01]  /*8c10*/  ULOP3.LUT UR37, UR20, UR37, URZ, 0x3c, !UPT ;  /* 0x0000002514257292 */ /* 0x000fe2000f8e3c3f */
[----:B------:R-:W-:Y:S11]  /*8c20*/  @!P0 BRA `(.L_x_898) ;  /* 0x0000000000048947 */ /* 0x000ff60003800000 */
[----:B------:R-:W-:Y:S01]  /*8c30*/  BPT.TRAP 0x1 ;  /* 0x000000040000795c */ /* 0x000fe20000300000 */
.L_x_898:
[----:B------:R-:W-:Y:S01]  /*8c40*/  ULEA UR6, UR38, UR45, 0x3 ;  /* 0x0000002d26067291 */ /* 0x000fe2000f8e183f */
[----:B------:R-:W-:-:S05]  /*8c50*/  IMAD.U32 R8, RZ, RZ, UR37 ;  /* 0x00000025ff087e24 */ /* 0x000fca000f8e00ff */
[----:B------:R-:W-:-:S04]  /*8c60*/  SHF.L.U32 R8, R8, 0x1f, RZ ;  /* 0x0000001f08087819 */ /* 0x000fc800000006ff */
[----:B------:R0:W1:Y:S01]  /*8c70*/  SYNCS.PHASECHK.TRANS64.TRYWAIT P2, [UR6+0x19c30], R8 ;  /* 0x019c3008ff0075a7 */ /* 0x0000620008040146 */
[----:B------:R-:W-:Y:S05]  /*8c80*/  @!P0 BRA `(.L_x_899) ;  /* 0x0000000000048947 */ /* 0x000fea0003800000 */
[----:B------:R-:W-:Y:S01]  /*8c90*/  BPT.TRAP 0x1 ;  /* 0x000000040000795c */ /* 0x000fe20000300000 */
.L_x_899:
[----:B-1----:R-:W-:Y:S05]  /*8ca0*/  @P2 BRA `(.L_x_900) ;  /* 0x0000000000082947 */ /* 0x002fea0003800000 */
[----:B------:R-:W1:Y:S02]  /*8cb0*/  SYNCS.PHASECHK.TRANS64.TRYWAIT P2, [UR6+0x19c30], R8 ;  /* 0x019c3008ff0075a7 */ /* 0x000e640008040146 */
[----:B-1----:R-:W-:Y:S05]  /*8cc0*/  @!P2 BRA `(.L_x_901) ;  /* 0x000000cc0084a947 */ /* 0x002fea0003800000 */
.L_x_900:
        /* <DEDUP_REMOVED lines=17> */
.L_x_902:
[----:B------:R-:W-:Y:S01]  /*8de0*/  ULEA UR14, UR21, UR45, 0x3 ;  /* 0x0000002d150e7291 */ /* 0x000fe2000f8e183f */
[----:B01----:R-:W-:-:S05]  /*8df0*/  IMAD.U32 R8, RZ, RZ, UR20 ;  /* 0x00000014ff087e24 */ /* 0x003fca000f8e00ff */
[----:B------:R-:W-:-:S04]  /*8e00*/  SHF.L.U32 R8, R8, 0x1f, RZ ;  /* 0x0000001f08087819 */ /* 0x000fc800000006ff */
[----:B------:R0:W1:Y:S01]  /*8e10*/  SYNCS.PHASECHK.TRANS64.TRYWAIT P2, [UR14+0x19c50], R8 ;  /* 0x019c5008ff0075a7 */ /* 0x000062000804014e */
[----:B------:R-:W-:Y:S05]  /*8e20*/  @!P0 BRA `(.L_x_903) ;  /* 0x0000000000048947 */ /* 0x000fea0003800000 */
[----:B------:R-:W-:Y:S01]  /*8e30*/  BPT.TRAP 0x1 ;  /* 0x000000040000795c */ /* 0x000fe20000300000 */
.L_x_903:
[----:B-1----:R-:W-:Y:S05]  /*8e40*/  @P2 BRA `(.L_x_904) ;  /* 0x0000000000082947 */ /* 0x002fea0003800000 */
[----:B------:R-:W1:Y:S02]  /*8e50*/  SYNCS.PHASECHK.TRANS64.TRYWAIT P2, [UR14+0x19c50], R8 ;  /* 0x019c5008ff0075a7 */ /* 0x000e64000804014e */
[----:B-1----:R-:W-:Y:S05]  /*8e60*/  @!P2 BRA `(.L_x_905) ;  /* 0x000000cc0034a947 */ /* 0x002fea0003800000 */
.L_x_904:
[----:B------:R-:W-:Y:S01]  /*8e70*/  UIADD3 UR6, UR45, 0x3000, URZ ;  /* 0x000030002d067890 */ /* 0x000fe2000fffe03f */
[C---:B------:R-:W-:Y:S01]  /*8e80*/  FMUL.FTZ R12, R0.reuse, R24 ;  /* 0x00000018000c7220 */ /* 0x040fe20000410000 */
[----:B------:R-:W-:Y:S01]  /*8e90*/  WARPGROUP.ARRIVE ;  /* 0x00000000000079c5 */ /* 0x000fe20000000000 */
[C---:B-1----:R-:W-:Y:S01]  /*8ea0*/  FMUL.FTZ R11, R0.reuse, R25 ;  /* 0x00000019000b7220 */ /* 0x042fe20000410000 */
[----:B------:R-:W-:Y:S01]  /*8eb0*/  USHF.R.U32.HI UR6, URZ, 0x4, UR6 ;  /* 0x000000043f067899 */ /* 0x000fe20008011606 */
[C---:B------:R-:W-:Y:S01]  /*8ec0*/  FMUL.FTZ R14, R0.reuse, R26 ;  /* 0x0000001a000e7220 */ /* 0x040fe20000410000 */
[----:B------:R-:W-:Y:S01]  /*8ed0*/  UMOV UR7, 0x40000040 ;  /* 0x4000004000077882 */ /* 0x000fe20000000000 */
[----:B------:R-:W0:Y:S01]  /*8ee0*/  MUFU.TANH R12, R12 ;  /* 0x0000000c000c7308 */ /* 0x000e220000002400 */
[----:B------:R-:W-:Y:S01]  /*8ef0*/  ULOP3.LUT UR6, UR6, 0x3fff, URZ, 0xc0, !UPT ;  /* 0x00003fff06067892 */ /* 0x000fe2000f8ec03f */
[C---:B------:R-:W-:Y:S01]  /*8f00*/  FMUL.FTZ R13, R0.reuse, R27 ;  /* 0x0000001b000d7220 */ /* 0x040fe20000410000 */
[C---:B------:R-:W-:Y:S01]  /*8f10*/  FMUL.FTZ R15, R0.reuse, R28 ;  /* 0x0000001c000f7220 */ /* 0x040fe20000410000 */
[C---:B------:R-:W-:Y:S01]  /*8f20*/  FMUL.FTZ R21, R0.reuse, R30 ;  /* 0x0000001e00157220 */ /* 0x040fe20000410000 */
[----:B------:R-:W-:Y:S01]  /*8f30*/  ULOP3.LUT UR6, UR6, 0x10000, URZ, 0xfc, !UPT ;  /* 0x0001000006067892 */ /* 0x000fe2000f8efc3f */
[C---:B------:R-:W-:Y:S01]  /*8f40*/  FMUL.FTZ R20, R0.reuse, R29 ;  /* 0x0000001d00147220 */ /* 0x040fe20000410000 */
[C---:B------:R-:W-:Y:S01]  /*8f50*/  FMUL.FTZ R23, R0.reuse, R31 ;  /* 0x0000001f00177220 */ /* 0x040fe20000410000 */
[----:B------:R-:W1:Y:S01]  /*8f60*/  MUFU.TANH R11, R11 ;  /* 0x0000000b000b7308 */ /* 0x000e620000002400 */
[----:B------:R-:W-:Y:S01]  /*8f70*/  UIMAD UR11, UR21, 0x300, UR6 ;  /* 0x00000300150b78a4 */ /* 0x000fe2000f8e0206 */
[C---:B------:R-:W-:Y:S01]  /*8f80*/  FMUL.FTZ R24, R0.reuse, R32 ;  /* 0x0000002000187220 */ /* 0x040fe20000410000 */
[C---:B------:R-:W-:Y:S01]  /*8f90*/  FMUL.FTZ R26, R0.reuse, R34 ;  /* 0x00000022001a7220 */ /* 0x040fe20000410000 */
[C---:B------:R-:W-:Y:S01]  /*8fa0*/  FMUL.FTZ R25, R0.reuse, R33 ;  /* 0x0000002100197220 */ /* 0x040fe20000410000 */
[C---:B------:R-:W-:Y:S01]  /*8fb0*/  FMUL.FTZ R27, R0.reuse, R35 ;  /* 0x00000023001b7220 */ /* 0x040fe20000410000 */
[C---:B------:R-:W-:Y:S01]  /*8fc0*/  FMUL.FTZ R28, R0.reuse, R36 ;  /* 0x00000024001c7220 */ /* 0x040fe20000410000 */
[----:B------:R-:W-:Y:S01]  /*8fd0*/  FMUL.FTZ R29, R0, R37 ;  /* 0x00000025001d7220 */ /* 0x000fe20000410000 */
[----:B------:R-:W-:Y:S01]  /*8fe0*/  UMOV UR6, UR11 ;  /* 0x0000000b00067c82 */ /* 0x000fe20008000000 */
[----:B------:R-:W2:Y:S01]  /*8ff0*/  MUFU.TANH R14, R14 ;  /* 0x0000000e000e7308 */ /* 0x000ea20000002400 */
[----:B------:R-:W-:Y:S01]  /*9000*/  QGMMA.64x96x32.F32.E4M3.E4M3 R88, R148, gdesc[UR4], R88, gsb0 ;  /* 0x0160000494587df3 */ /* 0x000fe20008000858 */
[----:B0-----:R-:W-:Y:S01]  /*9010*/  FMNMX.FTZ R8, R12, R7, !PT ;  /* 0x000000070c087209 */ /* 0x001fe20007810000 */
[C---:B------:R-:W-:Y:S01]  /*9020*/  FMUL.FTZ R30, R0.reuse, R38 ;  /* 0x00000026001e7220 */ /* 0x040fe20000410000 */
[C---:B------:R-:W-:Y:S01]  /*9030*/  FMUL.FTZ R37, R0.reuse, R45 ;  /* 0x0000002d00257220 */ /* 0x040fe20000410000 */
[C---:B------:R-:W-:Y:S01]  /*9040*/  FMUL.FTZ R45, R0.reuse, R53 ;  /* 0x00000035002d7220 */ /* 0x040fe20000410000 */
[C---:B------:R-:W-:Y:S01]  /*9050*/  FMUL.FTZ R53, R0.reuse, R61 ;  /* 0x0000003d00357220 */ /* 0x040fe20000410000 */
[C---:B------:R-:W-:Y:S01]  /*9060*/  FMUL.FTZ R61, R0.reuse, R69 ;  /* 0x00000045003d7220 */ /* 0x040fe20000410000 */
[----:B------:R-:W0:Y:S01]  /*9070*/  MUFU.TANH R13, R13 ;  /* 0x0000000d000d7308 */ /* 0x000e220000002400 */
        /* <DEDUP_REMOVED lines=16> */
[----:B0-----:R-:W-:Y:S01]  /*9180*/  FMNMX.FTZ R8, R13, R8, !PT ;  /* 0x000000080d087209 */ /* 0x001fe20007810000 */
[C---:B------:R-:W-:Y:S01]  /*9190*/  FMUL.FTZ R41, R0.reuse, R49 ;  /* 0x0000003100297220 */ /* 0x040fe20000410000 */
        /* <DEDUP_REMOVED lines=17> */
[C---:B------:R-:W-:Y:S01]  /*92b0*/  FMUL.FTZ R54, R0.reuse, R62 ;  /* 0x0000003e00367220 */ /* 0x040fe20000410000 */
[C---:B------:R-:W-:Y:S01]  /*92c0*/  FMUL.FTZ R56, R0.reuse, R64 ;  /* 0x0000004000387220 */ /* 0x040fe20000410000 */
[C---:B------:R-:W-:Y:S01]  /*92d0*/  FMUL.FTZ R58, R0.reuse, R66 ;  /* 0x00000042003a7220 */ /* 0x040fe20000410000 */
[----:B------:R-:W-:Y:S01]  /*92e0*/  FMUL.FTZ R60, R0, R68 ;  /* 0x00000044003c7220 */ /* 0x000fe20000410000 */
[----:B------:R-:W2:Y:S01]  /*92f0*/  MUFU.TANH R24, R24 ;  /* 0x0000001800187308 */ /* 0x000ea20000002400 */
[----:B0-----:R-:W-:Y:S01]  /*9300*/  FMNMX.FTZ R69, R20, R69, !PT ;  /* 0x0000004514457209 */ /* 0x001fe20007810000 */
[----:B------:R-:W-:Y:S01]  /*9310*/  UIADD3 UR6, UR11, 0x2, URZ ;  /* 0x000000020b067890 */ /* 0x000fe2000fffe03f */
[C---:B------:R-:W-:Y:S01]  /*9320*/  FMUL.FTZ R62, R0.reuse, R70 ;  /* 0x00000046003e7220 */ /* 0x040fe20000410000 */
[----:B------:R-:W-:Y:S01]  /*9330*/  UMOV UR7, 0x40000040 ;  /* 0x4000004000077882 */ /* 0x000fe20000000000 */
        /* <DEDUP_REMOVED lines=9> */
[----:B------:R-:W-:Y:S01]  /*93d0*/  FMUL.FTZ R76, R0, R84 ;  /* 0x00000054004c7220 */ /* 0x000fe20000410000 */
[----:B------:R-:W-:Y:S01]  /*93e0*/  UMOV UR10, UR19 ;  /* 0x00000013000a7c82 */ /* 0x000fe20008000000 */
[----:B------:R-:W1:Y:S01]  /*93f0*/  MUFU.TANH R25, R25 ;  /* 0x0000001900197308 */ /* 0x000e620000002400 */
[----:B--2---:R-:W-:-:S07]  /*9400*/  FMNMX.FTZ R8, R24, R69, !PT ;  /* 0x0000004518087209 */ /* 0x004fce0007810000 */
[----:B------:R-:W2:Y:S01]  /*9410*/  MUFU.TANH R27, R27 ;  /* 0x0000001b001b7308 */ /* 0x000ea20000002400 */
[----:B0-----:R-:W-:-:S07]  /*9420*/  FMNMX.FTZ R10, R26, R71, !PT ;  /* 0x000000471a0a7209 */ /* 0x001fce0007810000 */
[----:B------:R-:W0:Y:S01]  /*9430*/  MUFU.TANH R28, R28 ;  /* 0x0000001c001c7308 */ /* 0x000e220000002400 */
[----:B-1----:R-:W-:-:S07]  /*9440*/  FMNMX.FTZ R69, R25, R8, !PT ;  /* 0x0000000819457209 */ /* 0x002fce0007810000 */
[----:B------:R-:W1:Y:S01]  /*9450*/  MUFU.TANH R30, R30 ;  /* 0x0000001e001e7308 */ /* 0x000e620000002400 */
[----:B--2---:R-:W-:-:S07]  /*9460*/  FMNMX.FTZ R71, R27, R10, !PT ;  /* 0x0000000a1b477209 */ /* 0x004fce0007810000 */
[----:B------:R-:W2:Y:S01]  /*9470*/  MUFU.TANH R29, R29 ;  /* 0x0000001d001d7308 */ /* 0x000ea20000002400 */
[----:B0-----:R-:W-:Y:S01]  /*9480*/  FMNMX.FTZ R8, R28, R69, !PT ;  /* 0x000000451c087209 */ /* 0x001fe20007810000 */
[----:B------:R-:W-:-:S06]  /*9490*/  FMUL.FTZ R69, R0, R77 ;  /* 0x0000004d00457220 */ /* 0x000fcc0000410000 */
[----:B------:R-:W0:Y:S01]  /*94a0*/  MUFU.TANH R31, R31 ;  /* 0x0000001f001f7308 */ /* 0x000e220000002400 */
[----:B-1----:R-:W-:Y:S01]  /*94b0*/  FMNMX.FTZ R10, R30, R71, !PT ;  /* 0x000000471e0a7209 */ /* 0x002fe20007810000 */
[----:B------:R-:W-:-:S06]  /*94c0*/  WARPGROUP.DEPBAR.LE gsb0, 0x0 ;  /* 0x00008000000079c5 */ /* 0x000fcc0000010000 */
[----:B------:R-:W1:Y:S01]  /*94d0*/  MUFU.TANH R32, R32 ;  /* 0x0000002000207308 */ /* 0x000e620000002400 */
[----:B--2---:R-:W-:Y:S01]  /*94e0*/  FMNMX.FTZ R71, R29, R8, !PT ;  /* 0x000000081d477209 */ /* 0x004fe20007810000 */
[----:B------:R-:W-:-:S06]  /*94f0*/  WARPGROUP.ARRIVE ;  /* 0x00000000000079c5 */ /* 0x000fcc0000000000 */
[----:B------:R-:W2:Y:S01]  /*9500*/  MUFU.TANH R34, R34 ;  /* 0x0000002200227308 */ /* 0x000ea20000002400 */
[----:B0-----:R-:W-:Y:S01]  /*9510*/  FMNMX.FTZ R73, R31, R10, !PT ;  /* 0x0000000a1f497209 */ /* 0x001fe20007810000 */
[----:B------:R-:W-:Y:S01]  /*9520*/  QGMMA.64x96x32.F32.E4M3.E4M3 R88, R144, gdesc[UR4], R88, gsb0 ;  /* 0x0160000490587df3 */ /* 0x000fe20008000858 */
[----:B------:R-:W-:Y:S01]  /*9530*/  UIADD3 UR6, UR11, 0x4, URZ ;  /* 0x000000040b067890 */ /* 0x000fe2000fffe03f */
[----:B------:R-:W-:-:S04]  /*9540*/  UMOV UR7, 0x40000040 ;  /* 0x4000004000077882 */ /* 0x000fc80000000000 */
[----:B------:R-:W0:Y:S01]  /*9550*/  MUFU.TANH R33, R33 ;  /* 0x0000002100217308 */ /* 0x000e220000002400 */
[----:B-1----:R-:W-:-:S07]  /*9560*/  FMNMX.FTZ R8, R32, R71, !PT ;  /* 0x0000004720087209 */ /* 0x002fce0007810000 */
[----:B------:R-:W1:Y:S01]  /*9570*/  MUFU.TANH R35, R35 ;  /* 0x0000002300237308 */ /* 0x000e620000002400 */
[----:B--2---:R-:W-:-:S07]  /*9580*/  FMNMX.FTZ R10, R34, R73, !PT ;  /* 0x00000049220a7209 */ /* 0x004fce0007810000 */
[----:B------:R-:W2:Y:S01]  /*9590*/  MUFU.TANH R36, R36 ;  /* 0x0000002400247308 */ /* 0x000ea20000002400 */
[----:B0-----:R-:W-:-:S07]  /*95a0*/  FMNMX.FTZ R71, R33, R8, !PT ;  /* 0x0000000821477209 */ /* 0x001fce0007810000 */
[----:B------:R-:W0:Y:S01]  /*95b0*/  MUFU.TANH R38, R38 ;  /* 0x0000002600267308 */ /* 0x000e220000002400 */
[----:B-1----:R-:W-:-:S07]  /*95c0*/  FMNMX.FTZ R73, R35, R10, !PT ;  /* 0x0000000a23497209 */ /* 0x002fce0007810000 */
[----:B------:R-:W1:Y:S01]  /*95d0*/  MUFU.TANH R37, R37 ;  /* 0x0000002500257308 */ /* 0x000e620000002400 */
[----:B--2---:R-:W-:Y:S01]  /*95e0*/  FMNMX.FTZ R8, R36, R71, !PT ;  /* 0x0000004724087209 */ /* 0x004fe20007810000 */
[----:B------:R-:W-:-:S06]  /*95f0*/  FMUL.FTZ R71, R0, R79 ;  /* 0x0000004f00477220 */ /* 0x000fcc0000410000 */
[----:B------:R-:W2:Y:S01]  /*9600*/  MUFU.TANH R39, R39 ;  /* 0x0000002700277308 */ /* 0x000ea20000002400 */
[----:B0-----:R-:W-:-:S07]  /*9610*/  FMNMX.FTZ R10, R38, R73, !PT ;  /* 0x00000049260a7209 */ /* 0x001fce0007810000 */
        /* <DEDUP_REMOVED lines=13> */
[----:B-1----:R-:W-:Y:S01]  /*96f0*/  FMNMX.FTZ R8, R44, R73, !PT ;  /* 0x000000492c087209 */ /* 0x002fe20007810000 */
[----:B------:R-:W-:-:S06]  /*9700*/  FMUL.FTZ R73, R0, R81 ;  /* 0x0000005100497220 */ /* 0x000fcc0000410000 */
[----:B------:R-:W1:Y:S01]  /*9710*/  MUFU.TANH R47, R47 ;  /* 0x0000002f002f7308 */ /* 0x000e620000002400 */
[----:B--2---:R-:W-:Y:S01]  /*9720*/  FMNMX.FTZ R10, R46, R75, !PT ;  /* 0x0000004b2e0a7209 */ /* 0x004fe20007810000 */
[----:B------:R-:W-:Y:S02]  /*9730*/  WARPGROUP.DEPBAR.LE gsb0, 0x0 ;  /* 0x00008000000079c5 */ /* 0x000fe40000010000 */
[----:B------:R-:W-:-:S04]  /*9740*/  WARPGROUP.ARRIVE ;  /* 0x00000000000079c5 */ /* 0x000fc80000000000 */
        /* <DEDUP_REMOVED lines=34> */
[----:B------:R-:W-:Y:S01]  /*9970*/  FMUL.FTZ R77, R0, R85 ;  /* 0x00000055004d7220 */ /* 0x000fe20000410000 */
[----:B------:R-:W-:Y:S02]  /*9980*/  WARPGROUP.DEPBAR.LE gsb0, 0x0 ;  /* 0x00008000000079c5 */ /* 0x000fe40000010000 */
[----:B------:R-:W-:-:S03]  /*9990*/  WARPGROUP.ARRIVE ;  /* 0x00000000000079c5 */ /* 0x000fc60000000000 */
[----:B------:R-:W2:Y:S01]  /*99a0*/  MUFU.TANH R63, R63 ;  /* 0x0000003f003f7308 */ /* 0x000ea20000002400 */
[----:B0-----:R-:W-:Y:S02]  /*99b0*/  FMNMX.FTZ R10, R62, R79, !PT ;  /* 0x0000004f3e0a7209 */ /* 0x001fe40007810000 */
[----:B------:R-:W-:Y:S05]  /*99c0*/  QGMMA.64x96x32.F32.E4M3.E4M3 R88, R136, gdesc[UR4], R88, gsb0 ;  /* 0x0160000488587df3 */ /* 0x000fea0008000858 */
        /* <DEDUP_REMOVED lines=29> */
[----:B------:R-:W-:-:S06]  /*9ba0*/  WARPGROUP.DEPBAR.LE gsb0, 0x0 ;  /* 0x00008000000079c5 */ /* 0x000fcc0000010000 */
[----:B------:R-:W2:Y:S01]  /*9bb0*/  MUFU.TANH R79, R79 ;  /* 0x0000004f004f7308 */ /* 0x000ea20000002400 */
[----:B0-----:R-:W-:-:S07]  /*9bc0*/  FMNMX.FTZ R10, R78, R83, !PT ;  /* 0x000000534e0a7209 */ /* 0x001fce0007810000 */
[----:B------:R-:W0:Y:S01]  /*9bd0*/  MUFU.TANH R77, R77 ;  /* 0x0000004d004d7308 */ /* 0x000e220000002400 */
[----:B-1----:R-:W-:Y:S02]  /*9be0*/  FMNMX.FTZ R8, R76, R81, !PT ;  /* 0x000000514c087209 */ /* 0x002fe40007810000 */
[----:B--2---:R-:W-:Y:S02]  /*9bf0*/  FMNMX.FTZ R81, R79, R10, !PT ;  /* 0x0000000a4f517209 */ /* 0x004fe40007810000 */
[----:B0-----:R-:W-:-:S03]  /*9c00*/  FMNMX.FTZ R80, R77, R8, !PT ;  /* 0x000000084d507209 */ /* 0x001fc60007810000 */
[----:B------:R-:W0:Y:S04]  /*9c10*/  SHFL.BFLY PT, R8, R81, 0x2, 0x1f ;  /* 0x0c401f0051087f89 */ /* 0x000e2800000e0000 */
[----:B------:R-:W1:Y:S01]  /*9c20*/  SHFL.BFLY PT, R83, R80, 0x2, 0x1f ;  /* 0x0c401f0050537f89 */ /* 0x000e6200000e0000 */
[----:B0-----:R-:W-:Y:S01]  /*9c30*/  FMNMX.FTZ R82, R81, R8, !PT ;  /* 0x0000000851527209 */ /* 0x001fe20007810000 */
[----:B------:R-:W-:Y:S01]  /*9c40*/  IMAD.U32 R81, RZ, RZ, UR10 ;  /* 0x0000000aff517e24 */ /* 0x000fe2000f8e00ff */
[----:B-1----:R-:W-:-:S03]  /*9c50*/  FMNMX.FTZ R83, R80, R83, !PT ;  /* 0x0000005350537209 */ /* 0x002fc60007810000 */
[----:B------:R-:W0:Y:S04]  /*9c60*/  SHFL.BFLY PT, R85, R82, 0x1, 0x1f ;  /* 0x0c201f0052557f89 */ /* 0x000e2800000e0000 */
[----:B------:R-:W1:Y:S01]  /*9c70*/  SHFL.BFLY PT, R10, R83, 0x1, 0x1f ;  /* 0x0c201f00530a7f89 */ /* 0x000e6200000e0000 */
[----:B0-----:R-:W-:Y:S02]  /*9c80*/  FMNMX.FTZ R8, R82, R85, !PT ;  /* 0x0000005552087209 */ /* 0x001fe40007810000 */
[----:B-1----:R-:W-:-:S03]  /*9c90*/  FMNMX.FTZ R10, R83, R10, !PT ;  /* 0x0000000a530a7209 */ /* 0x002fc60007810000 */
[----:B------:R-:W-:-:S04]  /*9ca0*/  FADD.FTZ R9, -R8, R9 ;  /* 0x0000000908097221 */ /* 0x000fc80000010100 */
[----:B------:R-:W-:Y:S01]  /*9cb0*/  FMUL.FTZ R80, R9, UR10 ;  /* 0x0000000a09507c20 */ /* 0x000fe20008410000 */
[----:B------:R-:W-:-:S01]  /*9cc0*/  FFMA.FTZ R9, R10, R81, -8 ;  /* 0xc10000000a097423 */ /* 0x000fc20000010051 */
[----:B------:R-:W-:Y:S02]  /*9cd0*/  IMAD.U32 R81, RZ, RZ, UR10 ;  /* 0x0000000aff517e24 */ /* 0x000fe4000f8e00ff */
[----:B------:R-:W-:-:S01]  /*9ce0*/  FADD.FTZ R7, -R10, R7 ;  /* 0x000000070a077221 */ /* 0x000fc20000010100 */
[----:B------:R-:W-:Y:S01]  /*9cf0*/  FFMA.FTZ R12, R12, UR10, -R9 ;  /* 0x0000000a0c0c7c23 */ /* 0x000fe20008010809 */
[----:B------:R-:W-:-:S01]  /*9d00*/  FFMA.FTZ R82, R8, R81, -8 ;  /* 0xc100000008527423 */ /* 0x000fc20000010051 */
        /* <DEDUP_REMOVED lines=54> */
[----:B------:R-:W-:-:S04]  /*a070*/  FFMA.FTZ R54, R55, UR10, -R82 ;  /* 0x0000000a37367c23 */ /* 0x000fc80008010852 */
[----:B------:R-:W1:Y:S01]  /*a080*/  MUFU.EX2 R77, R77 ;  /* 0x0000004d004d7308 */ /* 0x000e620000000800 */
[----:B0-----:R-:W-:-:S07]  /*a090*/  FFMA.FTZ R4, R7, R4, R12 ;  /* 0x0000000407047223 */ /* 0x001fce000001000c */
[----:B------:R-:W0:Y:S08]  /*a0a0*/  MUFU.EX2 R11, R11 ;  /* 0x0000000b000b7308 */ /* 0x000e300000000800 */
[----:B------:R-:W2:Y:S01]  /*a0b0*/  MUFU.EX2 R14, R14 ;  /* 0x0000000e000e7308 */ /* 0x000ea20000000800 */
[----:B-1----:R-:W-:-:S07]  /*a0c0*/  FFMA.FTZ R3, R80, R3, R77 ;  /* 0x0000000350037223 */ /* 0x002fce000001004d */
        /* <DEDUP_REMOVED lines=41> */
[----:B0-----:R-:W-:-:S01]  /*a360*/  FADD.FTZ R86, R36, R59 ;  /* 0x0000003b24567221 */ /* 0x001fc20000010000 */
[----:B------:R-:W-:-:S06]  /*a370*/  FFMA.FTZ R59, R66, UR10, -R82 ;  /* 0x0000000a423b7c23 */ /* 0x000fcc0008010852 */
        /* <DEDUP_REMOVED lines=53> */
[----:B------:R-:W-:-:S06]  /*a6d0*/  IMAD.U32 R71, RZ, RZ, UR38 ;  /* 0x00000026ff477e24 */ /* 0x000fcc000f8e00ff */
[----:B------:R-:W0:Y:S01]  /*a6e0*/  MUFU.EX2 R62, R62 ;  /* 0x0000003e003e7308 */ /* 0x000e220000000800 */
[----:B--2---:R-:W-:-:S07]  /*a6f0*/  FADD.FTZ R3, R55, R4 ;  /* 0x0000000437037221 */ /* 0x004fce0000010000 */
[----:B------:R-:W2:Y:S01]  /*a700*/  MUFU.EX2 R64, R64 ;  /* 0x0000004000407308 */ /* 0x000ea20000000800 */
[----:B-1----:R-:W-:-:S07]  /*a710*/  FADD.FTZ R75, R61, R86 ;  /* 0x000000563d4b7221 */ /* 0x002fce0000010000 */
[----:B------:R-:W1:Y:S01]  /*a720*/  MUFU.EX2 R59, R59 ;  /* 0x0000003b003b7308 */ /* 0x000e620000000800 */
[----:B0-----:R-:W-:-:S01]  /*a730*/  FADD.FTZ R4, R62, R3 ;  /* 0x000000033e047221 */ /* 0x001fc20000010000 */
[----:B------:R-:W-:Y:S01]  /*a740*/  @!P1 LEA R3, R71, UR45, 0x3 ;  /* 0x0000002d47039c11 */ /* 0x000fe2000f8e18ff */
[----:B------:R-:W-:-:S04]  /*a750*/  FFMA.FTZ R71, R78, UR10, -R82 ;  /* 0x0000000a4e477c23 */ /* 0x000fc80008010852 */
[----:B------:R-:W-:Y:S01]  /*a760*/  @!P1 VIADD R3, R3, 0x19c40 ;  /* 0x00019c4003039836 */ /* 0x000fe20000000000 */
[----:B------:R-:W0:Y:S01]  /*a770*/  MUFU.EX2 R65, R65 ;  /* 0x0000004100417308 */ /* 0x000e220000000800 */
[----:B--2---:R-:W-:-:S03]  /*a780*/  FADD.FTZ R78, R64, R75 ;  /* 0x0000004b404e7221 */ /* 0x004fc60000010000 */
[----:B------:R-:W-:-:S04]  /*a790*/  @!P1 PRMT R3, RZ, 0x654, R3 ;  /* 0x00000654ff039816 */ /* 0x000fc80000000003 */
[----:B------:R-:W2:Y:S01]  /*a7a0*/  MUFU.EX2 R66, R66 ;  /* 0x0000004200427308 */ /* 0x000ea20000000800 */
[----:B-1----:R-:W-:-:S01]  /*a7b0*/  FADD.FTZ R75, R59, R4 ;  /* 0x000000043b4b7221 */ /* 0x002fc20000010000 */
[----:B------:R1:W-:Y:S06]  /*a7c0*/  @!P1 SYNCS.ARRIVE.TRANS64.RED.A1T0 RZ, [R3+URZ], RZ ;  /* 0x000000ff03ff99a7 */ /* 0x0003ec000810043f */
[----:B------:R-:W3:Y:S01]  /*a7d0*/  MUFU.EX2 R68, R68 ;  /* 0x0000004400447308 */ /* 0x000ee20000000800 */
[----:B0-----:R-:W-:-:S01]  /*a7e0*/  FADD.FTZ R81, R65, R78 ;  /* 0x0000004e41517221 */ /* 0x001fc20000010000 */
[----:B------:R-:W-:-:S06]  /*a7f0*/  FFMA.FTZ R78, R79, UR10, -R82 ;  /* 0x0000000a4f4e7c23 */ /* 0x000fcc0008010852 */
[----:B------:R-:W0:Y:S01]  /*a800*/  MUFU.EX2 R63, R63 ;  /* 0x0000003f003f7308 */ /* 0x000e220000000800 */
[----:B--2---:R-:W-:-:S07]  /*a810*/  FADD.FTZ R4, R66, R75 ;  /* 0x0000004b42047221 */ /* 0x004fce0000010000 */
[----:B------:R-:W1:Y:S01]  /*a820*/  MUFU.EX2 R69, R69 ;  /* 0x0000004500457308 */ /* 0x000e620000000800 */
[----:B---3--:R-:W-:-:S07]  /*a830*/  FADD.FTZ R82, R68, R81 ;  /* 0x0000005144527221 */ /* 0x008fce0000010000 */
        /* <DEDUP_REMOVED lines=18> */
[----:B0-----:R-:W-:-:S03]  /*a960*/  FADD.FTZ R4, R9, R82 ;  /* 0x0000005209047221 */ /* 0x001fc60000010000 */
[----:B-1----:R-:W-:Y:S01]  /*a970*/  FADD.FTZ R3, R78, R3 ;  /* 0x000000034e037221 */ /* 0x002fe20000010000 */
[----:B------:R-:W-:Y:S06]  /*a980*/  @!P0 BRA `(.L_x_906) ;  /* 0x0000000000048947 */ /* 0x000fec0003800000 */
[----:B------:R-:W-:Y:S01]  /*a990*/  BPT.TRAP 0x1 ;  /* 0x000000040000795c */ /* 0x000fe20000300000 */
.L_x_906:
        /* <DEDUP_REMOVED lines=90> */
.L_x_897:
[----:B------:R-:W-:-:S13]  /*af40*/  ISETP.GE.AND P2, PT, R2, UR43, PT ;  /* 0x0000002b02007c0c */ /* 0x000fda000bf46270 */
[----:B------:R-:W-:Y:S05]  /*af50*/  @!P2 BRA `(.L_x_908) ;  /* 0x00000034000ca947 */ /* 0x000fea0003800000 */
[----:B------:R-:W-:Y:S01]  /*af60*/  IMAD.IADD R11, R17, 0x1, -R19 ;  /* 0x00000001110b7824 */ /* 0x000fe200078e0a13 */
[----:B------:R-:W-:Y:S01]  /*af70*/  UMOV UR19, UR37 ;  /* 0x0000002500137c82 */ /* 0x000fe20008000000 */
[----:B------:R-:W-:Y:S01]  /*af80*/  IMAD.MOV.U32 R14, RZ, RZ, R8 ;  /* 0x000000ffff0e7224 */ /* 0x000fe200078e0008 */
[----:B------:R-:W-:Y:S01]  /*af90*/  UMOV UR20, UR38 ;  /* 0x0000002600147c82 */ /* 0x000fe20008000000 */
[C---:B------:R-:W-:Y:S01]  /*afa0*/  IMAD.IADD R13, R11.reuse, 0x1, R5 ;  /* 0x000000010b0d7824 */ /* 0x040fe200078e0205 */
[----:B------:R-:W-:Y:S01]  /*afb0*/  ULDC UR21, c[0x0][0x9e4] ;  /* 0x0002790000157ab9 */ /* 0x000fe20000000800 */
[----:B------:R-:W-:Y:S01]  /*afc0*/  IMAD.IADD R11, R11, 0x1, R6 ;  /* 0x000000010b0b7824 */ /* 0x000fe200078e0206 */
[----:B------:R-:W-:Y:S01]  /*afd0*/  ULDC UR18, c[0x0][0x988] ;  /* 0x0002620000127ab9 */ /* 0x000fe20000000800 */
[----:B------:R-:W-:Y:S01]  /*afe0*/  IMAD.MOV.U32 R12, RZ, RZ, R10 ;  /* 0x000000ffff0c7224 */ /* 0x000fe200078e000a */
[----:B------:R-:W-:Y:S01]  /*aff0*/  LOP3.LUT R9, RZ, R13, RZ, 0x33, !PT ;  /* 0x0000000dff097212 */ /* 0x000fe200078e33ff */
[----:B------:R-:W-:Y:S01]  /*b000*/  ULDC UR22, c[0x0][0x9e0] ;  /* 0x0002780000167ab9 */ /* 0x000fe20000000800 */
[----:B------:R-:W-:-:S07]  /*b010*/  LOP3.LUT R7, RZ, R11, RZ, 0x33, !PT ;  /* 0x0000000bff077212 */ /* 0x000fce00078e33ff */
.L_x_926:
[----:B------:R-:W-:-:S04]  /*b020*/  UISETP.NE.AND UP0, UPT, UR20, 0x1, UPT ;  /* 0x000000011400788c */ /* 0x000fc8000bf05270 */
[----:B------:R-:W-:-:S04]  /*b030*/  USEL UR37, URZ, 0x1, UP0 ;  /* 0x000000013f257887 */ /* 0x000fc80008000000 */
[----:B------:R-:W-:Y:S01]  /*b040*/  ULOP3.LUT UR37, UR19, UR37, URZ, 0x3c, !UPT ;  /* 0x0000002513257292 */ /* 0x000fe2000f8e3c3f */
[----:B------:R-:W-:Y:S11]  /*b050*/  @!P0 BRA `(.L_x_909) ;  /* 0x0000000000048947 */ /* 0x000ff60003800000 */
[----:B------:R-:W-:Y:S01]  /*b060*/  BPT.TRAP 0x1 ;  /* 0x000000040000795c */ /* 0x000fe20000300000 */
.L_x_909:
[----:B------:R-:W-:Y:S01]  /*b070*/  UIADD3 UR38, UR20, 0x1, URZ ;  /* 0x0000000114267890 */ /* 0x000fe2000fffe03f */
[----:B------:R-:W-:-:S03]  /*b080*/  IMAD.U32 R8, RZ, RZ, UR37 ;  /* 0x00000025ff087e24 */ /* 0x000fc6000f8e00ff */
[----:B------:R-:W-:Y:S02]  /*b090*/  UISETP.NE.AND UP0, UPT, UR38, 0x2, UPT ;  /* 0x000000022600788c */ /* 0x000fe4000bf05270 */
[----:B------:R-:W-:Y:S02]  /*b0a0*/  SHF.L.U32 R8, R8, 0x1f, RZ ;  /* 0x0000001f08087819 */ /* 0x000fe400000006ff */
[----:B------:R-:W-:-:S04]  /*b0b0*/  USEL UR38, UR38, URZ, UP0 ;  /* 0x0000003f26267287 */ /* 0x000fc80008000000 */
[----:B------:R-:W-:-:S09]  /*b0c0*/  ULEA UR23, UR38, UR45, 0x3 ;  /* 0x0000002d26177291 */ /* 0x000fd2000f8e183f */
[----:B------:R0:W1:Y:S01]  /*b0d0*/  SYNCS.PHASECHK.TRANS64.TRYWAIT P2, [UR23+0x19c30], R8 ;  /* 0x019c3008ff0075a7 */ /* 0x0000620008040157 */
[----:B------:R-:W-:Y:S05]  /*b0e0*/  @!P0 BRA `(.L_x_910) ;  /* 0x0000000000048947 */ /* 0x000fea0003800000 */
[----:B------:R-:W-:Y:S01]  /*b0f0*/  BPT.TRAP 0x1 ;  /* 0x000000040000795c */ /* 0x000fe20000300000 */
.L_x_910:
[----:B-1----:R-:W-:Y:S05]  /*b100*/  @P2 BRA `(.L_x_911) ;  /* 0x0000000000082947 */ /* 0x002fea0003800000 */
[----:B------:R-:W1:Y:S02]  /*b110*/  SYNCS.PHASECHK.TRANS64.TRYWAIT P2, [UR23+0x19c30], R8 ;  /* 0x019c3008ff0075a7 */ /* 0x000e640008040157 */
[----:B-1----:R-:W-:Y:S05]  /*b120*/  @!P2 BRA `(.L_x_912) ;  /* 0x000000a8009ca947 */ /* 0x002fea0003800000 */
.L_x_911:
        /* <DEDUP_REMOVED lines=17> */
.L_x_913:
[----:B------:R-:W-:Y:S01]  /*b240*/  ULEA UR11, UR20, UR45, 0x3 ;  /* 0x0000002d140b7291 */ /* 0x000fe2000f8e183f */
[----:B01----:R-:W-:-:S05]  /*b250*/  IMAD.U32 R8, RZ, RZ, UR19 ;  /* 0x00000013ff087e24 */ /* 0x003fca000f8e00ff */
[----:B------:R-:W-:-:S04]  /*b260*/  SHF.L.U32 R8, R8, 0x1f, RZ ;  /* 0x0000001f08087819 */ /* 0x000fc800000006ff */
[----:B------:R0:W1:Y:S01]  /*b270*/  SYNCS.PHASECHK.TRANS64.TRYWAIT P2, [UR11+0x19c50], R8 ;  /* 0x019c5008ff0075a7 */ /* 0x000062000804014b */
[----:B------:R-:W-:Y:S05]  /*b280*/  @!P0 BRA `(.L_x_914) ;  /* 0x0000000000048947 */ /* 0x000fea0003800000 */
[----:B------:R-:W-:Y:S01]  /*b290*/  BPT.TRAP 0x1 ;  /* 0x000000040000795c */ /* 0x000fe20000300000 */
.L_x_914:
[----:B-1----:R-:W-:Y:S05]  /*b2a0*/  @P2 BRA `(.L_x_915) ;  /* 0x0000000000082947 */ /* 0x002fea0003800000 */
[----:B------:R-:W1:Y:S02]  /*b2b0*/  SYNCS.PHASECHK.TRANS64.TRYWAIT P2, [UR11+0x19c50], R8 ;  /* 0x019c5008ff0075a7 */ /* 0x000e64000804014b */
[----:B-1----:R-:W-:Y:S05]  /*b2c0*/  @!P2 BRA `(.L_x_916) ;  /* 0x000000a8004ca947 */ /* 0x002fea0003800000 */
.L_x_915:
[----:B------:R-:W-:Y:S01]  /*b2d0*/  UIADD3 UR6, UR45, 0x3000, URZ ;  /* 0x000030002d067890 */ /* 0x000fe2000fffe03f */
[----:B------:R-:W-:Y:S01]  /*b2e0*/  WARPGROUP.ARRIVE ;  /* 0x00000000000079c5 */ /* 0x000fe20000000000 */
[----:B------:R-:W-:Y:S01]  /*b2f0*/  UMOV UR7, 0x40000040 ;  /* 0x4000004000077882 */ /* 0x000fe20000000000 */
[C---:B-1----:R-:W-:Y:S01]  /*b300*/  FMUL.FTZ R15, R0.reuse, R26 ;  /* 0x0000001a000f7220 */ /* 0x042fe20000410000 */
[----:B------:R-:W-:Y:S01]  /*b310*/  USHF.R.U32.HI UR6, URZ, 0x4, UR6 ;  /* 0x000000043f067899 */ /* 0x000fe20008011606 */
[C---:B0-----:R-:W-:Y:S01]  /*b320*/  FMUL.FTZ R8, R0.reuse, R24 ;  /* 0x0000001800087220 */ /* 0x041fe20000410000 */
        /* <DEDUP_REMOVED lines=72> */
[----:B------:R-:W0:Y:S03]  /*b7b0*/  MUFU.TANH R8, R8 ;  /* 0x0000000800087308 */ /* 0x000e260000002400 */
[----:B------:R-:W-:-:S02]  /*b7c0*/  @!P1 VIADD R40, R40, 0x19c40 ;  /* 0x00019c4028289836 */ /* 0x000fc40000000000 */
[----:B------:R-:W-:-:S03]  /*b7d0*/  IMAD.IADD R41, R86, 0x1, -R19 ;  /* 0x0000000156297824 */ /* 0x000fc600078e0a13 */
[----:B------:R-:W1:Y:S01]  /*b7e0*/  MUFU.TANH R10, R10 ;  /* 0x0000000a000a7308 */ /* 0x000e620000002400 */
[----:B------:R-:W-:Y:S01]  /*b7f0*/  IMAD R41, R16, -0x2, R41 ;  /* 0xfffffffe10297824 */ /* 0x000fe200078e0229 */
[----:B------:R-:W-:-:S03]  /*b800*/  @!P1 PRMT R40, RZ, 0x654, R40 ;  /* 0x00000654ff289816 */ /* 0x000fc60000000028 */
[----:B------:R-:W-:-:S03]  /*b810*/  VIADD R87, R41, UR17 ;  /* 0x0000001129577c36 */ /* 0x000fc60008000000 */
[----:B------:R-:W2:Y:S01]  /*b820*/  MUFU.TANH R15, R15 ;  /* 0x0000000f000f7308 */ /* 0x000ea20000002400 */
[----:B------:R-:W-:-:S07]  /*b830*/  IMAD.IADD R85, R5, 0x1, R87 ;  /* 0x0000000105557824 */ /* 0x000fce00078e0257 */
[----:B------:R-:W3:Y:S08]  /*b840*/  MUFU.TANH R20, R20 ;  /* 0x0000001400147308 */ /* 0x000ef00000002400 */
[----:B------:R-:W4:Y:S08]  /*b850*/  MUFU.TANH R21, R21 ;  /* 0x0000001500157308 */ /* 0x000f300000002400 */
        /* <DEDUP_REMOVED lines=61> */
[----:B------:R-:W-:Y:S01]  /*bc30*/  VIADD R136, R41, UR22 ;  /* 0x0000001629887c36 */ /* 0x000fe20008000000 */
[----:B------:R0:W-:Y:S03]  /*bc40*/  @!P1 SYNCS.ARRIVE.TRANS64.RED.A1T0 RZ, [R40+URZ], RZ ;  /* 0x000000ff28ff99a7 */ /* 0x0001e6000810043f */
[----:B------:R-:W-:Y:S01]  /*bc50*/  IMAD.IADD R86, R5, 0x1, R136 ;  /* 0x0000000105567824 */ /* 0x000fe200078e0288 */
        /* <DEDUP_REMOVED lines=12> */
[----:B-1234-:R-:W-:Y:S05]  /*bd20*/  @!P5 BRA `(.L_x_917) ;  /* 0x000000000058d947 */ /* 0x01efea0003800000 */
        /* <DEDUP_REMOVED lines=11> */
.L_x_919:
[----:B------:R-:W-:Y:S02]  /*bde0*/  IMAD.U32 R139, RZ, RZ, UR21 ;  /* 0x00000015ff8b7e24 */ /* 0x000fe4000f8e00ff */
[----:B------:R-:W-:-:S03]  /*bdf0*/  IMAD.MOV.U32 R137, RZ, RZ, R13 ;  /* 0x000000ffff897224 */ /* 0x000fc600078e000d */
[----:B------:R-:W-:-:S13]  /*be00*/  ISETP.NE.AND P2, PT, R139, 0x1, PT ;  /* 0x000000018b00780c */ /* 0x000fda0003f45270 */
[----:B0-----:R-:W0:Y:S02]  /*be10*/  @P2 LDC.64 R40, c[0x0][0x9e8] ;  /* 0x00027a00ff282b82 */ /* 0x001e240000000a00 */
[----:B0-----:R-:W-:-:S05]  /*be20*/  @P2 IMAD.HI.U32 R40, R13, R40, RZ ;  /* 0x000000280d282227 */ /* 0x001fca00078e00ff */
[----:B------:R-:W-:-:S07]  /*be30*/  @P2 SHF.R.U32.HI R137, RZ, R41, R40 ;  /* 0x00000029ff892219 */ /* 0x000fce0000011628 */
.L_x_920:
[----:B------:R-:W-:Y:S05]  /*be40*/  BSYNC B0 ;  /* 0x0000000000007941 */ /* 0x000fea0003800000 */
.L_x_918:
[----:B------:R-:W-:-:S04]  /*be50*/  IMAD R41, R137, R139, -R82 ;  /* 0x0000008b89297224 */ /* 0x000fc800078e0a52 */
[----:B------:R-:W-:-:S05]  /*be60*/  IMAD R41, R16, -0x2, R41 ;  /* 0xfffffffe10297824 */ /* 0x000fca00078e0229 */
[----:B------:R-:W-:Y:S02]  /*be70*/  VIADDMNMX R86, R41, R139, R86, PT ;  /* 0x0000008b29567246 */ /* 0x000fe40003800156 */
[----:B------:R-:W-:-:S07]  /*be80*/  VIMNMX R85, R85, R41, !PT ;  /* 0x0000002955557248 */ /* 0x000fce0007fe0100 */
.L_x_917:
[----:B------:R-:W-:Y:S01]  /*be90*/  ISETP.GT.AND P2, PT, R2, -0x1, PT ;  /* 0xffffffff0200780c */ /* 0x000fe20003f44270 */
[C---:B------:R-:W-:Y:S02]  /*bea0*/  IMAD.IADD R136, R6.reuse, 0x1, R136 ;  /* 0x0000000106887824 */ /* 0x040fe400078e0288 */
[----:B------:R-:W-:Y:S01]  /*beb0*/  IMAD.IADD R87, R6, 0x1, R87 ;  /* 0x0000000106577824 */ /* 0x000fe200078e0257 */
[C---:B------:R-:W-:Y:S02]  /*bec0*/  ISETP.GT.AND P4, PT, R85.reuse, RZ, P2 ;  /* 0x000000ff5500720c */ /* 0x040fe40001784270 */
[----:B------:R-:W-:Y:S02]  /*bed0*/  ISETP.GT.AND P6, PT, R85, 0x1, P2 ;  /* 0x000000015500780c */ /* 0x000fe400017c4270 */
[C---:B------:R-:W-:Y:S02]  /*bee0*/  ISETP.LT.OR P4, PT, R86.reuse, 0x1, P4 ;  /* 0x000000015600780c */ /* 0x040fe40002781670 */
[----:B------:R-:W-:-:S02]  /*bef0*/  ISETP.LT.OR P6, PT, R86, 0x2, P6 ;  /* 0x000000025600780c */ /* 0x000fc400037c1670 */
[----:B0-----:R-:W-:Y:S02]  /*bf00*/  FSEL R41, R8, -INF , !P4 ;  /* 0xff80000008297808 */ /* 0x001fe40006000000 */
        /* <DEDUP_REMOVED lines=103> */
.L_x_923:
[----:B------:R-:W-:Y:S02]  /*c580*/  IMAD.U32 R86, RZ, RZ, UR21 ;  /* 0x00000015ff567e24 */ /* 0x000fe4000f8e00ff */
[----:B------:R-:W-:-:S03]  /*c590*/  IMAD.MOV.U32 R85, RZ, RZ, R11 ;  /* 0x000000ffff557224 */ /* 0x000fc600078e000b */
[----:B------:R-:W-:-:S13]  /*c5a0*/  ISETP.NE.AND P3, PT, R86, 0x1, PT ;  /* 0x000000015600780c */ /* 0x000fda0003f65270 */
[----:B------:R-:W0:Y:S02]  /*c5b0*/  @P3 LDC.64 R26, c[0x0][0x9e8] ;  /* 0x00027a00ff1a3b82 */ /* 0x000e240000000a00 */
[----:B0-----:R-:W-:-:S05]  /*c5c0*/  @P3 IMAD.HI.U32 R26, R11, R26, RZ ;  /* 0x0000001a0b1a3227 */ /* 0x001fca00078e00ff */
[----:B------:R-:W-:-:S07]  /*c5d0*/  @P3 SHF.R.U32.HI R85, RZ, R27, R26 ;  /* 0x0000001bff553219 */ /* 0x000fce000001161a */
.L_x_924:
[----:B------:R-:W-:Y:S05]  /*c5e0*/  BSYNC B0 ;  /* 0x0000000000007941 */ /* 0x000fea0003800000 */
.L_x_922:
[----:B------:R-:W-:-:S04]  /*c5f0*/  IMAD R27, R85, R86, -R82 ;  /* 0x00000056551b7224 */ /* 0x000fc800078e0a52 */
[----:B------:R-:W-:-:S05]  /*c600*/  IMAD R27, R16, -0x2, R27 ;  /* 0xfffffffe101b7824 */ /* 0x000fca00078e021b */
[----:B------:R-:W-:Y:S02]  /*c610*/  VIADDMNMX R136, R27, R86, R136, PT ;  /* 0x000000561b887246 */ /* 0x000fe40003800188 */
[----:B------:R-:W-:-:S07]  /*c620*/  VIMNMX R87, R87, R27, !PT ;  /* 0x0000001b57577248 */ /* 0x000fce0007fe0100 */
.L_x_921:
[----:B------:R-:W-:Y:S01]  /*c630*/  FMNMX.FTZ R27, R41, R12, !PT ;  /* 0x0000000c291b7209 */ /* 0x000fe20007810000 */
[----:B------:R-:W-:Y:S01]  /*c640*/  UMOV UR10, UR18 ;  /* 0x00000012000a7c82 */ /* 0x000fe20008000000 */
        /* <DEDUP_REMOVED lines=64> */
[----:B------:R-:W0:Y:S03]  /*ca50*/  SHFL.BFLY PT, R10, R27, 0x2, 0x1f ;  /* 0x0c401f001b0a7f89 */ /* 0x000e2600000e0000 */
[----:B------:R-:W-:-:S02]  /*ca60*/  ISETP.LT.OR P4, PT, R136, 0x42, P4 ;  /* 0x000000428800780c */ /* 0x000fc40002781670 */
[----:B0-----:R-:W-:-:S05]  /*ca70*/  FMNMX.FTZ R26, R27, R10, !PT ;  /* 0x0000000a1b1a7209 */ /* 0x001fca0007810000 */
[----:B------:R-:W0:Y:S02]  /*ca80*/  SHFL.BFLY PT, R85, R26, 0x1, 0x1f ;  /* 0x0c201f001a557f89 */ /* 0x000e2400000e0000 */
[----:B0-----:R-:W-:Y:S01]  /*ca90*/  FMNMX.FTZ R10, R26, R85, !PT ;  /* 0x000000551a0a7209 */ /* 0x001fe20007810000 */
[----:B------:R-:W-:Y:S01]  /*caa0*/  IMAD.U32 R85, RZ, RZ, UR10 ;  /* 0x0000000aff557e24 */ /* 0x000fe2000f8e00ff */
[----:B------:R-:W-:Y:S02]  /*cab0*/  FSEL R26, R29, -INF , !P3 ;  /* 0xff8000001d1a7808 */ /* 0x000fe40005800000 */
[----:B------:R-:W-:Y:S01]  /*cac0*/  ISETP.GT.AND P3, PT, R87, 0x19, P2 ;  /* 0x000000195700780c */ /* 0x000fe20001764270 */
[----:B------:R-:W-:-:S01]  /*cad0*/  FFMA.FTZ R27, R10, R85, -8 ;  /* 0xc10000000a1b7423 */ /* 0x000fc20000010055 */
[----:B------:R-:W-:Y:S02]  /*cae0*/  FSETP.NEU.FTZ.AND P6, PT, R10, -INF , PT ;  /* 0xff8000000a00780b */ /* 0x000fe40003fdd000 */
[----:B------:R-:W-:-:S02]  /*caf0*/  ISETP.LT.OR P3, PT, R136, 0x1a, P3 ;  /* 0x0000001a8800780c */ /* 0x000fc40001f61670 */
[----:B------:R-:W-:Y:S02]  /*cb00*/  FSEL R27, R27, RZ, P6 ;  /* 0x000000ff1b1b7208 */ /* 0x000fe40003000000 */
[----:B------:R-:W-:Y:S02]  /*cb10*/  FSEL R33, R33, -INF , !P3 ;  /* 0xff80000021217808 */ /* 0x000fe40005800000 */
[----:B------:R-:W-:Y:S01]  /*cb20*/  ISETP.GT.AND P3, PT, R87, 0x21, P2 ;  /* 0x000000215700780c */ /* 0x000fe20001764270 */
[----:B------:R-:W-:-:S01]  /*cb30*/  FFMA.FTZ R41, R41, UR10, -R27 ;  /* 0x0000000a29297c23 */ /* 0x000fc2000801081b */
[--C-:B------:R-:W-:Y:S01]  /*cb40*/  FFMA.FTZ R82, R8, UR10, -R27.reuse ;  /* 0x0000000a08527c23 */ /* 0x100fe2000801081b */
[----:B------:R-:W-:-:S01]  /*cb50*/  FFMA.FTZ R86, R32, UR10, -R27 ;  /* 0x0000000a20567c23 */ /* 0x000fc2000801081b */
[----:B------:R-:W-:Y:S01]  /*cb60*/  ISETP.LT.OR P3, PT, R136, 0x22, P3 ;  /* 0x000000228800780c */ /* 0x000fe20001f61670 */
[----:B------:R0:W-:Y:S01]  /*cb70*/  MUFU.EX2 R29, R41 ;  /* 0x00000029001d7308 */ /* 0x0001e20000000800 */
[----:B------:R-:W-:-:S01]  /*cb80*/  FFMA.FTZ R32, R34, UR10, -R27 ;  /* 0x0000000a22207c23 */ /* 0x000fc2000801081b */
[----:B------:R-:W-:Y:S01]  /*cb90*/  FSEL R34, R55, -INF , !P4 ;  /* 0xff80000037227808 */ /* 0x000fe20006000000 */
[----:B------:R-:W-:-:S01]  /*cba0*/  FFMA.FTZ R137, R137, UR10, -R27 ;  /* 0x0000000a89897c23 */ /* 0x000fc2000801081b */
[----:B------:R-:W-:Y:S01]  /*cbb0*/  FSEL R37, R37, -INF , !P3 ;  /* 0xff80000025257808 */ /* 0x000fe20005800000 */
[----:B------:R-:W-:-:S01]  /*cbc0*/  FFMA.FTZ R46, R46, UR10, -R27 ;  /* 0x0000000a2e2e7c23 */ /* 0x000fc2000801081b */
[----:B------:R-:W-:Y:S01]  /*cbd0*/  ISETP.GT.AND P3, PT, R87, RZ, P2 ;  /* 0x000000ff5700720c */ /* 0x000fe20001764270 */
[----:B------:R-:W-:-:S01]  /*cbe0*/  FFMA.FTZ R50, R50, UR10, -R27 ;  /* 0x0000000a32327c23 */ /* 0x000fc2000801081b */
[----:B------:R-:W-:Y:S01]  /*cbf0*/  ISETP.GT.AND P4, PT, R87, 0x49, P2 ;  /* 0x000000495700780c */ /* 0x000fe20001784270 */
[----:B------:R-:W-:-:S01]  /*cc00*/  FFMA.FTZ R54, R54, UR10, -R27 ;  /* 0x0000000a36367c23 */ /* 0x000fc2000801081b */
[----:B------:R-:W-:Y:S01]  /*cc10*/  ISETP.LT.OR P3, PT, R136, 0x1, P3 ;  /* 0x000000018800780c */ /* 0x000fe20001f61670 */
[----:B------:R-:W-:-:S01]  /*cc20*/  FFMA.FTZ R21, R21, UR10, -R27 ;  /* 0x0000000a15157c23 */ /* 0x000fc2000801081b */
[----:B------:R-:W-:Y:S01]  /*cc30*/  ISETP.LT.OR P4, PT, R136, 0x4a, P4 ;  /* 0x0000004a8800780c */ /* 0x000fe20002781670 */
[----:B------:R-:W-:-:S01]  /*cc40*/  FFMA.FTZ R24, R24, UR10, -R27 ;  /* 0x0000000a18187c23 */ /* 0x000fc2000801081b */
[----:B------:R-:W-:Y:S01]  /*cc50*/  FSEL R15, R15, -INF , !P3 ;  /* 0xff8000000f0f7808 */ /* 0x000fe20005800000 */
[----:B------:R-:W-:-:S01]  /*cc60*/  FFMA.FTZ R40, R40, UR10, -R27 ;  /* 0x0000000a28287c23 */ /* 0x000fc2000801081b */
[----:B------:R-:W-:Y:S01]  /*cc70*/  ISETP.GT.AND P3, PT, R87, 0x30, P2 ;  /* 0x000000305700780c */ /* 0x000fe20001764270 */
[----:B------:R-:W-:-:S01]  /*cc80*/  FFMA.FTZ R30, R30, UR10, -R27 ;  /* 0x0000000a1e1e7c23 */ /* 0x000fc2000801081b */
[----:B0-----:R-:W-:Y:S01]  /*cc90*/  FMNMX.FTZ R41, R15, R14, !PT ;  /* 0x0000000e0f297209 */ /* 0x001fe20007810000 */
[----:B------:R-:W-:-:S01]  /*cca0*/  FFMA.FTZ R71, R71, UR10, -R27 ;  /* 0x0000000a47477c23 */ /* 0x000fc2000801081b */
[----:B------:R-:W-:Y:S01]  /*ccb0*/  ISETP.LT.OR P3, PT, R136, 0x31, P3 ;  /* 0x000000318800780c */ /* 0x000fe20001f61670 */
[----:B------:R-:W-:-:S01]  /*ccc0*/  FFMA.FTZ R143, R80, UR10, -R27 ;  /* 0x0000000a508f7c23 */ /* 0x000fc2000801081b */
[----:B------:R-:W-:Y:S01]  /*ccd0*/  FMNMX.FTZ R8, R20, R41, !PT ;  /* 0x0000002914087209 */ /* 0x000fe20007810000 */
[----:B------:R-:W-:-:S01]  /*cce0*/  FFMA.FTZ R84, R84, UR10, -R27 ;  /* 0x0000000a54547c23 */ /* 0x000fc2000801081b */
[----:B------:R-:W-:Y:S01]  /*ccf0*/  FSEL R45, R45, -INF , !P3 ;  /* 0xff8000002d2d7808 */ /* 0x000fe20005800000 */
[----:B------:R-:W-:Y:S01]  /*cd00*/  MUFU.EX2 R41, R137 ;  /* 0x0000008900297308 */ /* 0x000fe20000000800 */
[----:B------:R-:W-:-:S02]  /*cd10*/  FMNMX.FTZ R8, R23, R8, !PT ;  /* 0x0000000817087209 */ /* 0x000fc40007810000 */
[----:B------:R-:W-:Y:S02]  /*cd20*/  ISETP.GT.AND P3, PT, R87, 0x38, P2 ;  /* 0x000000385700780c */ /* 0x000fe40001764270 */
[----:B------:R-:W-:Y:S02]  /*cd30*/  FMNMX.FTZ R85, R25, R8, !PT ;  /* 0x0000000819557209 */ /* 0x000fe40007810000 */
[----:B------:R-:W-:Y:S01]  /*cd40*/  ISETP.LT.OR P3, PT, R136, 0x39, P3 ;  /* 0x000000398800780c */ /* 0x000fe20001f61670 */
[----:B------:R-:W-:Y:S01]  /*cd50*/  MUFU.EX2 R82, R82 ;  /* 0x0000005200527308 */ /* 0x000fe20000000800 */
[----:B------:R-:W-:Y:S02]  /*cd60*/  FMNMX.FTZ R85, R28, R85, !PT ;  /* 0x000000551c557209 */ /* 0x000fe40007810000 */
[----:B------:R-:W-:Y:S02]  /*cd70*/  FSEL R49, R49, -INF , !P3 ;  /* 0xff80000031317808 */ /* 0x000fe40005800000 */
[----:B------:R-:W-:-:S02]  /*cd80*/  FMNMX.FTZ R8, R26, R85, !PT ;  /* 0x000000551a087209 */ /* 0x000fc40007810000 */
[----:B------:R-:W-:Y:S01]  /*cd90*/  ISETP.GT.AND P3, PT, R87, 0x40, P2 ;  /* 0x000000405700780c */ /* 0x000fe20001764270 */
[----:B------:R0:W-:Y:S01]  /*cda0*/  MUFU.EX2 R85, R86 ;  /* 0x0000005600557308 */ /* 0x0001e20000000800 */
[----:B------:R-:W-:Y:S02]  /*cdb0*/  FMNMX.FTZ R8, R31, R8, !PT ;  /* 0x000000081f087209 */ /* 0x000fe40007810000 */
[----:B------:R-:W-:Y:S02]  /*cdc0*/  ISETP.LT.OR P3, PT, R136, 0x41, P3 ;  /* 0x000000418800780c */ /* 0x000fe40001f61670 */
[----:B------:R-:W-:Y:S02]  /*cdd0*/  FMNMX.FTZ R8, R33, R8, !PT ;  /* 0x0000000821087209 */ /* 0x000fe40007810000 */
[----:B------:R-:W-:Y:S01]  /*cde0*/  FSEL R53, R53, -INF , !P3 ;  /* 0xff80000035357808 */ /* 0x000fe20005800000 */
[----:B------:R-:W-:Y:S01]  /*cdf0*/  MUFU.EX2 R21, R21 ;  /* 0x0000001500157308 */ /* 0x000fe20000000800 */
[----:B------:R-:W-:Y:S01]  /*ce00*/  FMNMX.FTZ R8, R35, R8, !PT ;  /* 0x0000000823087209 */ /* 0x000fe20007810000 */
[--C-:B0-----:R-:W-:Y:S01]  /*ce10*/  FFMA.FTZ R86, R36, UR10, -R27.reuse ;  /* 0x0000000a24567c23 */ /* 0x101fe2000801081b */
[----:B------:R-:W-:Y:S01]  /*ce20*/  ISETP.GT.AND P3, PT, R87, 0x48, P2 ;  /* 0x000000485700780c */ /* 0x000fe20001764270 */
[----:B------:R-:W-:Y:S01]  /*ce30*/  FFMA.FTZ R36, R38, UR10, -R27 ;  /* 0x0000000a26247c23 */ /* 0x000fe2000801081b */
[----:B------:R-:W-:-:S02]  /*ce40*/  FMNMX.FTZ R8, R37, R8, !PT ;  /* 0x0000000825087209 */ /* 0x000fc40007810000 */
[----:B------:R-:W-:Y:S01]  /*ce50*/  ISETP.LT.OR P3, PT, R136, 0x49, P3 ;  /* 0x000000498800780c */ /* 0x000fe20001f61670 */
[----:B------:R0:W-:Y:S01]  /*ce60*/  MUFU.EX2 R55, R86 ;  /* 0x0000005600377308 */ /* 0x0001e20000000800 */
[----:B------:R-:W-:Y:S02]  /*ce70*/  FMNMX.FTZ R8, R39, R8, !PT ;  /* 0x0000000827087209 */ /* 0x000fe40007810000 */
[----:B------:R-:W-:Y:S02]  /*ce80*/  FSEL R56, R56, -INF , !P3 ;  /* 0xff80000038387808 */ /* 0x000fe40005800000 */
[----:B------:R-:W-:Y:S02]  /*ce90*/  FMNMX.FTZ R8, R43, R8, !PT ;  /* 0x000000082b087209 */ /* 0x000fe40007810000 */
[----:B------:R-:W-:Y:S01]  /*cea0*/  ISETP.GT.AND P3, PT, R87, 0x50, P2 ;  /* 0x000000505700780c */ /* 0x000fe20001764270 */
[----:B------:R-:W-:Y:S01]  /*ceb0*/  MUFU.EX2 R24, R24 ;  /* 0x0000001800187308 */ /* 0x000fe20000000800 */
[----:B------:R-:W-:Y:S01]  /*cec0*/  FMNMX.FTZ R8, R45, R8, !PT ;  /* 0x000000082d087209 */ /* 0x000fe20007810000 */
[--C-:B0-----:R-:W-:Y:S01]  /*ced0*/  FFMA.FTZ R86, R42, UR10, -R27.reuse ;  /* 0x0000000a2a567c23 */ /* 0x101fe2000801081b */
        /* <DEDUP_REMOVED lines=11> */
[----:B------:R-:W-:Y:S01]  /*cf90*/  FFMA.FTZ R62, R70, UR10, -R27 ;  /* 0x0000000a463e7c23 */ /* 0x000fe2000801081b */
        /* <DEDUP_REMOVED lines=8> */
[----:B------:R-:W-:Y:S02]  /*d020*/  ISETP.LT.OR P3, PT, R136, 0x59, P3 ;  /* 0x000000598800780c */ /* 0x000fe40001f61670 */
[----:B------:R-:W-:-:S02]  /*d030*/  FSEL R61, R61, -INF , !P4 ;  /* 0xff8000003d3d7808 */ /* 0x000fc40006000000 */
[----:B------:R-:W-:Y:S01]  /*d040*/  FMNMX.FTZ R139, R57, R8, !PT ;  /* 0x00000008398b7209 */ /* 0x000fe20007810000 */
[----:B------:R0:W-:Y:S01]  /*d050*/  MUFU.EX2 R59, R86 ;  /* 0x00000056003b7308 */ /* 0x0001e20000000800 */
[----:B------:R-:W-:Y:S02]  /*d060*/  ISETP.GT.AND P4, PT, R87, 0x59, P2 ;  /* 0x000000595700780c */ /* 0x000fe40001784270 */
[----:B------:R-:W-:Y:S02]  /*d070*/  FSEL R63, R63, -INF , !P3 ;  /* 0xff8000003f3f7808 */ /* 0x000fe40005800000 */
[----:B------:R-:W-:Y:S02]  /*d080*/  ISETP.GT.AND P3, PT, R87, 0x60, P2 ;  /* 0x000000605700780c */ /* 0x000fe40001764270 */
[----:B------:R-:W-:Y:S01]  /*d090*/  FMNMX.FTZ R8, R38, R139, !PT ;  /* 0x0000008b26087209 */ /* 0x000fe20007810000 */
[----:B------:R-:W-:Y:S01]  /*d0a0*/  MUFU.EX2 R30, R30 ;  /* 0x0000001e001e7308 */ /* 0x000fe20000000800 */
[----:B------:R-:W-:Y:S01]  /*d0b0*/  ISETP.LT.OR P4, PT, R136, 0x5a, P4 ;  /* 0x0000005a8800780c */ /* 0x000fe20002781670 */
[--C-:B0-----:R-:W-:Y:S01]  /*d0c0*/  FFMA.FTZ R86, R60, UR10, -R27.reuse ;  /* 0x0000000a3c567c23 */ /* 0x101fe2000801081b */
[----:B------:R-:W-:Y:S01]  /*d0d0*/  ISETP.LT.OR P3, PT, R136, 0x61, P3 ;  /* 0x000000618800780c */ /* 0x000fe20001f61670 */
[--C-:B------:R-:W-:Y:S01]  /*d0e0*/  FFMA.FTZ R60, R66, UR10, -R27.reuse ;  /* 0x0000000a423c7c23 */ /* 0x100fe2000801081b */
[----:B------:R-:W-:Y:S01]  /*d0f0*/  FMNMX.FTZ R8, R61, R8, !PT ;  /* 0x000000083d087209 */ /* 0x000fe20007810000 */
[----:B------:R-:W-:Y:S01]  /*d100*/  FFMA.FTZ R66, R78, UR10, -R27 ;  /* 0x0000000a4e427c23 */ /* 0x000fe2000801081b */
[----:B------:R-:W-:Y:S01]  /*d110*/  FSEL R65, R65, -INF , !P4 ;  /* 0xff80000041417808 */ /* 0x000fe20006000000 */
[----:B------:R-:W-:Y:S01]  /*d120*/  MUFU.EX2 R32, R32 ;  /* 0x0000002000207308 */ /* 0x000fe20000000800 */
[----:B------:R-:W-:-:S02]  /*d130*/  ISETP.GT.AND P4, PT, R87, 0x61, P2 ;  /* 0x000000615700780c */ /* 0x000fc40001784270 */
[----:B------:R-:W-:Y:S02]  /*d140*/  FSEL R67, R67, -INF , !P3 ;  /* 0xff80000043437808 */ /* 0x000fe40005800000 */
[----:B------:R-:W-:Y:S02]  /*d150*/  ISETP.GT.AND P3, PT, R87, 0x68, P2 ;  /* 0x000000685700780c */ /* 0x000fe40001764270 */
[----:B------:R-:W-:Y:S01]  /*d160*/  FMNMX.FTZ R8, R63, R8, !PT ;  /* 0x000000083f087209 */ /* 0x000fe20007810000 */
[----:B------:R-:W-:Y:S01]  /*d170*/  MUFU.EX2 R36, R36 ;  /* 0x0000002400247308 */ /* 0x000fe20000000800 */
[C---:B------:R-:W-:Y:S02]  /*d180*/  ISETP.LT.OR P4, PT, R136.reuse, 0x62, P4 ;  /* 0x000000628800780c */ /* 0x040fe40002781670 */
[----:B------:R-:W-:Y:S02]  /*d190*/  ISETP.LT.OR P3, PT, R136, 0x69, P3 ;  /* 0x000000698800780c */ /* 0x000fe40001f61670 */
[----:B------:R-:W-:-:S02]  /*d1a0*/  FMNMX.FTZ R8, R65, R8, !PT ;  /* 0x0000000841087209 */ /* 0x000fc40007810000 */
[----:B------:R-:W-:Y:S01]  /*d1b0*/  FSEL R46, R69, -INF , !P4 ;  /* 0xff800000452e7808 */ /* 0x000fe20006000000 */
[----:B------:R-:W-:Y:S01]  /*d1c0*/  MUFU.EX2 R42, R42 ;  /* 0x0000002a002a7308 */ /* 0x000fe20000000800 */
[----:B------:R-:W-:Y:S02]  /*d1d0*/  ISETP.GT.AND P4, PT, R87, 0x69, P2 ;  /* 0x000000695700780c */ /* 0x000fe40001784270 */
[----:B------:R-:W-:Y:S02]  /*d1e0*/  FSEL R72, R72, -INF , !P3 ;  /* 0xff80000048487808 */ /* 0x000fe40005800000 */
[----:B------:R-:W-:Y:S02]  /*d1f0*/  FMNMX.FTZ R139, R67, R8, !PT ;  /* 0x00000008438b7209 */ /* 0x000fe40007810000 */
[----:B------:R-:W-:Y:S01]  /*d200*/  ISETP.GT.AND P3, PT, R87, 0x70, P2 ;  /* 0x000000705700780c */ /* 0x000fe20001764270 */
[----:B------:R0:W-:Y:S01]  /*d210*/  MUFU.EX2 R69, R50 ;  /* 0x0000003200457308 */ /* 0x0001e20000000800 */
[----:B------:R-:W-:-:S02]  /*d220*/  ISETP.LT.OR P4, PT, R136, 0x6a, P4 ;  /* 0x0000006a8800780c */ /* 0x000fc40002781670 */
[----:B------:R-:W-:Y:S02]  /*d230*/  FMNMX.FTZ R139, R46, R139, !PT ;  /* 0x0000008b2e8b7209 */ /* 0x000fe40007810000 */
[----:B------:R-:W-:Y:S02]  /*d240*/  ISETP.LT.OR P3, PT, R136, 0x71, P3 ;  /* 0x000000718800780c */ /* 0x000fe40001f61670 */
[----:B------:R-:W-:Y:S01]  /*d250*/  FSEL R73, R73, -INF , !P4 ;  /* 0xff80000049497808 */ /* 0x000fe20006000000 */
[----:B------:R-:W-:Y:S01]  /*d260*/  MUFU.EX2 R44, R44 ;  /* 0x0000002c002c7308 */ /* 0x000fe20000000800 */
[----:B------:R-:W-:Y:S02]  /*d270*/  ISETP.GT.AND P4, PT, R87, 0x71, P2 ;  /* 0x000000715700780c */ /* 0x000fe40001784270 */
[----:B------:R-:W-:Y:S01]  /*d280*/  FMNMX.FTZ R8, R72, R139, !PT ;  /* 0x0000008b48087209 */ /* 0x000fe20007810000 */
[----:B------:R-:W-:-:S01]  /*d290*/  FFMA.FTZ R139, R68, UR10, -R27 ;  /* 0x0000000a448b7c23 */ /* 0x000fc2000801081b */
[----:B0-----:R-:W-:Y:S01]  /*d2a0*/  FSEL R50, R75, -INF , !P3 ;  /* 0xff8000004b327808 */ /* 0x001fe20005800000 */
[----:B------:R-:W-:-:S01]  /*d2b0*/  FFMA.FTZ R68, R83, UR10, -R27 ;  /* 0x0000000a53447c23 */ /* 0x000fc2000801081b */
[C---:B------:R-:W-:Y:S01]  /*d2c0*/  ISETP.GT.AND P3, PT, R87.reuse, 0x78, P2 ;  /* 0x000000785700780c */ /* 0x040fe20001764270 */
[----:B------:R0:W-:Y:S01]  /*d2d0*/  MUFU.EX2 R75, R54 ;  /* 0x00000036004b7308 */ /* 0x0001e20000000800 */
[----:B------:R-:W-:Y:S01]  /*d2e0*/  ISETP.GT.AND P2, PT, R87, 0x79, P2 ;  /* 0x000000795700780c */ /* 0x000fe20001744270 */
[----:B------:R-:W-:Y:S01]  /*d2f0*/  IMAD.U32 R83, RZ, RZ, UR10 ;  /* 0x0000000aff537e24 */ /* 0x000fe2000f8e00ff */
[----:B------:R-:W-:-:S02]  /*d300*/  ISETP.LT.OR P4, PT, R136, 0x72, P4 ;  /* 0x000000728800780c */ /* 0x000fc40002781670 */
[----:B------:R-:W-:Y:S02]  /*d310*/  FMNMX.FTZ R87, R73, R8, !PT ;  /* 0x0000000849577209 */ /* 0x000fe40007810000 */
[----:B------:R-:W-:Y:S01]  /*d320*/  ISETP.LT.OR P3, PT, R136, 0x79, P3 ;  /* 0x000000798800780c */ /* 0x000fe20001f61670 */
[----:B------:R-:W-:Y:S01]  /*d330*/  MUFU.EX2 R48, R48 ;  /* 0x0000003000307308 */ /* 0x000fe20000000800 */
[----:B------:R-:W-:Y:S02]  /*d340*/  FSEL R77, R77, -INF , !P4 ;  /* 0xff8000004d4d7808 */ /* 0x000fe40006000000 */
[----:B------:R-:W-:Y:S02]  /*d350*/  FMNMX.FTZ R8, R50, R87, !PT ;  /* 0x0000005732087209 */ /* 0x000fe40007810000 */
[----:B------:R-:W-:Y:S02]  /*d360*/  ISETP.LT.OR P2, PT, R136, 0x7a, P2 ;  /* 0x0000007a8800780c */ /* 0x000fe40001741670 */
[----:B------:R-:W-:Y:S01]  /*d370*/  FSEL R79, R79, -INF , !P3 ;  /* 0xff8000004f4f7808 */ /* 0x000fe20005800000 */
[----:B------:R-:W-:Y:S01]  /*d380*/  MUFU.EX2 R52, R52 ;  /* 0x0000003400347308 */ /* 0x000fe20000000800 */
[----:B------:R-:W-:-:S02]  /*d390*/  FMNMX.FTZ R8, R77, R8, !PT ;  /* 0x000000084d087209 */ /* 0x000fc40007810000 */
[----:B0-----:R-:W-:Y:S02]  /*d3a0*/  FSEL R54, R81, -INF , !P2 ;  /* 0xff80000051367808 */ /* 0x001fe40005000000 */
[----:B------:R-:W-:-:S03]  /*d3b0*/  FMNMX.FTZ R87, R79, R8, !PT ;  /* 0x000000084f577209 */ /* 0x000fc60007810000 */
[----:B------:R-:W-:Y:S01]  /*d3c0*/  MUFU.EX2 R81, R86 ;  /* 0x0000005600517308 */ /* 0x000fe20000000800 */
[----:B------:R-:W-:Y:S01]  /*d3d0*/  FMNMX.FTZ R8, R54, R87, !PT ;  /* 0x0000005736087209 */ /* 0x000fe20007810000 */
[--C-:B------:R-:W-:Y:S01]  /*d3e0*/  FFMA.FTZ R87, R64, UR10, -R27.reuse ;  /* 0x0000000a40577c23 */ /* 0x100fe2000801081b */
[----:B------:R-:W-:-:S03]  /*d3f0*/  FFMA.FTZ R64, R74, UR10, -R27 ;  /* 0x0000000a4a407c23 */ /* 0x000fc6000801081b */
[----:B------:R-:W0:Y:S02]  /*d400*/  SHFL.BFLY PT, R141, R8, 0x2, 0x1f ;  /* 0x0c401f00088d7f89 */ /* 0x000e2400000e0000 */
[----:B------:R-:W-:Y:S08]  /*d410*/  MUFU.EX2 R58, R58 ;  /* 0x0000003a003a7308 */ /* 0x000ff00000000800 */
[----:B------:R-:W-:Y:S08]  /*d420*/  MUFU.EX2 R87, R87 ;  /* 0x0000005700577308 */ /* 0x000ff00000000800 */
[----:B------:R-:W-:Y:S01]  /*d430*/  MUFU.EX2 R60, R60 ;  /* 0x0000003c003c7308 */ /* 0x000fe20000000800 */
[----:B0-----:R-:W-:Y:S01]  /*d440*/  FMNMX.FTZ R70, R8, R141, !PT ;  /* 0x0000008d08467209 */ /* 0x001fe20007810000 */
[----:B------:R-:W-:Y:S01]  /*d450*/  FFMA.FTZ R141, R76, UR10, -R27 ;  /* 0x0000000a4c8d7c23 */ /* 0x000fe2000801081b */
[----:B------:R-:W-:-:S05]  /*d460*/  FSEL R27, R10, RZ, P6 ;  /* 0x000000ff0a1b7208 */ /* 0x000fca0003000000 */
[----:B------:R-:W-:Y:S01]  /*d470*/  MUFU.EX2 R139, R139 ;  /* 0x0000008b008b7308 */ /* 0x000fe20000000800 */
[----:B------:R-:W0:Y:S01]  /*d480*/  SHFL.BFLY PT, R145, R70, 0x1, 0x1f ;  /* 0x0c201f0046917f89 */ /* 0x000e2200000e0000 */
[----:B------:R-:W-:-:S04]  /*d490*/  FADD.FTZ R12, -R27, R12 ;  /* 0x0000000c1b0c7221 */ /* 0x000fc80000010100 */
[----:B------:R-:W-:Y:S02]  /*d4a0*/  FMUL.FTZ R12, R12, UR10 ;  /* 0x0000000a0c0c7c20 */ /* 0x000fe40008410000 */
[----:B------:R-:W-:Y:S08]  /*d4b0*/  MUFU.EX2 R27, R84 ;  /* 0x00000054001b7308 */ /* 0x000ff00000000800 */
[----:B------:R-:W1:Y:S08]  /*d4c0*/  MUFU.EX2 R12, R12 ;  /* 0x0000000c000c7308 */ /* 0x000e700000000800 */
[----:B------:R-:W-:Y:S01]  /*d4d0*/  MUFU.EX2 R62, R62 ;  /* 0x0000003e003e7308 */ /* 0x000fe20000000800 */
[----:B0-----:R-:W-:-:S04]  /*d4e0*/  FMNMX.FTZ R8, R70, R145, !PT ;  /* 0x0000009146087209 */ /* 0x001fc80007810000 */
[C---:B------:R-:W-:Y:S01]  /*d4f0*/  FSETP.NEU.FTZ.AND P2, PT, R8.reuse, -INF , PT ;  /* 0xff8000000800780b */ /* 0x040fe20003f5d000 */
[----:B------:R-:W-:-:S02]  /*d500*/  FFMA.FTZ R70, R8, R83, -8 ;  /* 0xc100000008467423 */ /* 0x000fc40000010053 */
[----:B------:R-:W-:Y:S03]  /*d510*/  MUFU.EX2 R71, R71 ;  /* 0x0000004700477308 */ /* 0x000fe60000000800 */
[----:B------:R-:W-:-:S05]  /*d520*/  FSEL R70, R70, RZ, P2 ;  /* 0x000000ff46467208 */ /* 0x000fca0001000000 */
        /* <DEDUP_REMOVED lines=9> */
[----:B------:R-:W-:Y:S01]  /*d5c0*/  FSEL R39, R8, RZ, P2 ;  /* 0x000000ff08277208 */ /* 0x000fe20001000000 */
[----:B------:R-:W-:Y:S01]  /*d5d0*/  MUFU.EX2 R74, R74 ;  /* 0x0000004a004a7308 */ /* 0x000fe20000000800 */
[----:B------:R-:W-:-:S01]  /*d5e0*/  FFMA.FTZ R26, R26, UR10, -R70 ;  /* 0x0000000a1a1a7c23 */ /* 0x000fc20008010846 */
[--C-:B------:R-:W-:Y:S01]  /*d5f0*/  FFMA.FTZ R78, R43, UR10, -R70.reuse ;  /* 0x0000000a2b4e7c23 */ /* 0x100fe20008010846 */
[----:B------:R-:W-:-:S01]  /*d600*/  FFMA.FTZ R43, R51, UR10, -R70 ;  /* 0x0000000a332b7c23 */ /* 0x000fc20008010846 */
[----:B------:R-:W-:Y:S01]  /*d610*/  FADD.FTZ R39, -R39, R14 ;  /* 0x0000000e27277221 */ /* 0x000fe20000010100 */
[----:B-1----:R-:W-:-:S01]  /*d620*/  FFMA.FTZ R51, R12, R4, R29 ;  /* 0x000000040c337223 */ /* 0x002fc2000001001d */
[--C-:B------:R-:W-:Y:S01]  /*d630*/  FFMA.FTZ R49, R49, UR10, -R70.reuse ;  /* 0x0000000a31317c23 */ /* 0x100fe20008010846 */
[----:B------:R-:W-:-:S01]  /*d640*/  FFMA.FTZ R76, R37, UR10, -R70 ;  /* 0x0000000a254c7c23 */ /* 0x000fc20008010846 */
[----:B------:R-:W-:Y:S01]  /*d650*/  FMUL.FTZ R39, R39, UR10 ;  /* 0x0000000a27277c20 */ /* 0x000fe20008410000 */
[----:B------:R-:W-:Y:S01]  /*d660*/  MUFU.EX2 R15, R15 ;  /* 0x0000000f000f7308 */ /* 0x000fe20000000800 */
[----:B------:R-:W-:-:S01]  /*d670*/  FADD.FTZ R84, R82, R51 ;  /* 0x0000003352547221 */ /* 0x000fc20000010000 */
        /* <DEDUP_REMOVED lines=10> */
[----:B------:R-:W-:-:S04]  /*d720*/  FFMA.FTZ R54, R54, UR10, -R70 ;  /* 0x0000000a36367c23 */ /* 0x000fc80008010846 */
[----:B------:R-:W1:Y:S08]  /*d730*/  MUFU.EX2 R20, R20 ;  /* 0x0000001400147308 */ /* 0x000e700000000800 */
[----:B------:R-:W2:Y:S01]  /*d740*/  MUFU.EX2 R23, R23 ;  /* 0x0000001700177308 */ /* 0x000ea20000000800 */
[----:B0-----:R-:W-:-:S04]  /*d750*/  FFMA.FTZ R4, R39, R3, R74 ;  /* 0x0000000327047223 */ /* 0x001fc8000001004a */
[----:B------:R-:W-:-:S03]  /*d760*/  FADD.FTZ R3, R15, R4 ;  /* 0x000000040f037221 */ /* 0x000fc60000010000 */
[----:B------:R-:W0:Y:S01]  /*d770*/  MUFU.EX2 R25, R25 ;  /* 0x0000001900197308 */ /* 0x000e220000000800 */
[----:B-1----:R-:W-:-:S07]  /*d780*/  FADD.FTZ R4, R20, R3 ;  /* 0x0000000314047221 */ /* 0x002fce0000010000 */
[----:B------:R-:W1:Y:S01]  /*d790*/  MUFU.EX2 R26, R26 ;  /* 0x0000001a001a7308 */ /* 0x000e620000000800 */
[----:B--2---:R-:W-:-:S07]  /*d7a0*/  FADD.FTZ R4, R23, R4 ;  /* 0x0000000417047221 */ /* 0x004fce0000010000 */
[----:B------:R2:W-:Y:S01]  /*d7b0*/  MUFU.EX2 R14, R49 ;  /* 0x00000031000e7308 */ /* 0x0005e20000000800 */
[----:B0-----:R-:W-:-:S07]  /*d7c0*/  FADD.FTZ R3, R25, R4 ;  /* 0x0000000419037221 */ /* 0x001fce0000010000 */
[----:B------:R-:W0:Y:S01]  /*d7d0*/  MUFU.EX2 R28, R28 ;  /* 0x0000001c001c7308 */ /* 0x000e220000000800 */
[----:B--2---:R-:W-:-:S01]  /*d7e0*/  FADD.FTZ R49, R21, R84 ;  /* 0x0000005415317221 */ /* 0x004fc20000010000 */
[----:B-1----:R-:W-:-:S03]  /*d7f0*/  FADD.FTZ R3, R26, R3 ;  /* 0x000000031a037221 */ /* 0x002fc60000010000 */
[----:B------:R-:W-:-:S03]  /*d800*/  FADD.FTZ R49, R24, R49 ;  /* 0x0000003118317221 */ /* 0x000fc60000010000 */
[----:B------:R-:W1:Y:S01]  /*d810*/  MUFU.EX2 R31, R31 ;  /* 0x0000001f001f7308 */ /* 0x000e620000000800 */
[----:B------:R-:W-:-:S01]  /*d820*/  FADD.FTZ R84, R40, R49 ;  /* 0x0000003128547221 */ /* 0x000fc20000010000 */
[----:B------:R-:W-:-:S03]  /*d830*/  FFMA.FTZ R49, R61, UR10, -R70 ;  /* 0x0000000a3d317c23 */ /* 0x000fc60008010846 */
[----:B------:R-:W-:-:S03]  /*d840*/  FADD.FTZ R51, R41, R84 ;  /* 0x0000005429337221 */ /* 0x000fc60000010000 */
[----:B------:R-:W2:Y:S01]  /*d850*/  MUFU.EX2 R33, R33 ;  /* 0x0000002100217308 */ /* 0x000ea20000000800 */
[----:B------:R-:W-:-:S01]  /*d860*/  FADD.FTZ R4, R30, R51 ;  /* 0x000000331e047221 */ /* 0x000fc20000010000 */
[----:B0-----:R-:W-:Y:S01]  /*d870*/  FADD.FTZ R84, R28, R3 ;  /* 0x000000031c547221 */ /* 0x001fe20000010000 */
[----:B------:R-:W-:-:S01]  /*d880*/  FFMA.FTZ R51, R63, UR10, -R70 ;  /* 0x0000000a3f337c23 */ /* 0x000fc20008010846 */
[----:B------:R-:W-:Y:S01]  /*d890*/  FFMA.FTZ R63, R79, UR10, -R70 ;  /* 0x0000000a4f3f7c23 */ /* 0x000fe20008010846 */
[----:B------:R-:W-:-:S03]  /*d8a0*/  FADD.FTZ R3, R85, R4 ;  /* 0x0000000455037221 */ /* 0x000fc60000010000 */
[----:B------:R-:W0:Y:S01]  /*d8b0*/  MUFU.EX2 R76, R76 ;  /* 0x0000004c004c7308 */ /* 0x000e220000000800 */
[----:B-1----:R-:W-:-:S01]  /*d8c0*/  FADD.FTZ R84, R31, R84 ;  /* 0x000000541f547221 */ /* 0x002fc20000010000 */
[----:B------:R-:W-:-:S04]  /*d8d0*/  FADD.FTZ R4, R32, R3 ;  /* 0x0000000320047221 */ /* 0x000fc80000010000 */
[----:B------:R-:W-:Y:S02]  /*d8e0*/  FADD.FTZ R53, R55, R4 ;  /* 0x0000000437357221 */ /* 0x000fe40000010000 */
[----:B------:R-:W1:Y:S01]  /*d8f0*/  MUFU.EX2 R35, R35 ;  /* 0x0000002300237308 */ /* 0x000e620000000800 */
[----:B--2---:R-:W-:-:S01]  /*d900*/  FADD.FTZ R3, R33, R84 ;  /* 0x0000005421037221 */ /* 0x004fc20000010000 */
[----:B------:R-:W-:Y:S01]  /*d910*/  FADD.FTZ R86, R36, R53 ;  /* 0x0000003524567221 */ /* 0x000fe20000010000 */
[----:B------:R-:W-:-:S01]  /*d920*/  FFMA.FTZ R84, R65, UR10, -R70 ;  /* 0x0000000a41547c23 */ /* 0x000fc20008010846 */
[----:B------:R-:W-:Y:S02]  /*d930*/  FFMA.FTZ R53, R67, UR10, -R70 ;  /* 0x0000000a43357c23 */ /* 0x000fe40008010846 */
[----:B------:R-:W-:-:S02]  /*d940*/  FADD.FTZ R57, R59, R86 ;  /* 0x000000563b397221 */ /* 0x000fc40000010000 */
[----:B------:R-:W2:Y:S01]  /*d950*/  MUFU.EX2 R78, R78 ;  /* 0x0000004e004e7308 */ /* 0x000ea20000000800 */
[----:B0-----:R-:W-:-:S01]  /*d960*/  FADD.FTZ R4, R76, R3 ;  /* 0x000000034c047221 */ /* 0x001fc20000010000 */
[----:B------:R-:W-:-:S04]  /*d970*/  FADD.FTZ R86, R42, R57 ;  /* 0x000000392a567221 */ /* 0x000fc80000010000 */
[----:B------:R-:W-:Y:S02]  /*d980*/  FADD.FTZ R57, R137, R86 ;  /* 0x0000005689397221 */ /* 0x000fe40000010000 */
[----:B------:R-:W0:Y:S01]  /*d990*/  MUFU.EX2 R37, R37 ;  /* 0x0000002500257308 */ /* 0x000e220000000800 */
[----:B-1----:R-:W-:-:S07]  /*d9a0*/  FADD.FTZ R3, R35, R4 ;  /* 0x0000000423037221 */ /* 0x002fce0000010000 */
[----:B------:R-:W1:Y:S01]  /*d9b0*/  MUFU.EX2 R80, R80 ;  /* 0x0000005000507308 */ /* 0x000e620000000800 */
[----:B--2---:R-:W-:-:S07]  /*d9c0*/  FADD.FTZ R4, R78, R3 ;  /* 0x000000034e047221 */ /* 0x004fce0000010000 */
[----:B------:R-:W2:Y:S01]  /*d9d0*/  MUFU.EX2 R43, R43 ;  /* 0x0000002b002b7308 */ /* 0x000ea20000000800 */
[----:B0-----:R-:W-:-:S01]  /*d9e0*/  FADD.FTZ R3, R37, R4 ;  /* 0x0000000425037221 */ /* 0x001fc20000010000 */
[----:B------:R-:W-:Y:S01]  /*d9f0*/  FADD.FTZ R4, R44, R57 ;  /* 0x000000392c047221 */ /* 0x000fe20000010000 */
[----:B------:R-:W-:-:S01]  /*da00*/  FFMA.FTZ R57, R72, UR10, -R70 ;  /* 0x0000000a48397c23 */ /* 0x000fc20008010846 */
[----:B------:R-:W-:-:S04]  /*da10*/  FFMA.FTZ R72, R73, UR10, -R70 ;  /* 0x0000000a49487c23 */ /* 0x000fc80008010846 */
[----:B------:R-:W0:Y:S01]  /*da20*/  MUFU.EX2 R45, R45 ;  /* 0x0000002d002d7308 */ /* 0x000e220000000800 */
[----:B-1----:R-:W-:-:S04]  /*da30*/  FADD.FTZ R3, R80, R3 ;  /* 0x0000000350037221 */ /* 0x002fc80000010000 */
[----:B------:R-:W-:Y:S01]  /*da40*/  FADD.FTZ R86, R14, R3 ;  /* 0x000000030e567221 */ /* 0x000fe20000010000 */
[----:B------:R-:W-:-:S02]  /*da50*/  FADD.FTZ R3, R69, R4 ;  /* 0x0000000445037221 */ /* 0x000fc40000010000 */
        /* <DEDUP_REMOVED lines=9> */
[----:B-1----:R-:W-:-:S07]  /*daf0*/  FADD.FTZ R4, R34, R3 ;  /* 0x0000000322047221 */ /* 0x002fce0000010000 */
[----:B------:R-:W1:Y:S01]  /*db00*/  MUFU.EX2 R38, R38 ;  /* 0x0000002600267308 */ /* 0x000e620000000800 */
[----:B--2---:R-:W-:-:S01]  /*db10*/  FADD.FTZ R3, R47, R4 ;  /* 0x000000042f037221 */ /* 0x004fc20000010000 */
[----:B------:R-:W-:Y:S01]  /*db20*/  FADD.FTZ R4, R58, R61 ;  /* 0x0000003d3a047221 */ /* 0x000fe20000010000 */
[----:B------:R-:W-:-:S05]  /*db30*/  FFMA.FTZ R61, R77, UR10, -R70 ;  /* 0x0000000a4d3d7c23 */ /* 0x000fca0008010846 */
[----:B------:R-:W2:Y:S01]  /*db40*/  MUFU.EX2 R49, R49 ;  /* 0x0000003100317308 */ /* 0x000ea20000000800 */
[----:B0-----:R-:W-:-:S07]  /*db50*/  FADD.FTZ R3, R56, R3 ;  /* 0x0000000338037221 */ /* 0x001fce0000010000 */
[----:B------:R-:W0:Y:S01]  /*db60*/  MUFU.EX2 R51, R51 ;  /* 0x0000003300337308 */ /* 0x000e220000000800 */
[----:B-1----:R-:W-:-:S01]  /*db70*/  FADD.FTZ R86, R38, R3 ;  /* 0x0000000326567221 */ /* 0x002fc20000010000 */
[----:B------:R-:W-:-:S04]  /*db80*/  FADD.FTZ R3, R87, R4 ;  /* 0x0000000457037221 */ /* 0x000fc80000010000 */
[----:B------:R-:W-:Y:S02]  /*db90*/  FADD.FTZ R4, R60, R3 ;  /* 0x000000033c047221 */ /* 0x000fe40000010000 */
[----:B------:R-:W1:Y:S01]  /*dba0*/  MUFU.EX2 R84, R84 ;  /* 0x0000005400547308 */ /* 0x000e620000000800 */
[----:B--2---:R-:W-:-:S01]  /*dbb0*/  FADD.FTZ R86, R49, R86 ;  /* 0x0000005631567221 */ /* 0x004fc20000010000 */
[----:B------:R-:W-:-:S06]  /*dbc0*/  FADD.FTZ R65, R139, R4 ;  /* 0x000000048b417221 */ /* 0x000fcc0000010000 */
        /* <DEDUP_REMOVED lines=33> */
.L_x_925:
        /* <DEDUP_REMOVED lines=11> */
[----:B------:R-:W-:Y:S01]  /*de90*/  F2FP.SATFINITE.E4M3.F32.PACK_AB_MERGE_C R51, R49, R38, R51 ;  /* 0x000000263133723e */ /* 0x000fe20004807033 */
        /* <DEDUP_REMOVED lines=25> */
[----:B------:R-:W-:Y:S01]  /*e030*/  F2FP.SATFINITE.E4M3.F32.PACK_AB_MERGE_C R146, R137, R42, R44 ;  /* 0x0000002a8992723e */ /* 0x000fe2000480702c */
[-C--:B------:R-:W-:Y:S01]  /*e040*/  FMUL.FTZ R116, R116, R12.reuse ;  /* 0x0000000c74747220 */ /* 0x080fe20000410000 */
        /* <DEDUP_REMOVED lines=49> */
[----:B------:R-:W-:Y:S02]  /*e360*/  IMAD.MOV.U32 R12, RZ, RZ, R10 ;  /* 0x000000ffff0c7224 */ /* 0x000fe400078e000a */
[----:B------:R-:W-:Y:S01]  /*e370*/  IMAD.MOV.U32 R143, RZ, RZ, R51 ;  /* 0x000000ffff8f7224 */ /* 0x000fe200078e0033 */
[----:B------:R-:W-:Y:S06]  /*e380*/  @P2 BRA `(.L_x_926) ;  /* 0xffffffcc00242947 */ /* 0x000fec000383ffff */
.L_x_908:
[----:B------:R-:W-:Y:S06]  /*e390*/  BAR.ARV 0x8, 0x1a0 ;  /* 0x0206800000007b1d */ /* 0x000fec0000002000 */
[----:B------:R-:W-:Y:S05]  /*e3a0*/  @!P0 BRA `(.L_x_927) ;  /* 0x0000000000048947 */ /* 0x000fea0003800000 */
[----:B------:R-:W-:Y:S01]  /*e3b0*/  BPT.TRAP 0x1 ;  /* 0x000000040000795c */ /* 0x000fe20000300000 */
.L_x_927:
[----:B------:R-:W-:Y:S01]  /*e3c0*/  ULEA UR11, UR38, UR45, 0x3 ;  /* 0x0000002d260b7291 */ /* 0x000fe2000f8e183f */
[----:B------:R-:W-:-:S05]  /*e3d0*/  IMAD.U32 R0, RZ, RZ, UR37 ;  /* 0x00000025ff007e24 */ /* 0x000fca000f8e00ff */
[----:B------:R-:W-:-:S04]  /*e3e0*/  SHF.L.U32 R0, R0, 0x1f, RZ ;  /* 0x0000001f00007819 */ /* 0x000fc800000006ff */
[----:B------:R0:W1:Y:S01]  /*e3f0*/  SYNCS.PHASECHK.TRANS64.TRYWAIT P1, [UR11+0x19c50], R0 ;  /* 0x019c5000ff0075a7 */ /* 0x000062000802014b */
[----:B------:R-:W-:Y:S05]  /*e400*/  @!P0 BRA `(.L_x_928) ;  /* 0x0000000000048947 */ /* 0x000fea0003800000 */
[----:B------:R-:W-:Y:S01]  /*e410*/  BPT.TRAP 0x1 ;  /* 0x000000040000795c */ /* 0x000fe20000300000 */
.L_x_928:
[----:B-1----:R-:W-:Y:S05]  /*e420*/  @P1 BRA `(.L_x_929) ;  /* 0x0000000000081947 */ /* 0x002fea0003800000 */
[----:B------:R-:W1:Y:S02]  /*e430*/  SYNCS.PHASECHK.TRANS64.TRYWAIT P1, [UR11+0x19c50], R0 ;  /* 0x019c5000ff0075a7 */ /* 0x000e64000802014b */
[----:B-1----:R-:W-:Y:S05]  /*e440*/  @!P1 BRA `(.L_x_930) ;  /* 0x0000007800049947 */ /* 0x002fea0003800000 */
.L_x_929:
[----:B------:R-:W-:Y:S01]  /*e450*/  UIADD3 UR45, UR45, 0x3000, URZ ;  /* 0x000030002d2d7890 */ /* 0x000fe2000fffe03f */
[----:B------:R-:W-:Y:S01]  /*e460*/  WARPGROUP.ARRIVE ;  /* 0x00000000000079c5 */ /* 0x000fe20000000000 */
[----:B------:R-:W-:Y:S01]  /*e470*/  UMOV UR15, 0x40000040 ;  /* 0x40000040000f7882 */ /* 0x000fe20000000000 */
[----:B------:R-:W-:Y:S01]  /*e480*/  ULDC.64 UR4, c[0x0][0x9a0] ;  /* 0x0002680000047ab9 */ /* 0x000fe20000000a00 */
[----:B------:R-:W-:Y:S01]  /*e490*/  USHF.R.U32.HI UR45, URZ, 0x4, UR45 ;  /* 0x000000043f2d7899 */ /* 0x000fe2000801162d */
[----:B-1----:R-:W-:Y:S01]  /*e4a0*/  IMAD.MOV.U32 R5, RZ, RZ, 0x3f800000 ;  /* 0x3f800000ff057424 */ /* 0x002fe200078e00ff */
[----:B------:R-:W-:Y:S02]  /*e4b0*/  UISETP.NE.U32.AND UP0, UPT, UR4, URZ, UPT ;  /* 0x0000003f0400728c */ /* 0x000fe4000bf05070 */
[----:B------:R-:W-:Y:S02]  /*e4c0*/  ULOP3.LUT UR45, UR45, 0x3fff, URZ, 0xc0, !UPT ;  /* 0x00003fff2d2d7892 */ /* 0x000fe4000f8ec03f */
[----:B------:R-:W-:-:S02]  /*e4d0*/  UISETP.NE.AND.EX UP0, UPT, UR5, URZ, UPT, UP0 ;  /* 0x0000003f0500728c */ /* 0x000fc4000bf05300 */
[----:B------:R-:W-:-:S04]  /*e4e0*/  ULOP3.LUT UR14, UR45, 0x10000, URZ, 0xfc, !UPT ;  /* 0x000100002d0e7892 */ /* 0x000fc8000f8efc3f */
[----:B------:R-:W-:Y:S01]  /*e4f0*/  UIMAD UR14, UR38, 0x300, UR14 ;  /* 0x00000300260e78a4 */ /* 0x000fe2000f8e020e */
[----:B------:R-:W-:-:S04]  /*e500*/  PLOP3.LUT P1, PT, PT, PT, UP0, 0x80, 0x0 ;  /* 0x000000000000781c */ /* 0x000fc80003f2f008 */
[----:B------:R-:W-:Y:S01]  /*e510*/  @UP0 USHF.R.S32.HI UR8, URZ, 0x1f, UR49 ;  /* 0x0000001f3f080899 */ /* 0x000fe20008011431 */
[----:B------:R-:W-:Y:S01]  /*e520*/  @UP0 ULDC.64 UR12, c[0x0][0x9c8] ;  /* 0x00027200000c0ab9 */ /* 0x000fe20000000a00 */
[----:B------:R-:W-:Y:S02]  /*e530*/  @UP0 USHF.R.S32.HI UR9, URZ, 0x1f, UR41 ;  /* 0x0000001f3f090899 */ /* 0x000fe40008011429 */
[----:B------:R-:W-:Y:S01]  /*e540*/  QGMMA.64x96x32.F32.E4M3.E4M3 R88, R148, gdesc[UR12], R88, gsb0 ;  /* 0x0160000c94587df3 */ /* 0x000fe20008000858 */
[----:B------:R-:W-:Y:S02]  /*e550*/  @UP0 UIMAD UR8, UR8, UR12, URZ ;  /* 0x0000000c080802a4 */ /* 0x000fe4000f8e023f */
[----:B------:R-:W-:Y:S02]  /*e560*/  @UP0 UIMAD.WIDE.U32 UR6, UR49, UR12, URZ ;  /* 0x0000000c310602a5 */ /* 0x000fe4000f8e003f */
[----:B------:R-:W-:-:S03]  /*e570*/  @UP0 UIMAD UR8, UR49, UR13, UR8 ;  /* 0x0000000d310802a4 */ /* 0x000fc6000f8e0208 */
[----:B------:R-:W-:Y:S01]  /*e580*/  @UP0 ULDC.64 UR12, c[0x0][0x9d0] ;  /* 0x00027400000c0ab9 */ /* 0x000fe20000000a00 */
[----:B------:R-:W-:Y:S02]  /*e590*/  @UP0 UIADD3 UR7, UR7, UR8, URZ ;  /* 0x0000000807070290 */ /* 0x000fe4000fffe03f */
[----:B------:R-:W-:Y:S02]  /*e5a0*/  @UP0 UIMAD UR9, UR9, UR12, URZ ;  /* 0x0000000c090902a4 */ /* 0x000fe4000f8e023f */
[----:B------:R-:W-:Y:S02]  /*e5b0*/  @UP0 UIMAD.WIDE.U32 UR6, UR41, UR12, UR6 ;  /* 0x0000000c290602a5 */ /* 0x000fe4000f8e0006 */
[----:B------:R-:W-:Y:S02]  /*e5c0*/  @UP0 UIMAD UR9, UR41, UR13, UR9 ;  /* 0x0000000d290902a4 */ /* 0x000fe4000f8e0209 */
[----:B------:R-:W-:Y:S02]  /*e5d0*/  @UP0 ULEA UR4, UP1, UR6, UR4, 0x2 ;  /* 0x0000000406040291 */ /* 0x000fe4000f82103f */
[----:B------:R-:W-:-:S04]  /*e5e0*/  @UP0 UIADD3 UR7, UR7, UR9, URZ ;  /* 0x0000000907070290 */ /* 0x000fc8000fffe03f */
[----:B------:R-:W-:Y:S01]  /*e5f0*/  @UP0 ULEA.HI.X UR5, UR6, UR5, UR7, 0x2, UP1 ;  /* 0x0000000506050291 */ /* 0x000fe200088f1407 */
[----:B------:R-:W-:-:S05]  /*e600*/  IMAD.U32 R6, RZ, RZ, UR4 ;  /* 0x00000004ff067e24 */ /* 0x000fca000f8e00ff */
[----:B------:R-:W-:-:S05]  /*e610*/  IMAD.U32 R7, RZ, RZ, UR5 ;  /* 0x00000005ff077e24 */ /* 0x000fca000f8e00ff */
[----:B------:R1:W2:Y:S01]  /*e620*/  @P1 LDG.E R5, desc[UR46][R6.64] ;  /* 0x0000002e06051981 */ /* 0x0002a2000c1e1900 */
        /* <DEDUP_REMOVED lines=9> */
[----:B------:R-:W3:Y:S01]  /*e6c0*/  SHFL.BFLY PT, R9, R4, 0x2, 0x1f ;  /* 0x0c401f0004097f89 */ /* 0x000ee200000e0000 */
[----:B------:R-:W-:-:S03]  /*e6d0*/  UIADD3 UR14, UR14, 0x6, URZ ;  /* 0x000000060e0e7890 */ /* 0x000fc6000fffe03f */
[----:B------:R-:W4:Y:S01]  /*e6e0*/  SHFL.BFLY PT, R2, R3, 0x2, 0x1f ;  /* 0x0c401f0003027f89 */ /* 0x000f2200000e0000 */
[----:B------:R-:W-:Y:S01]  /*e6f0*/  UMOV UR15, 0x40000040 ;  /* 0x40000040000f7882 */ /* 0x000fe20000000000 */
[----:B------:R-:W-:Y:S02]  /*e700*/  WARPGROUP.DEPBAR.LE gsb0, 0x0 ;  /* 0x00008000000079c5 */ /* 0x000fe40000010000 */
[----:B------:R-:W-:-:S06]  /*e710*/  WARPGROUP.ARRIVE ;  /* 0x00000000000079c5 */ /* 0x000fcc0000000000 */
[----:B------:R-:W-:Y:S01]  /*e720*/  QGMMA.64x96x32.F32.E4M3.E4M3 R88, R140, gdesc[UR4], R88, gsb0 ;  /* 0x016000048c587df3 */ /* 0x000fe20008000858 */
[----:B---3--:R-:W-:-:S01]  /*e730*/  FADD.FTZ R9, R9, R4 ;  /* 0x0000000409097221 */ /* 0x008fc20000010000 */
[----:B----4-:R-:W-:-:S04]  /*e740*/  FADD.FTZ R2, R2, R3 ;  /* 0x0000000302027221 */ /* 0x010fc80000010000 */
[----:B0-----:R-:W0:Y:S04]  /*e750*/  SHFL.BFLY PT, R0, R9, 0x1, 0x1f ;  /* 0x0c201f0009007f89 */ /* 0x001e2800000e0000 */
[----:B-1----:R-:W1:Y:S01]  /*e760*/  SHFL.BFLY PT, R7, R2, 0x1, 0x1f ;  /* 0x0c201f0002077f89 */ /* 0x002e6200000e0000 */
[----:B------:R-:W-:Y:S02]  /*e770*/  IMAD.MOV.U32 R4, RZ, RZ, RZ ;  /* 0x000000ffff047224 */ /* 0x000fe400078e00ff */
[----:B0-----:R-:W-:Y:S01]  /*e780*/  FADD.FTZ R11, R9, R0 ;  /* 0x00000000090b7221 */ /* 0x001fe20000010000 */
[----:B-1----:R-:W-:-:S04]  /*e790*/  FADD.FTZ R13, R2, R7 ;  /* 0x00000007020d7221 */ /* 0x002fc80000010000 */
[C---:B------:R-:W-:Y:S01]  /*e7a0*/  FSETP.NE.FTZ.AND P1, PT, R11.reuse, RZ, PT ;  /* 0x000000ff0b00720b */ /* 0x040fe20003f35000 */
[----:B------:R-:W-:Y:S01]  /*e7b0*/  FMUL.FTZ R6, R11, 0.00390625 ;  /* 0x3b8000000b067820 */ /* 0x000fe20000410000 */
[----:B------:R-:W-:-:S04]  /*e7c0*/  FMUL.FTZ R9, R13, 0.00390625 ;  /* 0x3b8000000d097820 */ /* 0x000fc80000410000 */
        /* <DEDUP_REMOVED lines=8> */
[----:B------:R-:W0:Y:S08]  /*e850*/  @P2 MUFU.LG2 R6, R6 ;  /* 0x0000000600062308 */ /* 0x000e300000000c00 */
[----:B------:R-:W1:Y:S08]  /*e860*/  @P3 MUFU.LG2 R7, R9 ;  /* 0x0000000900073308 */ /* 0x000e700000000c00 */
[----:B------:R-:W3:Y:S01]  /*e870*/  @P1 MUFU.RCP R12, R13 ;  /* 0x0000000d000c1308 */ /* 0x000ee20000001000 */
[----:B------:R-:W-:-:S02]  /*e880*/  IMAD.U32 R3, RZ, RZ, UR10 ;  /* 0x0000000aff037e24 */ /* 0x000fc4000f8e00ff */
[----:B------:R-:W-:Y:S02]  /*e890*/  IMAD.U32 R14, RZ, RZ, UR10 ;  /* 0x0000000aff0e7e24 */ /* 0x000fe4000f8e00ff */
[----:B0-----:R-:W-:Y:S01]  /*e8a0*/  @P2 FMUL.FTZ R6, R6, 0.69314718246459960938 ;  /* 0x3f31721806062820 */ /* 0x001fe20000410000 */
[----:B------:R-:W-:Y:S01]  /*e8b0*/  @P2 FMUL.FTZ R3, R3, 0.69314718246459960938 ;  /* 0x3f31721803032820 */ /* 0x000fe20000410000 */
[----:B------:R-:W-:Y:S01]  /*e8c0*/  @P3 FMUL.FTZ R14, R14, 0.69314718246459960938 ;  /* 0x3f3172180e0e3820 */ /* 0x000fe20000410000 */
[----:B-1----:R-:W-:Y:S01]  /*e8d0*/  @P3 FMUL.FTZ R7, R7, 0.69314718246459960938 ;  /* 0x3f31721807073820 */ /* 0x002fe20000410000 */
[----:B------:R-:W-:Y:S02]  /*e8e0*/  IMAD.MOV.U32 R0, RZ, RZ, -0x800000 ;  /* 0xff800000ff007424 */ /* 0x000fe400078e00ff */
[----:B--2---:R-:W-:Y:S01]  /*e8f0*/  FMUL.FTZ R4, R4, R5 ;  /* 0x0000000504047220 */ /* 0x004fe20000410000 */
[----:B------:R-:W-:Y:S02]  /*e900*/  IMAD.MOV.U32 R2, RZ, RZ, -0x800000 ;  /* 0xff800000ff027424 */ /* 0x000fe400078e00ff */
[----:B------:R-:W-:Y:S01]  /*e910*/  @P2 FFMA.FTZ R0, R3, R10, R6 ;  /* 0x0000000a03002223 */ /* 0x000fe20000010006 */
[----:B------:R-:W-:-:S01]  /*e920*/  @P3 FFMA.FTZ R2, R14, R8, R7 ;  /* 0x000000080e023223 */ /* 0x000fc20000010007 */
[----:B---3--:R-:W-:Y:S01]  /*e930*/  FMUL.FTZ R5, R12, R5 ;  /* 0x000000050c057220 */ /* 0x008fe20000410000 */
[----:B------:R-:W-:-:S02]  /*e940*/  WARPGROUP.DEPBAR.LE gsb0, 0x0 ;  /* 0x00008000000079c5 */ /* 0x000fc40000010000 */
[----:B------:R-:W-:Y:S05]  /*e950*/  @!P0 BRA `(.L_x_931) ;  /* 0x0000000000048947 */ /* 0x000fea0003800000 */
[----:B------:R-:W-:Y:S01]  /*e960*/  BPT.TRAP 0x1 ;  /* 0x000000040000795c */ /* 0x000fe20000300000 */
.L_x_931:
        /* <DEDUP_REMOVED lines=58> */
.L_x_857:
[----:B------:R-:W0:Y:S01]  /*ed10*/  S2R R4, SR_CgaCtaId ;  /* 0x0000000000047919 */ /* 0x000e220000008800 */
[----:B------:R-:W-:Y:S01]  /*ed20*/  MOV R3, 0x400 ;  /* 0x0000040000037802 */ /* 0x000fe20000000f00 */
[----:B------:R-:W-:Y:S01]  /*ed30*/  BSSY B0, `(.L_x_932) ;  /* 0x00001cd000007945 */ /* 0x000fe20003800000 */
[----:B------:R-:W-:Y:S02]  /*ed40*/  BAR.SYNC.DEFER_BLOCKING 0x5, 0x200 ;  /* 0x0148000000007b1d */ /* 0x000fe40000010000 */
[----:B0-----:R-:W-:-:S05]  /*ed50*/  LEA R3, R4, R3, 0x18 ;  /* 0x0000000304037211 */ /* 0x001fca00078ec0ff */
[----:B------:R-:W0:Y:S02]  /*ed60*/  LDS.128 R88, [R3+0x19cd0] ;  /* 0x019cd00003587984 */ /* 0x000e240000000c00 */
[----:B0-----:R-:W-:Y:S02]  /*ed70*/  R2UR UR41, R90 ;  /* 0x000000005a2972ca */ /* 0x001fe400000e0000 */
[----:B------:R-:W-:Y:S01]  /*ed80*/  R2UR UR49, R91 ;  /* 0x000000005b3172ca */ /* 0x000fe200000e0000 */
[----:B------:R-:W-:Y:S06]  /*ed90*/  BAR.ARV 0x4, 0x200 ;  /* 0x0108000000007b1d */ /* 0x000fec0000002000 */
[----:B------:R-:W-:Y:S08]  /*eda0*/  @P0 BRA `(.L_x_933) ;  /* 0x0000001400100947 */ /* 0x000ff00003800000 */
[----:B------:R-:W0:Y:S01]  /*edb0*/  S2R R19, SR_TID.X ;  /* 0x0000000000137919 */ /* 0x000e220000002100 */
[----:B------:R-:W-:Y:S01]  /*edc0*/  ULDC.64 UR4, c[0x4][0x38] ;  /* 0x01000e0000047ab9 */ /* 0x000fe20000000a00 */
[----:B------:R-:W2:Y:S01]  /*edd0*/  LDL R17, [R1] ;  /* 0x0000000001117983 */ /* 0x000ea20000100800 */
[----:B0-----:R-:W-:-:S05]  /*ede0*/  IMAD.SHL.U32 R4, R19, 0x4, RZ ;  /* 0x0000000413047824 */ /* 0x001fca00078e00ff */
[----:B------:R-:W-:-:S04]  /*edf0*/  LOP3.LUT R4, R4, 0xc, RZ, 0xc0, !PT ;  /* 0x0000000c04047812 */ /* 0x000fc800078ec0ff */
[----:B------:R-:W-:-:S05]  /*ee00*/  IADD3 R4, P0, R4, UR4, RZ ;  /* 0x0000000404047c10 */ /* 0x000fca000ff1e0ff */
[----:B------:R-:W-:Y:S01]  /*ee10*/  IMAD.X R5, RZ, RZ, UR5, P0 ;  /* 0x00000005ff057e24 */ /* 0x000fe200080e06ff */
[----:B------:R-:W0:Y:S01]  /*ee20*/  S2R R58, SR_SWINHI ;  /* 0x00000000003a7919 */ /* 0x000e220000002f00 */
[----:B------:R-:W-:Y:S01]  /*ee30*/  F2FP.BF16.F32.PACK_AB R11, R132, R11 ;  /* 0x0000000b840b723e */ /* 0x000fe200000010ff */
[----:B------:R-:W-:Y:S02]  /*ee40*/  ULDC.64 UR4, c[0x0][0xbd8] ;  /* 0x0002f60000047ab9 */ /* 0x000fe40000000a00 */
[----:B------:R1:W3:Y:S01]  /*ee50*/  LDG.E.CONSTANT R9, desc[UR46][R4.64] ;  /* 0x0000002e04097981 */ /* 0x0002e2000c1e9900 */
[----:B------:R-:W-:Y:S01]  /*ee60*/  F2FP.BF16.F32.PACK_AB R8, R133, R8 ;  /* 0x000000088508723e */ /* 0x000fe200000010ff */
[----:B------:R-:W-:Y:S01]  /*ee70*/  UISETP.NE.U32.AND UP0, UPT, UR4, URZ, UPT ;  /* 0x0000003f0400728c */ /* 0x000fe2000bf05070 */
[----:B------:R-:W-:Y:S02]  /*ee80*/  F2FP.BF16.F32.PACK_AB R36, R127, R10 ;  /* 0x0000000a7f24723e */ /* 0x000fe400000010ff */
[----:B------:R-:W-:Y:S01]  /*ee90*/  F2FP.BF16.F32.PACK_AB R7, R134, R7 ;  /* 0x000000078607723e */ /* 0x000fe200000010ff */
[----:B------:R-:W-:Y:S01]  /*eea0*/  UISETP.NE.AND.EX UP0, UPT, UR5, URZ, UPT, UP0 ;  /* 0x0000003f0500728c */ /* 0x000fe2000bf05300 */
[----:B------:R-:W-:-:S02]  /*eeb0*/  F2FP.BF16.F32.PACK_AB R6, R135, R6 ;  /* 0x000000068706723e */ /* 0x000fc400000010ff */
[----:B------:R-:W-:Y:S01]  /*eec0*/  F2FP.BF16.F32.PACK_AB R27, R110, R27 ;  /* 0x0000001b6e1b723e */ /* 0x000fe200000010ff */
[----:B------:R-:W-:Y:S01]  /*eed0*/  ULDC.64 UR4, c[0x0][0xbd8] ;  /* 0x0002f60000047ab9 */ /* 0x000fe20000000a00 */
[----:B-1----:R-:W-:Y:S01]  /*eee0*/  LOP3.LUT P0, R4, R19, 0x3, RZ, 0xc0, !PT ;  /* 0x0000000313047812 */ /* 0x002fe2000780c0ff */
[----:B------:R-:W-:Y:S01]  /*eef0*/  UIMAD.WIDE UR4, UR40, 0x4, UR4 ;  /* 0x00000004280478a5 */ /* 0x000fe2000f8e0204 */
[----:B------:R-:W-:Y:S02]  /*ef00*/  F2FP.BF16.F32.PACK_AB R24, R111, R24 ;  /* 0x000000186f18723e */ /* 0x000fe400000010ff */
[----:B------:R-:W-:Y:S02]  /*ef10*/  ISETP.EQ.OR P0, PT, R4, 0x3, !P0 ;  /* 0x000000030400780c */ /* 0x000fe40004702670 */
[----:B------:R-:W-:Y:S02]  /*ef20*/  F2FP.BF16.F32.PACK_AB R15, R124, R15 ;  /* 0x0000000f7c0f723e */ /* 0x000fe400000010ff */
[----:B------:R-:W-:-:S02]  /*ef30*/  SEL R52, R11, R8, P0 ;  /* 0x000000080b347207 */ /* 0x000fc40000000000 */
[----:B------:R-:W-:Y:S02]  /*ef40*/  SEL R54, R8, R11, P0 ;  /* 0x0000000b08367207 */ /* 0x000fe40000000000 */
[----:B------:R-:W-:Y:S02]  /*ef50*/  SEL R68, R7, R6, P0 ;  /* 0x0000000607447207 */ /* 0x000fe40000000000 */
[----:B------:R-:W-:Y:S02]  /*ef60*/  SEL R70, R6, R7, P0 ;  /* 0x0000000706467207 */ /* 0x000fe40000000000 */
[----:B------:R-:W-:Y:S02]  /*ef70*/  F2FP.BF16.F32.PACK_AB R12, R125, R12 ;  /* 0x0000000c7d0c723e */ /* 0x000fe400000010ff */
[----:B------:R-:W-:Y:S02]  /*ef80*/  MOV R4, R3 ;  /* 0x0000000300047202 */ /* 0x000fe40000000f00 */
[----:B0-----:R-:W-:-:S02]  /*ef90*/  MOV R5, R58 ;  /* 0x0000003a00057202 */ /* 0x001fc40000000f00 */
[----:B------:R-:W-:Y:S02]  /*efa0*/  SEL R48, R15, R12, P0 ;  /* 0x0000000c0f307207 */ /* 0x000fe40000000000 */
[----:B------:R-:W-:Y:S02]  /*efb0*/  SEL R50, R12, R15, P0 ;  /* 0x0000000f0c327207 */ /* 0x000fe40000000000 */
[----:B------:R-:W-:Y:S02]  /*efc0*/  SEL R58, R27, R24, P0 ;  /* 0x000000181b3a7207 */ /* 0x000fe40000000000 */
[----:B------:R-:W-:Y:S02]  /*efd0*/  SEL R60, R24, R27, P0 ;  /* 0x0000001b183c7207 */ /* 0x000fe40000000000 */
[----:B------:R-:W-:Y:S02]  /*efe0*/  F2FP.BF16.F32.PACK_AB R21, R118, R21 ;  /* 0x000000157615723e */ /* 0x000fe400000010ff */
[----:B------:R-:W-:-:S02]  /*eff0*/  F2FP.BF16.F32.PACK_AB R14, R119, R14 ;  /* 0x0000000e770e723e */ /* 0x000fc400000010ff */
[----:B------:R-:W-:Y:S02]  /*f000*/  F2FP.BF16.F32.PACK_AB R37, R92, R37 ;  /* 0x000000255c25723e */ /* 0x000fe400000010ff */
[----:B------:R-:W-:Y:S02]  /*f010*/  F2FP.BF16.F32.PACK_AB R34, R93, R34 ;  /* 0x000000225d22723e */ /* 0x000fe400000010ff */
[----:B------:R-:W-:Y:S02]  /*f020*/  F2FP.BF16.F32.PACK_AB R25, R116, R25 ;  /* 0x000000197419723e */ /* 0x000fe400000010ff */
[----:B------:R-:W-:Y:S02]  /*f030*/  F2FP.BF16.F32.PACK_AB R20, R117, R20 ;  /* 0x000000147514723e */ /* 0x000fe400000010ff */
[----:B------:R-:W-:Y:S02]  /*f040*/  F2FP.BF16.F32.PACK_AB R35, R94, R35 ;  /* 0x000000235e23723e */ /* 0x000fe400000010ff */
[----:B------:R-:W-:-:S02]  /*f050*/  F2FP.BF16.F32.PACK_AB R32, R95, R32 ;  /* 0x000000205f20723e */ /* 0x000fc400000010ff */
[----:B------:R-:W-:Y:S02]  /*f060*/  F2FP.BF16.F32.PACK_AB R33, R100, R33 ;  /* 0x000000216421723e */ /* 0x000fe400000010ff */
[----:B------:R-:W-:Y:S02]  /*f070*/  F2FP.BF16.F32.PACK_AB R30, R101, R30 ;  /* 0x0000001e651e723e */ /* 0x000fe400000010ff */
[----:B------:R-:W-:Y:S02]  /*f080*/  F2FP.BF16.F32.PACK_AB R31, R102, R31 ;  /* 0x0000001f661f723e */ /* 0x000fe400000010ff */
[----:B------:R-:W-:Y:S02]  /*f090*/  F2FP.BF16.F32.PACK_AB R28, R103, R28 ;  /* 0x0000001c671c723e */ /* 0x000fe400000010ff */
[----:B------:R-:W-:Y:S02]  /*f0a0*/  SEL R62, R21, R14, P0 ;  /* 0x0000000e153e7207 */ /* 0x000fe40000000000 */
[----:B------:R-:W-:-:S02]  /*f0b0*/  SEL R64, R14, R21, P0 ;  /* 0x000000150e407207 */ /* 0x000fc40000000000 */
[----:B------:R-:W-:Y:S02]  /*f0c0*/  F2FP.BF16.F32.PACK_AB R13, R126, R13 ;  /* 0x0000000d7e0d723e */ /* 0x000fe400000010ff */
[----:B------:R-:W-:Y:S02]  /*f0d0*/  SEL R38, R37, R34, P0 ;  /* 0x0000002225267207 */ /* 0x000fe40000000000 */
[----:B------:R-:W-:Y:S02]  /*f0e0*/  SEL R44, R25, R20, P0 ;  /* 0x00000014192c7207 */ /* 0x000fe40000000000 */
[----:B------:R-:W-:Y:S02]  /*f0f0*/  SEL R46, R20, R25, P0 ;  /* 0x00000019142e7207 */ /* 0x000fe40000000000 */
[----:B------:R-:W-:Y:S02]  /*f100*/  SEL R34, R34, R37, P0 ;  /* 0x0000002522227207 */ /* 0x000fe40000000000 */
[----:B------:R-:W-:-:S02]  /*f110*/  SEL R40, R33, R30, P0 ;  /* 0x0000001e21287207 */ /* 0x000fc40000000000 */
[----:B------:R-:W-:Y:S02]  /*f120*/  SEL R8, R35, R32, P0 ;  /* 0x0000002023087207 */ /* 0x000fe40000000000 */
[----:B------:R-:W-:Y:S02]  /*f130*/  F2FP.BF16.F32.PACK_AB R29, R108, R29 ;  /* 0x0000001d6c1d723e */ /* 0x000fe400000010ff */
        /* <DEDUP_REMOVED lines=8> */
[----:B------:R-:W-:Y:S01]  /*f1c0*/  SEL R26, R26, R29, P0 ;  /* 0x0000001d1a1a7207 */ /* 0x000fe20000000000 */
[----:B--2---:R-:W-:-:S03]  /*f1d0*/  IMAD.WIDE R10, R17, 0x2, R4 ;  /* 0x00000002110a7825 */ /* 0x004fc600078e0204 */
[C---:B------:R-:W-:Y:S02]  /*f1e0*/  IADD3 R17, P5, R10.reuse, 0x20, RZ ;  /* 0x000000200a117810 */ /* 0x040fe40007fbe0ff */
[C---:B------:R-:W-:Y:S02]  /*f1f0*/  IADD3 R23, P3, R10.reuse, 0x3020, RZ ;  /* 0x000030200a177810 */ /* 0x040fe40007f7e0ff */
[----:B------:R-:W-:Y:S01]  /*f200*/  LOP3.LUT R6, R17, 0x180, RZ, 0xc0, !PT ;  /* 0x0000018011067812 */ /* 0x000fe200078ec0ff */
[--C-:B------:R-:W-:Y:S01]  /*f210*/  IMAD.X R25, RZ, RZ, R11.reuse, P5 ;  /* 0x000000ffff197224 */ /* 0x100fe200028e060b */
[----:B------:R-:W-:Y:S01]  /*f220*/  IADD3 R72, P2, R10, 0x6000, RZ ;  /* 0x000060000a487810 */ /* 0x000fe20007f5e0ff */
[--C-:B------:R-:W-:Y:S01]  /*f230*/  IMAD.X R15, RZ, RZ, R11.reuse, P3 ;  /* 0x000000ffff0f7224 */ /* 0x100fe200018e060b */
[----:B------:R-:W-:Y:S02]  /*f240*/  SHF.R.U64 R6, R6, 0x3, RZ ;  /* 0x0000000306067819 */ /* 0x000fe400000012ff */
[----:B------:R-:W-:Y:S01]  /*f250*/  IADD3 R19, P4, R10, 0x3000, RZ ;  /* 0x000030000a137810 */ /* 0x000fe20007f9e0ff */
[----:B------:R-:W-:Y:S01]  /*f260*/  IMAD.X R13, RZ, RZ, R11, P2 ;  /* 0x000000ffff0d7224 */ /* 0x000fe200010e060b */
[----:B------:R-:W-:-:S02]  /*f270*/  LOP3.LUT R24, R6, R17, RZ, 0x3c, !PT ;  /* 0x0000001106187212 */ /* 0x000fc400078e3cff */
[----:B------:R-:W-:Y:S01]  /*f280*/  LOP3.LUT R12, R23, 0x180, RZ, 0xc0, !PT ;  /* 0x00000180170c7812 */ /* 0x000fe200078ec0ff */
[----:B------:R-:W-:Y:S01]  /*f290*/  IMAD.X R21, RZ, RZ, R11, P4 ;  /* 0x000000ffff157224 */ /* 0x000fe200020e060b */
[----:B------:R-:W-:Y:S02]  /*f2a0*/  LOP3.LUT R17, R72, 0x180, RZ, 0xc0, !PT ;  /* 0x0000018048117812 */ /* 0x000fe400078ec0ff */
[C---:B------:R-:W-:Y:S02]  /*f2b0*/  LOP3.LUT R7, R10.reuse, 0x180, RZ, 0xc0, !PT ;  /* 0x000001800a077812 */ /* 0x040fe400078ec0ff */
[----:B------:R-:W-:Y:S02]  /*f2c0*/  IADD3 R74, P1, R10, 0x6020, RZ ;  /* 0x000060200a4a7810 */ /* 0x000fe40007f3e0ff */
[----:B------:R-:W-:Y:S02]  /*f2d0*/  LOP3.LUT R6, R19, 0x180, RZ, 0xc0, !PT ;  /* 0x0000018013067812 */ /* 0x000fe400078ec0ff */
[----:B------:R-:W-:-:S02]  /*f2e0*/  SHF.R.U64 R12, R12, 0x3, RZ ;  /* 0x000000030c0c7819 */ /* 0x000fc400000012ff */
[----:B------:R-:W-:Y:S02]  /*f2f0*/  SHF.R.U64 R17, R17, 0x3, RZ ;  /* 0x0000000311117819 */ /* 0x000fe400000012ff */
[----:B------:R-:W-:Y:S02]  /*f300*/  SHF.R.U64 R7, R7, 0x3, RZ ;  /* 0x0000000307077819 */ /* 0x000fe400000012ff */
[----:B------:R-:W-:Y:S02]  /*f310*/  LOP3.LUT R27, R74, 0x180, RZ, 0xc0, !PT ;  /* 0x000001804a1b7812 */ /* 0x000fe400078ec0ff */
[----:B------:R-:W-:Y:S02]  /*f320*/  SHF.R.U64 R6, R6, 0x3, RZ ;  /* 0x0000000306067819 */ /* 0x000fe400000012ff */
[----:B------:R-:W-:Y:S02]  /*f330*/  LOP3.LUT R14, R12, R23, RZ, 0x3c, !PT ;  /* 0x000000170c0e7212 */ /* 0x000fe400078e3cff */
[----:B------:R-:W-:-:S02]  /*f340*/  LOP3.LUT R12, R17, R72, RZ, 0x3c, !PT ;  /* 0x00000048110c7212 */ /* 0x000fc400078e3cff */
[----:B------:R-:W-:Y:S01]  /*f350*/  LOP3.LUT R10, R7, R10, RZ, 0x3c, !PT ;  /* 0x0000000a070a7212 */ /* 0x000fe200078e3cff */
[----:B------:R-:W-:Y:S01]  /*f360*/  IMAD.X R7, RZ, RZ, R11, P1 ;  /* 0x000000ffff077224 */ /* 0x000fe200008e060b */
[----:B------:R-:W-:Y:S02]  /*f370*/  SHF.R.U64 R27, R27, 0x3, RZ ;  /* 0x000000031b1b7819 */ /* 0x000fe400000012ff */
[----:B------:R-:W-:Y:S01]  /*f380*/  LOP3.LUT R20, R6, R19, RZ, 0x3c, !PT ;  /* 0x0000001306147212 */ /* 0x000fe200078e3cff */
[----:B---3--:R-:W-:Y:S01]  /*f390*/  SHFL.IDX PT, R38, R38, R9, 0x1c1f ;  /* 0x001c1f0926267589 */ /* 0x008fe200000e0000 */
[----:B------:R-:W-:Y:S02]  /*f3a0*/  LOP3.LUT R17, R9, 0x2, RZ, 0x3c, !PT ;  /* 0x0000000209117812 */ /* 0x000fe400078e3cff */
[----:B------:R-:W-:Y:S01]  /*f3b0*/  MOV R47, R10 ;  /* 0x0000000a002f7202 */ /* 0x000fe20000000f00 */
[----:B------:R-:W-:Y:S01]  /*f3c0*/  SHFL.IDX PT, R40, R40, R9, 0x1c1f ;  /* 0x001c1f0928287589 */ /* 0x000fe200000e0000 */
[----:B------:R-:W-:-:S02]  /*f3d0*/  LOP3.LUT R6, R27, R74, RZ, 0x3c, !PT ;  /* 0x0000004a1b067212 */ /* 0x000fc400078e3cff */
[----:B------:R-:W-:Y:S01]  /*f3e0*/  MOV R45, R20 ;  /* 0x00000014002d7202 */ /* 0x000fe20000000f00 */
[----:B------:R-:W0:Y:S01]  /*f3f0*/  SHFL.IDX PT, R11, R34, R17, 0x1c1f ;  /* 0x001c1f11220b7589 */ /* 0x000e2200000e0000 */
[----:B------:R-:W-:Y:S02]  /*f400*/  MOV R43, R14 ;  /* 0x0000000e002b7202 */ /* 0x000fe40000000f00 */
[----:B------:R-:W-:Y:S01]  /*f410*/  MOV R37, R24 ;  /* 0x0000001800257202 */ /* 0x000fe20000000f00 */
[----:B------:R0:W-:Y:S01]  /*f420*/  SHFL.IDX PT, R20, R8, R9, 0x1c1f ;  /* 0x001c1f0908147589 */ /* 0x0001e200000e0000 */
[----:B------:R-:W-:Y:S02]  /*f430*/  MOV R41, R12 ;  /* 0x0000000c00297202 */ /* 0x000fe40000000f00 */
[----:B------:R-:W-:Y:S01]  /*f440*/  PLOP3.LUT P1, PT, PT, PT, UP0, 0x80, 0x0 ;  /* 0x000000000000781c */ /* 0x000fe20003f2f008 */
[----:B------:R-:W1:Y:S04]  /*f450*/  SHFL.IDX PT, R15, R30, R17, 0x1c1f ;  /* 0x001c1f111e0f7589 */ /* 0x000e6800000e0000 */
[----:B------:R-:W2:Y:S04]  /*f460*/  SHFL.IDX PT, R27, R32, R17, 0x1c1f ;  /* 0x001c1f11201b7589 */ /* 0x000ea800000e0000 */
[----:B------:R-:W-:Y:S04]  /*f470*/  SHFL.IDX PT, R56, R56, R9, 0x1c1f ;  /* 0x001c1f0938387589 */ /* 0x000fe800000e0000 */
[----:B------:R-:W3:Y:S04]  /*f480*/  SHFL.IDX PT, R29, R28, R17, 0x1c1f ;  /* 0x001c1f111c1d7589 */ /* 0x000ee800000e0000 */
[----:B------:R-:W-:Y:S01]  /*f490*/  SHFL.IDX PT, R52, R52, R9, 0x1c1f ;  /* 0x001c1f0934347589 */ /* 0x000fe200000e0000 */
[----:B0-----:R-:W-:-:S02]  /*f4a0*/  SEL R8, R38, R11, P0 ;  /* 0x0000000b26087207 */ /* 0x001fc40000000000 */
[----:B------:R-:W-:Y:S01]  /*f4b0*/  SEL R10, R11, R38, P0 ;  /* 0x000000260b0a7207 */ /* 0x000fe20000000000 */
[----:B------:R-:W0:Y:S04]  /*f4c0*/  SHFL.IDX PT, R25, R54, R17, 0x1c1f ;  /* 0x001c1f1136197589 */ /* 0x000e2800000e0000 */
[----:B------:R-:W-:Y:S01]  /*f4d0*/  SHFL.IDX PT, R58, R58, R9, 0x1c1f ;  /* 0x001c1f093a3a7589 */ /* 0x000fe200000e0000 */
[----:B-1----:R-:W-:Y:S02]  /*f4e0*/  SEL R12, R40, R15, P0 ;  /* 0x0000000f280c7207 */ /* 0x002fe40000000000 */
[----:B------:R-:W-:Y:S01]  /*f4f0*/  SEL R14, R15, R40, P0 ;  /* 0x000000280f0e7207 */ /* 0x000fe20000000000 */
[----:B------:R-:W-:Y:S01]  /*f500*/  SHFL.IDX PT, R31, R60, R17, 0x1c1f ;  /* 0x001c1f113c1f7589 */ /* 0x000fe200000e0000 */
[----:B--2---:R-:W-:-:S03]  /*f510*/  SEL R11, R27, R20, P0 ;  /* 0x000000141b0b7207 */ /* 0x004fc60000000000 */
[----:B------:R-:W-:Y:S04]  /*f520*/  SHFL.IDX PT, R42, R42, R9, 0x1c1f ;  /* 0x001c1f092a2a7589 */ /* 0x000fe800000e0000 */
[----:B------:R-:W-:Y:S01]  /*f530*/  SHFL.IDX PT, R62, R62, R9, 0x1c1f ;  /* 0x001c1f093e3e7589 */ /* 0x000fe200000e0000 */
[----:B---3--:R-:W-:Y:S02]  /*f540*/  SEL R13, R56, R29, P0 ;  /* 0x0000001d380d7207 */ /* 0x008fe40000000000 */
[----:B------:R-:W-:Y:S01]  /*f550*/  SEL R15, R29, R56, P0 ;  /* 0x000000381d0f7207 */ /* 0x000fe20000000000 */
[----:B------:R-:W1:Y:S04]  /*f560*/  SHFL.IDX PT, R19, R26, R17, 0x1c1f ;  /* 0x001c1f111a137589 */ /* 0x000e6800000e0000 */
[----:B------:R-:W2:Y:S01]  /*f570*/  SHFL.IDX PT, R33, R64, R17, 0x1c1f ;  /* 0x001c1f1140217589 */ /* 0x000ea200000e0000 */
[----:B0-----:R-:W-:-:S03]  /*f580*/  SEL R38, R25, R52, P0 ;  /* 0x0000003419267207 */ /* 0x001fc60000000000 */
[----:B------:R-:W-:Y:S04]  /*f590*/  SHFL.IDX PT, R44, R44, R9, 0x1c1f ;  /* 0x001c1f092c2c7589 */ /* 0x000fe800000e0000 */
[----:B------:R-:W-:Y:S04]  /*f5a0*/  SHFL.IDX PT, R66, R66, R9, 0x1c1f ;  /* 0x001c1f0942427589 */ /* 0x000fe800000e0000 */
[----:B------:R-:W0:Y:S04]  /*f5b0*/  SHFL.IDX PT, R21, R46, R17, 0x1c1f ;  /* 0x001c1f112e157589 */ /* 0x000e2800000e0000 */
[----:B------:R3:W4:Y:S04]  /*f5c0*/  SHFL.IDX PT, R35, R36, R17, 0x1c1f ;  /* 0x001c1f1124237589 */ /* 0x00072800000e0000 */
[----:B------:R-:W-:Y:S01]  /*f5d0*/  SHFL.IDX PT, R48, R48, R9, 0x1c1f ;  /* 0x001c1f0930307589 */ /* 0x000fe200000e0000 */
[----:B-1----:R-:W-:-:S02]  /*f5e0*/  SEL R24, R42, R19, P0 ;  /* 0x000000132a187207 */ /* 0x002fc40000000000 */
[----:B------:R-:W-:Y:S01]  /*f5f0*/  SEL R26, R19, R42, P0 ;  /* 0x0000002a131a7207 */ /* 0x000fe20000000000 */
[----:B------:R1:W-:Y:S01]  /*f600*/  SHFL.IDX PT, R68, R68, R9, 0x1c1f ;  /* 0x001c1f0944447589 */ /* 0x0003e200000e0000 */
[----:B--2---:R-:W-:Y:S02]  /*f610*/  SEL R29, R62, R33, P0 ;  /* 0x000000213e1d7207 */ /* 0x004fe40000000000 */
[----:B---3--:R-:W-:Y:S01]  /*f620*/  SEL R36, R52, R25, P0 ;  /* 0x0000001934247207 */ /* 0x008fe20000000000 */
[----:B------:R-:W2:Y:S01]  /*f630*/  SHFL.IDX PT, R23, R50, R17, 0x1c1f ;  /* 0x001c1f1132177589 */ /* 0x000ea200000e0000 */
[----:B------:R-:W-:-:S03]  /*f640*/  SEL R25, R58, R31, P0 ;  /* 0x0000001f3a197207 */ /* 0x000fc60000000000 */
[----:B------:R-:W3:Y:S01]  /*f650*/  SHFL.IDX PT, R39, R70, R17, 0x1c1f ;  /* 0x001c1f1146277589 */ /* 0x000ee200000e0000 */
[----:B-1----:R-:W-:Y:S01]  /*f660*/  SEL R9, R20, R27, P0 ;  /* 0x0000001b14097207 */ /* 0x002fe20000000000 */
[----:B------:R-:W-:Y:S01]  /*f670*/  BAR.SYNC.DEFER_BLOCKING 0x1, 0x180 ;  /* 0x0046000000007b1d */ /* 0x000fe20000010000 */
[----:B------:R-:W-:Y:S02]  /*f680*/  SEL R27, R31, R58, P0 ;  /* 0x0000003a1f1b7207 */ /* 0x000fe40000000000 */
[----:B------:R-:W-:Y:S02]  /*f690*/  SEL R31, R33, R62, P0 ;  /* 0x0000003e211f7207 */ /* 0x000fe40000000000 */
[----:B0-----:R-:W-:Y:S02]  /*f6a0*/  SEL R28, R44, R21, P0 ;  /* 0x000000152c1c7207 */ /* 0x001fe40000000000 */
[----:B------:R-:W-:Y:S02]  /*f6b0*/  SEL R30, R21, R44, P0 ;  /* 0x0000002c151e7207 */ /* 0x000fe40000000000 */
[----:B----4-:R-:W-:-:S02]  /*f6c0*/  SEL R33, R66, R35, P0 ;  /* 0x0000002342217207 */ /* 0x010fc40000000000 */
[----:B------:R-:W-:Y:S02]  /*f6d0*/  SEL R35, R35, R66, P0 ;  /* 0x0000004223237207 */ /* 0x000fe40000000000 */
[----:B------:R-:W-:Y:S01]  /*f6e0*/  MOV R20, R6 ;  /* 0x0000000600147202 */ /* 0x000fe20000000f00 */
[----:B------:R-:W-:Y:S01]  /*f6f0*/  IMAD.U32 R6, RZ, RZ, UR4 ;  /* 0x00000004ff067e24 */ /* 0x000fe2000f8e00ff */
[----:B--2---:R-:W-:Y:S01]  /*f700*/  SEL R32, R48, R23, P0 ;  /* 0x0000001730207207 */ /* 0x004fe20000000000 */
[----:B------:R-:W-:Y:S01]  /*f710*/  IMAD.U32 R7, RZ, RZ, UR5 ;  /* 0x00000005ff077e24 */ /* 0x000fe2000f8e00ff */
[----:B------:R-:W-:Y:S01]  /*f720*/  SEL R34, R23, R48, P0 ;  /* 0x0000003017227207 */ /* 0x000fe20000000000 */
[----:B------:R-:W-:Y:S01]  /*f730*/  ULDC.64 UR4, c[0x0][0xbe0] ;  /* 0x0002f80000047ab9 */ /* 0x000fe20000000a00 */
[----:B------:R-:W-:Y:S04]  /*f740*/  STSM.16.M88.4 [R47], R8 ;  /* 0x000000082f007844 */ /* 0x000fe80000000200 */
[----:B------:R3:W-:Y:S04]  /*f750*/  STSM.16.M88.4 [R37], R12 ;  /* 0x0000000c25007844 */ /* 0x0007e80000000200 */
[----:B------:R0:W-:Y:S04]  /*f760*/  STSM.16.M88.4 [R45], R24 ;  /* 0x000000182d007844 */ /* 0x0001e80000000200 */
[----:B------:R0:W-:Y:S04]  /*f770*/  STSM.16.M88.4 [R43], R28 ;  /* 0x0000001c2b007844 */ /* 0x0001e80000000200 */
[----:B------:R0:W-:Y:S01]  /*f780*/  STSM.16.M88.4 [R41], R32 ;  /* 0x0000002029007844 */ /* 0x0001e20000000200 */
[----:B---3--:R-:W-:-:S02]  /*f790*/  SEL R37, R68, R39, P0 ;  /* 0x0000002744257207 */ /* 0x008fc40000000000 */
[----:B------:R-:W-:Y:S01]  /*f7a0*/  SEL R39, R39, R68, P0 ;  /* 0x0000004427277207 */ /* 0x000fe20000000000 */
[----:B------:R-:W-:-:S04]  /*f7b0*/  UISETP.NE.U32.AND UP1, UPT, UR4, URZ, UPT ;  /* 0x0000003f0400728c */ /* 0x000fc8000bf25070 */
[----:B------:R0:W-:Y:S01]  /*f7c0*/  STSM.16.M88.4 [R20], R36 ;  /* 0x0000002414007844 */ /* 0x0001e20000000200 */
[----:B------:R-:W-:Y:S01]  /*f7d0*/  BAR.SYNC.DEFER_BLOCKING 0x1, 0x180 ;  /* 0x0046000000007b1d */ /* 0x000fe20000010000 */
[----:B------:R-:W-:-:S07]  /*f7e0*/  UISETP.NE.AND.EX UP1, UPT, UR5, URZ, UPT, UP1 ;  /* 0x0000003f0500728c */ /* 0x000fce000bf25310 */
[----:B------:R-:W1:Y:S01]  /*f7f0*/  LDC R17, c[0x0][0xa88] ;  /* 0x0002a200ff117b82 */ /* 0x000e620000000800 */
[----:B------:R-:W-:-:S03]  /*f800*/  PLOP3.LUT P0, PT, PT, PT, UP1, 0x80, 0x0 ;  /* 0x000000000000781c */ /* 0x000fc60003f0f018 */
[----:B------:R-:W-:Y:S02]  /*f810*/  @UP1 ULDC.64 UR6, c[0x0][0xbe0] ;  /* 0x0002f80000061ab9 */ /* 0x000fe40000000a00 */
[----:B------:R-:W-:-:S06]  /*f820*/  @UP1 UIMAD.WIDE UR6, UR40, 0x4, UR6 ;  /* 0x00000004280618a5 */ /* 0x000fcc000f8e0206 */
[----:B------:R-:W-:Y:S02]  /*f830*/  IMAD.U32 R10, RZ, RZ, UR6 ;  /* 0x00000006ff0a7e24 */ /* 0x000fe4000f8e00ff */
[----:B------:R-:W-:Y:S01]  /*f840*/  IMAD.U32 R11, RZ, RZ, UR7 ;  /* 0x00000007ff0b7e24 */ /* 0x000fe2000f8e00ff */
[----:B------:R-:W2:Y:S01]  /*f850*/  @P1 LDG.E R8, desc[UR46][R6.64] ;  /* 0x0000002e06081981 */ /* 0x000ea2000c1e1900 */
[----:B------:R-:W-:Y:S01]  /*f860*/  IMAD R9, R152, 0x20, R22 ;  /* 0x0000002098097824 */ /* 0x000fe200078e0216 */
[----:B------:R-:W-:-:S03]  /*f870*/  UMOV UR4, URZ ;  /* 0x0000003f00047c82 */ /* 0x000fc60008000000 */
[----:B------:R-:W-:Y:S01]  /*f880*/  IMAD.WIDE R4, R9, 0x2, R4 ;  /* 0x0000000209047825 */ /* 0x000fe200078e0204 */
[----:B-1----:R0:W5:Y:S02]  /*f890*/  @P0 LDG.E R17, desc[UR46][R10.64] ;  /* 0x0000002e0a110981 */ /* 0x002164000c1e1900 */
[----:B------:R-:W-:Y:S02]  /*f8a0*/  IADD3 R9, P6, R4, 0x1800, RZ ;  /* 0x0000180004097810 */ /* 0x000fe40007fde0ff */
[----:B--2---:R-:W-:Y:S01]  /*f8b0*/  @P1 R2UR UR4, R8 ;  /* 0x00000000080412ca */ /* 0x004fe200000e0000 */
[----:B0-----:R-:W-:-:S14]  /*f8c0*/  @P0 BRA `(.L_x_934) ;  /* 0x0000000000100947 */ /* 0x001fdc0003800000 */
[----:B------:R-:W-:Y:S05]  /*f8d0*/  @!P1 BRA `(.L_x_934) ;  /* 0x00000000000c9947 */ /* 0x000fea0003800000 */
[----:B------:R-:W2:Y:S04]  /*f8e0*/  LDG.E R8, desc[UR46][R6.64] ;  /* 0x0000002e06087981 */ /* 0x000ea8000c1e1900 */
[----:B-----5:R-:W2:Y:S02]  /*f8f0*/  LDG.E R17, desc[UR46][R6.64+0x4] ;  /* 0x0000042e06117981 */ /* 0x020ea4000c1e1900 */
[----:B--2---:R-:W-:-:S07]  /*f900*/  IMAD.IADD R17, R17, 0x1, -R8 ;  /* 0x0000000111117824 */ /* 0x004fce00078e0a08 */
.L_x_934:
[----:B------:R-:W-:Y:S01]  /*f910*/  USHF.R.S32.HI UR9, URZ, 0x1f, UR39 ;  /* 0x0000001f3f097899 */ /* 0x000fe20008011427 */
[----:B------:R-:W-:Y:S01]  /*f920*/  LOP3.LUT R6, R9, 0x180, RZ, 0xc0, !PT ;  /* 0x0000018009067812 */ /* 0x000fe200078ec0ff */
[----:B------:R-:W-:Y:S01]  /*f930*/  ULDC.64 UR10, c[0x0][0xb70] ;  /* 0x0002dc00000a7ab9 */ /* 0x000fe20000000a00 */
[----:B------:R-:W-:Y:S01]  /*f940*/  USHF.R.S32.HI UR5, URZ, 0x1f, UR4 ;  /* 0x0000001f3f057899 */ /* 0x000fe20008011404 */
[----:B------:R-:W-:Y:S01]  /*f950*/  IMAD R10, R154, 0xc0, R156 ;  /* 0x000000c09a0a7824 */ /* 0x000fe200078e029c */
[----:B------:R-:W-:Y:S01]  /*f960*/  UIMAD UR8, UR9, UR10, URZ ;  /* 0x0000000a090872a4 */ /* 0x000fe2000f8e023f */
[----:B------:R-:W-:Y:S01]  /*f970*/  SHF.R.U64 R6, R6, 0x3, RZ ;  /* 0x0000000306067819 */ /* 0x000fe200000012ff */
[----:B------:R-:W-:Y:S01]  /*f980*/  USHF.R.S32.HI UR12, URZ, 0x1f, UR40 ;  /* 0x0000001f3f0c7899 */ /* 0x000fe20008011428 */
[----:B------:R-:W-:Y:S01]  /*f990*/  LOP3.LUT P0, RZ, R155, 0x3, RZ, 0xc0, !PT ;  /* 0x000000039bff7812 */ /* 0x000fe2000780c0ff */
[----:B------:R-:W-:Y:S01]  /*f9a0*/  UIMAD.WIDE.U32 UR6, UR39, UR10, UR4 ;  /* 0x0000000a270672a5 */ /* 0x000fe2000f8e0004 */
[----:B------:R-:W-:Y:S01]  /*f9b0*/  LOP3.LUT R6, R6, R9, RZ, 0x3c, !PT ;  /* 0x0000000906067212 */ /* 0x000fe200078e3cff */
[----:B------:R-:W-:Y:S01]  /*f9c0*/  UIMAD UR8, UR39, UR11, UR8 ;  /* 0x0000000b270872a4 */ /* 0x000fe2000f8e0208 */
[C---:B------:R-:W-:Y:S01]  /*f9d0*/  IADD3 R9, P4, R4.reuse, 0x4800, RZ ;  /* 0x0000480004097810 */ /* 0x040fe20007f9e0ff */
[----:B------:R-:W-:Y:S01]  /*f9e0*/  USEL UR12, UR12, URZ, !UP0 ;  /* 0x0000003f0c0c7287 */ /* 0x000fe2000c000000 */
[----:B------:R-:W-:Y:S01]  /*f9f0*/  SHF.R.S32.HI R7, RZ, 0x1f, R10 ;  /* 0x0000001fff077819 */ /* 0x000fe2000001140a */
[----:B------:R-:W-:Y:S01]  /*fa00*/  ULDC.64 UR10, c[0x0][0xb78] ;  /* 0x0002de00000a7ab9 */ /* 0x000fe20000000a00 */
[----:B------:R-:W-:Y:S01]  /*fa10*/  UIADD3 UR7, UR7, UR8, URZ ;  /* 0x0000000807077290 */ /* 0x000fe2000fffe03f */
[----:B------:R-:W-:Y:S01]  /*fa20*/  LOP3.LUT R8, R9, 0x180, RZ, 0xc0, !PT ;  /* 0x0000018009087812 */ /* 0x000fe200078ec0ff */
[----:B------:R-:W-:Y:S01]  /*fa30*/  USEL UR13, UR40, URZ, !UP0 ;  /* 0x0000003f280d7287 */ /* 0x000fe2000c000000 */
        /* <DEDUP_REMOVED lines=13> */
[--C-:B------:R-:W-:Y:S01]  /*fb10*/  IMAD.X R7, RZ, RZ, R5.reuse, P6 ;  /* 0x000000ffff077224 */ /* 0x100fe200030e0605 */
[C---:B-----5:R-:W-:Y:S01]  /*fb20*/  ISETP.GE.OR P1, PT, R10.reuse, R17, P0 ;  /* 0x000000110a00720c */ /* 0x060fe20000726670 */
[----:B------:R-:W-:Y:S01]  /*fb30*/  VIADD R10, R10, 0x8 ;  /* 0x000000080a0a7836 */ /* 0x000fe20000000000 */
[----:B------:R-:W-:Y:S01]  /*fb40*/  LEA.HI.X R21, R9, UR11, R12, 0x2, P2 ;  /* 0x0000000b09157c11 */ /* 0x000fe200090f140c */
[----:B------:R-:W-:Y:S01]  /*fb50*/  IMAD.X R9, RZ, RZ, R5, P4 ;  /* 0x000000ffff097224 */ /* 0x000fe200020e0605 */
[----:B------:R-:W-:Y:S01]  /*fb60*/  IADD3 R11, P2, R4, 0x7800, RZ ;  /* 0x00007800040b7810 */ /* 0x000fe20007f5e0ff */
[----:B------:R-:W-:Y:S01]  /*fb70*/  ULDC.64 UR6, c[0x0][0xaa0] ;  /* 0x0002a80000067ab9 */ /* 0x000fe20000000a00 */
[----:B------:R-:W-:-:S02]  /*fb80*/  LOP3.LUT R28, R29, 0x180, RZ, 0xc0, !PT ;  /* 0x000001801d1c7812 */ /* 0x000fc400078ec0ff */
[----:B------:R-:W-:Y:S01]  /*fb90*/  LOP3.LUT R32, R33, 0x180, RZ, 0xc0, !PT ;  /* 0x0000018021207812 */ /* 0x000fe200078ec0ff */
[----:B------:R-:W-:Y:S01]  /*fba0*/  IMAD.X R13, RZ, RZ, R5, P2 ;  /* 0x000000ffff0d7224 */ /* 0x000fe200010e0605 */
[----:B------:R-:W-:Y:S02]  /*fbb0*/  ISETP.GE.OR P0, PT, R10, R17, P0 ;  /* 0x000000110a00720c */ /* 0x000fe40000706670 */
[----:B------:R-:W-:Y:S01]  /*fbc0*/  SHF.R.U64 R25, R25, 0x3, RZ ;  /* 0x0000000319197819 */ /* 0x000fe200000012ff */
[----:B------:R-:W-:Y:S01]  /*fbd0*/  @!P1 STG.E desc[UR46][R20.64], R0 ;  /* 0x0000000014009986 */ /* 0x000fe2000c10192e */
[----:B------:R-:W-:Y:S02]  /*fbe0*/  LOP3.LUT R10, R11, 0x180, RZ, 0xc0, !PT ;  /* 0x000001800b0a7812 */ /* 0x000fe400078ec0ff */
[----:B------:R-:W-:Y:S02]  /*fbf0*/  SHF.R.U64 R28, R28, 0x3, RZ ;  /* 0x000000031c1c7819 */ /* 0x000fe400000012ff */
[----:B------:R-:W-:-:S02]  /*fc00*/  SHF.R.U64 R32, R32, 0x3, RZ ;  /* 0x0000000320207819 */ /* 0x000fc400000012ff */
[----:B------:R-:W-:Y:S01]  /*fc10*/  LOP3.LUT R24, R25, R4, RZ, 0x3c, !PT ;  /* 0x0000000419187212 */ /* 0x000fe200078e3cff */
[--C-:B------:R-:W-:Y:S01]  /*fc20*/  IMAD.MOV.U32 R25, RZ, RZ, R5.reuse ;  /* 0x000000ffff197224 */ /* 0x100fe200078e0005 */
[----:B------:R-:W-:Y:S01]  /*fc30*/  SHF.R.U64 R4, R10, 0x3, RZ ;  /* 0x000000030a047819 */ /* 0x000fe200000012ff */
[----:B------:R-:W-:Y:S01]  /*fc40*/  UIMAD UR5, UR5, UR6, URZ ;  /* 0x00000006050572a4 */ /* 0x000fe2000f8e023f */
[----:B------:R-:W-:Y:S01]  /*fc50*/  LOP3.LUT R28, R28, R29, RZ, 0x3c, !PT ;  /* 0x0000001d1c1c7212 */ /* 0x000fe200078e3cff */
[--C-:B------:R-:W-:Y:S01]  /*fc60*/  IMAD.X R29, RZ, RZ, R5.reuse, P5 ;  /* 0x000000ffff1d7224 */ /* 0x100fe200028e0605 */
[----:B------:R-:W-:Y:S01]  /*fc70*/  LOP3.LUT R32, R32, R33, RZ, 0x3c, !PT ;  /* 0x0000002120207212 */ /* 0x000fe200078e3cff */
[----:B------:R-:W-:Y:S01]  /*fc80*/  IMAD.X R33, RZ, RZ, R5, P3 ;  /* 0x000000ffff217224 */ /* 0x000fe200018e0605 */
[----:B------:R-:W-:Y:S01]  /*fc90*/  LOP3.LUT R12, R4, R11, RZ, 0x3c, !PT ;  /* 0x0000000b040c7212 */ /* 0x000fe200078e3cff */
[----:B------:R-:W-:Y:S01]  /*fca0*/  IMAD.U32 R19, RZ, RZ, UR6 ;  /* 0x00000006ff137e24 */ /* 0x000fe2000f8e00ff */
[----:B------:R-:W-:Y:S01]  /*fcb0*/  SHF.R.S32.HI R23, RZ, 0x1f, R22 ;  /* 0x0000001fff177819 */ /* 0x000fe20000011416 */
[----:B------:R0:W-:Y:S01]  /*fcc0*/  @!P0 STG.E desc[UR46][R20.64+0x20], R2 ;  /* 0x0000200214008986 */ /* 0x0001e2000c10192e */
[----:B------:R-:W-:-:S03]  /*fcd0*/  UIMAD UR5, UR4, UR7, UR5 ;  /* 0x00000007040572a4 */ /* 0x000fc6000f8e0205 */
[----:B------:R-:W5:Y:S01]  /*fce0*/  LD.E.128 R24, desc[UR46][R24.64] ;  /* 0x0000002e18187980 */ /* 0x000f62000c101d00 */
[----:B------:R-:W-:-:S03]  /*fcf0*/  ULDC.64 UR6, c[0x0][0xae0] ;  /* 0x0002b80000067ab9 */ /* 0x000fc60000000a00 */
[----:B------:R-:W5:Y:S04]  /*fd00*/  LD.E.128 R4, desc[UR46][R6.64] ;  /* 0x0000002e06047980 */ /* 0x000f68000c101d00 */
[----:B------:R-:W5:Y:S01]  /*fd10*/  LD.E.128 R28, desc[UR46][R28.64] ;  /* 0x0000002e1c1c7980 */ /* 0x000f62000c101d00 */
[----:B0-----:R-:W-:-:S03]  /*fd20*/  IMAD.WIDE.U32 R20, R19, UR4, R22 ;  /* 0x0000000413147c25 */ /* 0x001fc6000f8e0016 */
[----:B------:R-:W5:Y:S04]  /*fd30*/  LD.E.128 R8, desc[UR46][R8.64] ;  /* 0x0000002e08087980 */ /* 0x000f68000c101d00 */
[----:B------:R-:W5:Y:S04]  /*fd40*/  LD.E.128 R32, desc[UR46][R32.64] ;  /* 0x0000002e20207980 */ /* 0x000f68000c101d00 */
[----:B------:R-:W5:Y:S01]  /*fd50*/  LD.E.128 R12, desc[UR46][R12.64] ;  /* 0x0000002e0c0c7980 */ /* 0x000f62000c101d00 */
[----:B------:R-:W-:Y:S01]  /*fd60*/  UIMAD UR4, UR9, UR6, URZ ;  /* 0x00000006090472a4 */ /* 0x000fe2000f8e023f */
[----:B------:R-:W-:Y:S01]  /*fd70*/  VIADD R21, R21, UR5 ;  /* 0x0000000515157c36 */ /* 0x000fe20008000000 */
[----:B------:R-:W-:Y:S01]  /*fd80*/  SHF.R.S32.HI R153, RZ, 0x1f, R152 ;  /* 0x0000001fff997819 */ /* 0x000fe20000011498 */
[----:B------:R-:W-:Y:S01]  /*fd90*/  @!PT LDS RZ, [RZ] ;  /* 0x00000000fffff984 */ /* 0x000fe20000000800 */
[----:B------:R-:W-:Y:S01]  /*fda0*/  @!PT LDS RZ, [RZ] ;  /* 0x00000000fffff984 */ /* 0x000fe20000000800 */
[----:B------:R-:W-:Y:S01]  /*fdb0*/  @!PT LDS RZ, [RZ] ;  /* 0x00000000fffff984 */ /* 0x000fe20000000800 */
[----:B------:R-:W-:Y:S01]  /*fdc0*/  @!PT LDS RZ, [RZ] ;  /* 0x00000000fffff984 */ /* 0x000fe20000000800 */
[----:B------:R0:W-:Y:S06]  /*fdd0*/  MEMBAR.ALL.CTA ;  /* 0x0000000000007992 */ /* 0x0001ec0000008000 */
[----:B0-----:R-:W0:Y:S01]  /*fde0*/  FENCE.VIEW.ASYNC.S ;  /* 0x00000000000073c6 */ /* 0x001e220000000000 */
[----:B------:R-:W-:Y:S01]  /*fdf0*/  IMAD.U32 R23, RZ, RZ, UR6 ;  /* 0x00000006ff177e24 */ /* 0x000fe2000f8e00ff */
[----:B------:R-:W-:Y:S01]  /*fe00*/  UIMAD UR4, UR39, UR7, UR4 ;  /* 0x00000007270472a4 */ /* 0x000fe2000f8e0204 */
[----:B------:R-:W-:Y:S01]  /*fe10*/  IMAD R19, R154, -0xc0, R17 ;  /* 0xffffff409a137824 */ /* 0x000fe200078e0211 */
[----:B------:R-:W-:Y:S01]  /*fe20*/  BSSY B1, `(.L_x_935) ;  /* 0x0000024000017945 */ /* 0x000fe20003800000 */
[----:B------:R-:W-:Y:S01]  /*fe30*/  VIADD R0, R3, 0x19c20 ;  /* 0x00019c2003007836 */ /* 0x000fe20000000000 */
[----:B------:R-:W-:Y:S01]  /*fe40*/  ULDC.64 UR6, c[0x0][0xae8] ;  /* 0x0002ba0000067ab9 */ /* 0x000fe20000000a00 */
[----:B------:R-:W-:Y:S01]  /*fe50*/  IMAD.WIDE.U32 R2, R23, UR39, R20 ;  /* 0x0000002717027c25 */ /* 0x000fe2000f8e0014 */
[----:B------:R-:W-:-:S02]  /*fe60*/  ISETP.GE.AND P0, PT, R152, R19, PT ;  /* 0x000000139800720c */ /* 0x000fc40003f06270 */
[----:B------:R-:W-:Y:S01]  /*fe70*/  PRMT R0, RZ, 0x654, R0 ;  /* 0x00000654ff007816 */ /* 0x000fe20000000000 */
[----:B------:R-:W-:Y:S01]  /*fe80*/  VIADD R3, R3, UR4 ;  /* 0x0000000403037c36 */ /* 0x000fe20008000000 */
[----:B------:R-:W-:Y:S02]  /*fe90*/  UIMAD UR4, UR12, UR6, URZ ;  /* 0x000000060c0472a4 */ /* 0x000fe4000f8e023f */
[----:B------:R-:W-:Y:S02]  /*fea0*/  IMAD.U32 R37, RZ, RZ, UR6 ;  /* 0x00000006ff257e24 */ /* 0x000fe4000f8e00ff */
[----:B------:R-:W-:Y:S01]  /*feb0*/  VIADD R17, R152, 0x60 ;  /* 0x0000006098117836 */ /* 0x000fe20000000000 */
[----:B------:R-:W-:Y:S02]  /*fec0*/  UIMAD UR4, UR13, UR7, UR4 ;  /* 0x000000070d0472a4 */ /* 0x000fe4000f8e0204 */
[----:B------:R-:W-:Y:S02]  /*fed0*/  IMAD.WIDE.U32 R36, R37, UR13, R2 ;  /* 0x0000000d25247c25 */ /* 0x000fe4000f8e0002 */
[----:B------:R-:W-:-:S02]  /*fee0*/  ISETP.GE.AND P3, PT, R17, R19, PT ;  /* 0x000000131100720c */ /* 0x000fc40003f66270 */
[----:B------:R-:W-:Y:S01]  /*fef0*/  IMAD.WIDE R20, R154, 0xc0, R152 ;  /* 0x000000c09a147825 */ /* 0x000fe200078e0298 */
[----:B0-----:R0:W-:Y:S03]  /*ff00*/  SYNCS.ARRIVE.TRANS64.RED.A1T0 RZ, [R0+URZ], RZ ;  /* 0x000000ff00ff79a7 */ /* 0x0011e6000810043f */
[----:B------:R-:W-:Y:S01]  /*ff10*/  VIADD R19, R37, UR4 ;  /* 0x0000000425137c36 */ /* 0x000fe20008000000 */
[----:B------:R-:W-:Y:S06]  /*ff20*/  @P0 BRA `(.L_x_936) ;  /* 0x00000000004c0947 */ /* 0x000fec0003800000 */
        /* <DEDUP_REMOVED lines=19> */
.L_x_936:
[----:B------:R-:W-:Y:S05]  /*10060*/  BSYNC B1 ;  /* 0x0000000000017941 */ /* 0x000fea0003800000 */
.L_x_935:
[----:B------:R-:W-:Y:S05]  /*10070*/  @P3 BRA `(.L_x_937) ;  /* 0x0000000800603947 */ /* 0x000fea0003800000 */
[----:B------:R-:W-:Y:S01]  /*10080*/  IADD3 R17, P0, R20, 0x60, RZ ;  /* 0x0000006014117810 */ /* 0x000fe20007f1e0ff */
[----:B------:R-:W-:Y:S01]  /*10090*/  ULDC.64 UR4, c[0x0][0xad8] ;  /* 0x0002b60000047ab9 */ /* 0x000fe20000000a00 */
[----:B------:R-:W-:Y:S01]  /*100a0*/  IMAD.MOV.U32 R2, RZ, RZ, R36 ;  /* 0x000000ffff027224 */ /* 0x000fe200078e0024 */
[----:B------:R-:W-:Y:S01]  /*100b0*/  ULDC.64 UR6, c[0x0][0xa80] ;  /* 0x0002a00000067ab9 */ /* 0x000fe20000000a00 */
[----:B------:R-:W-:Y:S02]  /*100c0*/  IMAD.MOV.U32 R3, RZ, RZ, R19 ;  /* 0x000000ffff037224 */ /* 0x000fe400078e0013 */
[----:B------:R-:W-:Y:S02]  /*100d0*/  IMAD.X R20, RZ, RZ, R21, P0 ;  /* 0x000000ffff147224 */ /* 0x000fe400000e0615 */
[----:B0-----:R-:W-:Y:S02]  /*100e0*/  VIADD R0, R22, 0x20 ;  /* 0x0000002016007836 */ /* 0x001fe40000000000 */
[----:B------:R-:W-:-:S02]  /*100f0*/  IMAD R20, R20, UR4, RZ ;  /* 0x0000000414147c24 */ /* 0x000fc4000f8e02ff */
[C---:B------:R-:W-:Y:S01]  /*10100*/  IMAD.WIDE.U32 R2, R17.reuse, UR4, R2 ;  /* 0x0000000411027c25 */ /* 0x040fe2000f8e0002 */
[----:B------:R-:W-:Y:S02]  /*10110*/  ULDC UR4, c[0x0][0xa8c] ;  /* 0x0002a30000047ab9 */ /* 0x000fe40000000800 */
[----:B------:R-:W-:Y:S01]  /*10120*/  ISETP.GE.AND P1, PT, R22, UR4, PT ;  /* 0x0000000416007c0c */ /* 0x000fe2000bf26270 */
[----:B------:R-:W-:Y:S01]  /*10130*/  IMAD R17, R17, UR5, R20 ;  /* 0x0000000511117c24 */ /* 0x000fe2000f8e0214 */
[----:B------:R-:W-:Y:S01]  /*10140*/  ISETP.GE.AND P2, PT, R0, UR4, PT ;  /* 0x0000000400007c0c */ /* 0x000fe2000bf46270 */
        /* <DEDUP_REMOVED lines=10> */
.L_x_933:
[----:B------:R-:W-:Y:S01]  /*101f0*/  ULDC.64 UR4, c[0x0][0xbd8] ;  /* 0x0002f60000047ab9 */ /* 0x000fe20000000a00 */
[----:B------:R-:W-:Y:S01]  /*10200*/  IMAD.MOV.U32 R9, RZ, RZ, RZ ;  /* 0x000000ffff097224 */ /* 0x000fe200078e00ff */
[----:B------:R-:W-:-:S04]  /*10210*/  UISETP.NE.U32.AND UP0, UPT, UR4, URZ, UPT ;  /* 0x0000003f0400728c */ /* 0x000fc8000bf05070 */
[----:B------:R-:W-:-:S03]  /*10220*/  UISETP.NE.AND.EX UP0, UPT, UR5, URZ, UPT, UP0 ;  /* 0x0000003f0500728c */ /* 0x000fc6000bf05300 */
[----:B------:R-:W-:Y:S02]  /*10230*/  ULDC.64 UR4, c[0x0][0xbd8] ;  /* 0x0002f60000047ab9 */ /* 0x000fe40000000a00 */
[----:B------:R-:W-:Y:S01]  /*10240*/  UIMAD.WIDE UR4, UR40, 0x4, UR4 ;  /* 0x00000004280478a5 */ /* 0x000fe2000f8e0204 */
[----:B------:R-:W0:Y:S01]  /*10250*/  LDC R7, c[0x0][0xa88] ;  /* 0x0002a200ff077b82 */ /* 0x000e220000000800 */
[----:B------:R-:W-:-:S04]  /*10260*/  PLOP3.LUT P1, PT, PT, PT, UP0, 0x80, 0x0 ;  /* 0x000000000000781c */ /* 0x000fc80003f2f008 */
[----:B------:R-:W-:Y:S02]  /*10270*/  IMAD.U32 R2, RZ, RZ, UR4 ;  /* 0x00000004ff027e24 */ /* 0x000fe4000f8e00ff */
[----:B------:R-:W-:Y:S01]  /*10280*/  IMAD.U32 R3, RZ, RZ, UR5 ;  /* 0x00000005ff037e24 */ /* 0x000fe2000f8e00ff */
[----:B------:R-:W-:Y:S02]  /*10290*/  ULDC.64 UR4, c[0x0][0xbe0] ;  /* 0x0002f80000047ab9 */ /* 0x000fe40000000a00 */
[----:B------:R-:W-:-:S04]  /*102a0*/  UISETP.NE.U32.AND UP1, UPT, UR4, URZ, UPT ;  /* 0x0000003f0400728c */ /* 0x000fc8000bf25070 */
[----:B------:R-:W-:Y:S01]  /*102b0*/  UISETP.NE.AND.EX UP1, UPT, UR5, URZ, UPT, UP1 ;  /* 0x0000003f0500728c */ /* 0x000fe2000bf25310 */
[----:B------:R1:W5:Y:S01]  /*102c0*/  @P1 LDG.E R9, desc[UR46][R2.64] ;  /* 0x0000002e02091981 */ /* 0x000362000c1e1900 */
[----:B------:R-:W2:Y:S04]  /*102d0*/  S2R R0, SR_TID.X ;  /* 0x0000000000007919 */ /* 0x000ea80000002100 */
[----:B------:R-:W-:-:S05]  /*102e0*/  PLOP3.LUT P2, PT, PT, PT, UP1, 0x80, 0x0 ;  /* 0x000000000000781c */ /* 0x000fca0003f4f018 */
[----:B------:R-:W-:Y:S02]  /*102f0*/  @UP1 ULDC.64 UR4, c[0x0][0xbe0] ;  /* 0x0002f80000041ab9 */ /* 0x000fe40000000a00 */
[----:B------:R-:W-:-:S06]  /*10300*/  @UP1 UIMAD.WIDE UR4, UR40, 0x4, UR4 ;  /* 0x00000004280418a5 */ /* 0x000fcc000f8e0204 */
[----:B------:R-:W-:Y:S02]  /*10310*/  IMAD.U32 R4, RZ, RZ, UR4 ;  /* 0x00000004ff047e24 */ /* 0x000fe4000f8e00ff */
[----:B------:R-:W-:-:S05]  /*10320*/  IMAD.U32 R5, RZ, RZ, UR5 ;  /* 0x00000005ff057e24 */ /* 0x000fca000f8e00ff */
[----:B0-----:R1:W5:Y:S01]  /*10330*/  @P2 LDG.E R7, desc[UR46][R4.64] ;  /* 0x0000002e04072981 */ /* 0x001362000c1e1900 */
[----:B------:R-:W-:Y:S01]  /*10340*/  USHF.R.S32.HI UR6, URZ, 0x1f, UR39 ;  /* 0x0000001f3f067899 */ /* 0x000fe20008011427 */
[----:B--2---:R-:W-:-:S05]  /*10350*/  VIADD R0, R0, 0xffffff80 ;  /* 0xffffff8000007836 */ /* 0x004fca0000000000 */
[----:B------:R-:W-:Y:S01]  /*10360*/  ISETP.GT.AND P0, PT, R0, 0xbf, PT ;  /* 0x000000bf0000780c */ /* 0x000fe20003f04270 */
[----:B------:R-:W-:-:S12]  /*10370*/  @P2 BRA `(.L_x_938) ;  /* 0x0000000000102947 */ /* 0x000fd80003800000 */
[----:B------:R-:W-:Y:S05]  /*10380*/  @!P1 BRA `(.L_x_938) ;  /* 0x00000000000c9947 */ /* 0x000fea0003800000 */
[----:B------:R-:W2:Y:S04]  /*10390*/  LDG.E R0, desc[UR46][R2.64] ;  /* 0x0000002e02007981 */ /* 0x000ea8000c1e1900 */
[----:B-----5:R-:W2:Y:S02]  /*103a0*/  LDG.E R7, desc[UR46][R2.64+0x4] ;  /* 0x0000042e02077981 */ /* 0x020ea4000c1e1900 */
[----:B--2---:R-:W-:-:S07]  /*103b0*/  IMAD.IADD R7, R7, 0x1, -R0 ;  /* 0x0000000107077824 */ /* 0x004fce00078e0a00 */
.L_x_938:
[----:B------:R-:W-:Y:S01]  /*103c0*/  USHF.R.S32.HI UR4, URZ, 0x1f, UR40 ;  /* 0x0000001f3f047899 */ /* 0x000fe20008011428 */
[----:B------:R-:W-:Y:S01]  /*103d0*/  BSSY B1, `(.L_x_939) ;  /* 0x000001e000017945 */ /* 0x000fe20003800000 */
[----:B------:R-:W-:Y:S01]  /*103e0*/  USEL UR8, UR40, URZ, !UP0 ;  /* 0x0000003f28087287 */ /* 0x000fe2000c000000 */
[----:B------:R-:W-:Y:S01]  /*103f0*/  SHF.R.S32.HI R23, RZ, 0x1f, R22 ;  /* 0x0000001fff177819 */ /* 0x000fe20000011416 */
[----:B------:R-:W-:Y:S01]  /*10400*/  USEL UR7, UR4, URZ, !UP0 ;  /* 0x0000003f04077287 */ /* 0x000fe2000c000000 */
[----:B-----5:R-:W-:Y:S01]  /*10410*/  SHF.R.S32.HI R6, RZ, 0x1f, R9 ;  /* 0x0000001fff067819 */ /* 0x020fe20000011409 */
[----:B------:R-:W-:Y:S10]  /*10420*/  @P0 BRA `(.L_x_940) ;  /* 0x0000000000600947 */ /* 0x000ff40003800000 */
[----:B------:R-:W0:Y:S02]  /*10430*/  S2R R0, SR_TID.X ;  /* 0x0000000000007919 */ /* 0x000e240000002100 */
[----:B0-----:R-:W-:-:S04]  /*10440*/  IMAD R0, R154, 0xc0, R0 ;  /* 0x000000c09a007824 */ /* 0x001fc800078e0200 */
[----:B------:R-:W-:-:S05]  /*10450*/  VIADD R0, R0, 0xffffff80 ;  /* 0xffffff8000007836 */ /* 0x000fca0000000000 */
[----:B------:R-:W-:-:S13]  /*10460*/  ISETP.GE.AND P0, PT, R0, R7, PT ;  /* 0x000000070000720c */ /* 0x000fda0003f06270 */
[----:B------:R-:W-:Y:S05]  /*10470*/  @P0 BRA `(.L_x_940) ;  /* 0x00000000004c0947 */ /* 0x000fea0003800000 */
[C---:B-1----:R-:W-:Y:S01]  /*10480*/  IADD3 R2, P0, R0.reuse, R9, RZ ;  /* 0x0000000900027210 */ /* 0x042fe20007f1e0ff */
        /* <DEDUP_REMOVED lines=18> */
.L_x_940:
[----:B------:R-:W-:Y:S05]  /*105b0*/  BSYNC B1 ;  /* 0x0000000000017941 */ /* 0x000fea0003800000 */
.L_x_939:
[----:B------:R-:W-:Y:S01]  /*105c0*/  ULDC.64 UR4, c[0x0][0xaa0] ;  /* 0x0002a80000047ab9 */ /* 0x000fe20000000a00 */
[----:B------:R-:W-:Y:S01]  /*105d0*/  ULDC.64 UR10, c[0x0][0xae0] ;  /* 0x0002b800000a7ab9 */ /* 0x000fe20000000a00 */
[----:B------:R-:W-:Y:S01]  /*105e0*/  IMAD R0, R6, UR4, RZ ;  /* 0x0000000406007c24 */ /* 0x000fe2000f8e02ff */
[----:B------:R-:W-:Y:S01]  /*105f0*/  BSSY B1, `(.L_x_941) ;  /* 0x000002a000017945 */ /* 0x000fe20003800000 */
[----:B01----:R-:W-:Y:S01]  /*10600*/  IMAD.WIDE.U32 R2, R9, UR4, R22 ;  /* 0x0000000409027c25 */ /* 0x003fe2000f8e0016 */
[----:B------:R-:W-:-:S03]  /*10610*/  UIMAD UR4, UR6, UR10, URZ ;  /* 0x0000000a060472a4 */ /* 0x000fc6000f8e023f */
[----:B------:R-:W-:Y:S01]  /*10620*/  IMAD R9, R9, UR5, R0 ;  /* 0x0000000509097c24 */ /* 0x000fe2000f8e0200 */
[----:B------:R-:W-:Y:S01]  /*10630*/  UIMAD UR4, UR39, UR11, UR4 ;  /* 0x0000000b270472a4 */ /* 0x000fe2000f8e0204 */
[----:B------:R-:W-:Y:S02]  /*10640*/  IMAD.U32 R5, RZ, RZ, UR10 ;  /* 0x0000000aff057e24 */ /* 0x000fe4000f8e00ff */
[----:B------:R-:W-:Y:S01]  /*10650*/  IMAD.IADD R3, R3, 0x1, R9 ;  /* 0x0000000103037824 */ /* 0x000fe200078e0209 */
[----:B------:R-:W-:Y:S01]  /*10660*/  ULDC.64 UR10, c[0x0][0xae8] ;  /* 0x0002ba00000a7ab9 */ /* 0x000fe20000000a00 */
[----:B------:R-:W-:Y:S02]  /*10670*/  IMAD R7, R154, -0xc0, R7 ;  /* 0xffffff409a077824 */ /* 0x000fe400078e0207 */
[----:B------:R-:W-:-:S03]  /*10680*/  IMAD.WIDE.U32 R2, R5, UR39, R2 ;  /* 0x0000002705027c25 */ /* 0x000fc6000f8e0002 */
[CC--:B------:R-:W-:Y:S01]  /*10690*/  ISETP.GE.AND P0, PT, R152.reuse, R7.reuse, PT ;  /* 0x000000079800720c */ /* 0x0c0fe20003f06270 */
[----:B------:R-:W-:Y:S01]  /*106a0*/  VIADD R3, R3, UR4 ;  /* 0x0000000403037c36 */ /* 0x000fe20008000000 */
[----:B------:R-:W-:Y:S01]  /*106b0*/  UIMAD UR4, UR7, UR10, URZ ;  /* 0x0000000a070472a4 */ /* 0x000fe2000f8e023f */
[----:B------:R-:W-:Y:S02]  /*106c0*/  VIADD R0, R152, 0x60 ;  /* 0x0000006098007836 */ /* 0x000fe40000000000 */
[----:B------:R-:W-:Y:S01]  /*106d0*/  IMAD.U32 R5, RZ, RZ, UR10 ;  /* 0x0000000aff057e24 */ /* 0x000fe2000f8e00ff */
[----:B------:R-:W-:Y:S01]  /*106e0*/  UIMAD UR4, UR8, UR11, UR4 ;  /* 0x0000000b080472a4 */ /* 0x000fe2000f8e0204 */
[----:B------:R-:W-:Y:S01]  /*106f0*/  IMAD.MOV.U32 R6, RZ, RZ, R152 ;  /* 0x000000ffff067224 */ /* 0x000fe200078e0098 */
[----:B------:R-:W-:Y:S01]  /*10700*/  ISETP.GE.AND P1, PT, R0, R7, PT ;  /* 0x000000070000720c */ /* 0x000fe20003f26270 */
[----:B------:R-:W-:Y:S01]  /*10710*/  IMAD.WIDE.U32 R4, R5, UR8, R2 ;  /* 0x0000000805047c25 */ /* 0x000fe2000f8e0002 */
[----:B------:R-:W-:-:S03]  /*10720*/  SHF.R.S32.HI R7, RZ, 0x1f, R152 ;  /* 0x0000001fff077819 */ /* 0x000fc60000011498 */
[----:B------:R-:W-:Y:S02]  /*10730*/  VIADD R11, R5, UR4 ;  /* 0x00000004050b7c36 */ /* 0x000fe40008000000 */
[----:B------:R-:W-:Y:S01]  /*10740*/  IMAD.WIDE R6, R154, 0xc0, R6 ;  /* 0x000000c09a067825 */ /* 0x000fe200078e0206 */
[----:B------:R-:W-:Y:S06]  /*10750*/  @P0 BRA `(.L_x_942) ;  /* 0x00000000004c0947 */ /* 0x000fec0003800000 */
        /* <DEDUP_REMOVED lines=19> */
.L_x_942:
[----:B------:R-:W-:Y:S05]  /*10890*/  BSYNC B1 ;  /* 0x0000000000017941 */ /* 0x000fea0003800000 */
.L_x_941:
        /* <DEDUP_REMOVED lines=22> */
.L_x_937:
[----:B------:R-:W-:Y:S05]  /*10a00*/  BSYNC B0 ;  /* 0x0000000000007941 */ /* 0x000fea0003800000 */
.L_x_932:
[----:B------:R-:W-:Y:S02]  /*10a10*/  ULDC UR4, c[0x0][0xc14] ;  /* 0x0003050000047ab9 */ /* 0x000fe40000000800 */
[----:B------:R-:W-:-:S06]  /*10a20*/  UISETP.GE.AND UP0, UPT, UR49, UR4, UPT ;  /* 0x000000043100728c */ /* 0x000fcc000bf06270 */
[----:B------:R-:W-:-:S13]  /*10a30*/  PLOP3.LUT P0, PT, PT, PT, UP0, 0x80, 0x0 ;  /* 0x000000000000781c */ /* 0x000fda0003f0f008 */
[----:B------:R-:W-:Y:S05]  /*10a40*/  @!P0 BRA `(.L_x_943) ;  /* 0xffffff0000c88947 */ /* 0x000fea000383ffff */
[----:B------:R-:W-:Y:S05]  /*10a50*/  EXIT ;  /* 0x000000000000794d */ /* 0x000fea0003800000 */
.L_x_846:
[----:B------:R-:W-:-:S08]  /*10a60*/  NOP ;  /* 0x0000000000007918 */ /* 0x000fd00000000000 */
[----:B------:R-:W0:-:S00]  /*10a70*/  USETMAXREG.DEALLOC.CTAPOOL 0x20 ;  /* 0x00000020000079c8 */ /* 0x000e0000080e0500 */
[----:B0-----:R-:W-:Y:S01]  /*10a80*/  LOP3.LUT R2, R0, 0x3, RZ, 0xc0, !PT ;  /* 0x0000000300027812 */ /* 0x001fe200078ec0ff */
[----:B------:R-:W-:Y:S01]  /*10a90*/  IMAD.MOV.U32 R4, RZ, RZ, RZ ;  /* 0x000000ffff047224 */ /* 0x000fe200078e00ff */
[----:B------:R-:W-:-:S04]  /*10aa0*/  LOP3.LUT R18, R18, 0xfffffffd, RZ, 0xc0, !PT ;  /* 0xfffffffd12127812 */ /* 0x000fc800078ec0ff */
[----:B------:R-:W0:Y:S02]  /*10ab0*/  SHFL.IDX PT, R2, R2, RZ, 0x1f ;  /* 0x00001fff02027589 */ /* 0x000e2400000e0000 */
[----:B0-----:R-:W-:-:S13]  /*10ac0*/  ISETP.NE.AND P0, PT, R2, RZ, PT ;  /* 0x000000ff0200720c */ /* 0x001fda0003f05270 */
[----:B------:R-:W-:Y:S01]  /*10ad0*/  @P0 LOP3.LUT R18, R18, 0x2, RZ, 0xfc, !PT ;  /* 0x0000000212120812 */ /* 0x000fe200078efcff */
[----:B------:R-:W-:Y:S06]  /*10ae0*/  @!P0 BRA `(.L_x_944) ;  /* 0x0000000000248947 */ /* 0x000fec0003800000 */
[----:B------:R-:W0:Y:S08]  /*10af0*/  S2UR UR5, SR_CgaCtaId ;  /* 0x00000000000579c3 */ /* 0x000e300000008800 */
[----:B------:R-:W-:Y:S06]  /*10b00*/  BAR.SYNC.DEFER_BLOCKING 0x5, 0x200 ;  /* 0x0148000000007b1d */ /* 0x000fec0000010000 */
[----:B------:R-:W-:-:S02]  /*10b10*/  UMOV UR4, 0x400 ;  /* 0x0000040000047882 */ /* 0x000fc40000000000 */
[----:B0-----:R-:W-:-:S09]  /*10b20*/  ULEA UR4, UR5, UR4, 0x18 ;  /* 0x0000000405047291 */ /* 0x001fd2000f8ec03f */
[----:B------:R-:W0:Y:S02]  /*10b30*/  LDS.128 R24, [UR4+0x19cd0] ;  /* 0x019cd004ff187984 */ /* 0x000e240008000c00 */
[----:B0-----:R-:W-:Y:S02]  /*10b40*/  R2UR UR45, R27 ;  /* 0x000000001b2d72ca */ /* 0x001fe400000e0000 */
[----:B------:R-:W-:Y:S01]  /*10b50*/  R2UR UR38, R26 ;  /* 0x000000001a2672ca */ /* 0x000fe200000e0000 */
[----:B------:R-:W-:Y:S06]  /*10b60*/  BAR.ARV 0x4, 0x200 ;  /* 0x0108000000007b1d */ /* 0x000fec0000002000 */
[----:B------:R-:W-:Y:S08]  /*10b70*/  BRA `(.L_x_945) ;  /* 0x0000000800b07947 */ /* 0x000ff00003800000 */
.L_x_944:
[----:B------:R-:W0:Y:S01]  /*10b80*/  S2R R2, SR_TID.X ;  /* 0x0000000000027919 */ /* 0x000e220000002100 */
        /* <DEDUP_REMOVED lines=40> */
.L_x_950:
        /* <DEDUP_REMOVED lines=14> */
.L_x_949:
[----:B------:R-:W-:Y:S05]  /*10ef0*/  BSYNC B0 ;  /* 0x0000000000007941 */ /* 0x000fea0003800000 */
.L_x_948:
        /* <DEDUP_REMOVED lines=21> */
.L_x_946:
[----:B------:R-:W-:Y:S01]  /*11050*/  IMAD.IADD R14, R6, 0x1, -R3 ;  /* 0x00000001060e7824 */ /* 0x000fe200078e0a03 */
[----:B------:R-:W-:-:S03]  /*11060*/  ULDC.64 UR4, c[0x0][0xc68] ;  /* 0x00031a0000047ab9 */ /* 0x000fc60000000a00 */
[----:B------:R-:W-:-:S05]  /*11070*/  IMAD R2, R10, R9, R14 ;  /* 0x000000090a027224 */ /* 0x000fca00078e020e */
[----:B------:R-:W-:-:S13]  /*11080*/  ISETP.GT.AND P0, PT, R2, R7, PT ;  /* 0x000000070200720c */ /* 0x000fda0003f04270 */
[----:B------:R-:W-:Y:S02]  /*11090*/  VOTEU.ANY UR7, UPT, !P0 ;  /* 0x0000000000077886 */ /* 0x000fe400040e0100 */
[----:B------:R-:W-:-:S04]  /*110a0*/  UPOPC UR6, UR7 ;  /* 0x00000007000672bf */ /* 0x000fc80008000000 */
[----:B------:R-:W-:-:S04]  /*110b0*/  UIADD3 UR45, UR6, UR45, URZ ;  /* 0x0000002d062d7290 */ /* 0x000fc8000fffe03f */
[----:B------:R-:W-:-:S06]  /*110c0*/  UIMAD.WIDE UR4, UR45, 0x4, UR4 ;  /* 0x000000042d0478a5 */ /* 0x000fcc000f8e0204 */
[----:B------:R-:W-:Y:S02]  /*110d0*/  IMAD.U32 R2, RZ, RZ, UR4 ;  /* 0x00000004ff027e24 */ /* 0x000fe4000f8e00ff */
[----:B------:R-:W-:-:S05]  /*110e0*/  IMAD.U32 R3, RZ, RZ, UR5 ;  /* 0x00000005ff037e24 */ /* 0x000fca000f8e00ff */
[----:B------:R-:W2:Y:S01]  /*110f0*/  LDG.E R8, desc[UR46][R2.64] ;  /* 0x0000002e02087981 */ /* 0x000ea2000c1e1900 */
[----:B------:R-:W-:Y:S01]  /*11100*/  IMAD.U32 R15, RZ, RZ, UR6 ;  /* 0x00000006ff0f7e24 */ /* 0x000fe2000f8e00ff */
[----:B------:R-:W-:-:S04]  /*11110*/  ISETP.NE.AND P0, PT, RZ, UR7, PT ;  /* 0x00000007ff007c0c */ /* 0x000fc8000bf05270 */
[----:B------:R-:W2:Y:S02]  /*11120*/  SHFL.IDX PT, R4, R4, R15, 0x1f ;  /* 0x00001f0f04047589 */ /* 0x000ea400000e0000 */
[----:B--2---:R-:W-:-:S05]  /*11130*/  IMAD R6, R4, R8, RZ ;  /* 0x0000000804067224 */ /* 0x004fca00078e02ff */
[----:B------:R-:W-:-:S04]  /*11140*/  IABS R11, R6 ;  /* 0x00000006000b7213 */ /* 0x000fc80000000000 */
[----:B------:R-:W0:Y:S08]  /*11150*/  I2F.RP R12, R11 ;  /* 0x0000000b000c7306 */ /* 0x000e300000209400 */
[----:B0-----:R-:W0:Y:S02]  /*11160*/  MUFU.RCP R12, R12 ;  /* 0x0000000c000c7308 */ /* 0x001e240000001000 */
[----:B0-----:R-:W-:-:S06]  /*11170*/  VIADD R13, R12, 0xffffffe ;  /* 0x0ffffffe0c0d7836 */ /* 0x001fcc0000000000 */
[----:B------:R-:W0:Y:S02]  /*11180*/  F2I.FTZ.U32.TRUNC.NTZ R3, R13 ;  /* 0x0000000d00037305 */ /* 0x000e24000021f000 */
[----:B0-----:R-:W-:Y:S01]  /*11190*/  IMAD.MOV R16, RZ, RZ, -R3 ;  /* 0x000000ffff107224 */ /* 0x001fe200078e0a03 */
[----:B------:R-:W-:Y:S06]  /*111a0*/  @!P0 BRA `(.L_x_951) ;  /* 0x00000000000c8947 */ /* 0x000fec0003800000 */
[----:B------:R-:W-:-:S06]  /*111b0*/  UIADD3 UR4, UR6, -0x1, URZ ;  /* 0xffffffff06047890 */ /* 0x000fcc000fffe03f */
[----:B------:R-:W-:-:S05]  /*111c0*/  IMAD.U32 R13, RZ, RZ, UR4 ;  /* 0x00000004ff0d7e24 */ /* 0x000fca000f8e00ff */
[----:B------:R0:W1:Y:S02]  /*111d0*/  SHFL.IDX PT, R24, R10, R13, 0x1f ;  /* 0x00001f0d0a187589 */ /* 0x00006400000e0000 */
.L_x_951:
[----:B-1----:R-:W-:Y:S01]  /*111e0*/  IMAD R24, R24, R9, R14 ;  /* 0x0000000918187224 */ /* 0x002fe200078e020e */
[----:B0-----:R-:W-:Y:S01]  /*111f0*/  IABS R10, R6 ;  /* 0x00000006000a7213 */ /* 0x001fe20000000000 */
[----:B------:R-:W-:Y:S02]  /*11200*/  IMAD R13, R16, R11, RZ ;  /* 0x0000000b100d7224 */ /* 0x000fe400078e02ff */
[----:B------:R-:W-:Y:S02]  /*11210*/  IMAD.IADD R7, R7, 0x1, -R24 ;  /* 0x0000000107077824 */ /* 0x000fe400078e0a18 */
[----:B------:R-:W-:Y:S02]  /*11220*/  IMAD.MOV.U32 R2, RZ, RZ, RZ ;  /* 0x000000ffff027224 */ /* 0x000fe400078e00ff */
[----:B------:R-:W-:Y:S02]  /*11230*/  IMAD.MOV R10, RZ, RZ, -R10 ;  /* 0x000000ffff0a7224 */ /* 0x000fe400078e0a0a */
[----:B------:R-:W-:Y:S01]  /*11240*/  IMAD.HI.U32 R2, R3, R13, R2 ;  /* 0x0000000d03027227 */ /* 0x000fe200078e0002 */
[----:B------:R-:W-:-:S05]  /*11250*/  IABS R3, R7 ;  /* 0x0000000700037213 */ /* 0x000fca0000000000 */
        /* <DEDUP_REMOVED lines=12> */
[----:B------:R-:W-:Y:S02]  /*11320*/  IMAD R10, R8, R2, RZ ;  /* 0x00000002080a7224 */ /* 0x000fe400078e02ff */
[----:B------:R-:W-:Y:S02]  /*11330*/  IMAD.MOV R2, RZ, RZ, -R2 ;  /* 0x000000ffff027224 */ /* 0x000fe400078e0a02 */
[----:B------:R-:W-:Y:S02]  /*11340*/  IMAD.MOV R3, RZ, RZ, -R10 ;  /* 0x000000ffff037224 */ /* 0x000fe400078e0a0a */
[----:B------:R-:W-:Y:S02]  /*11350*/  IMAD R13, R6, R2, R7 ;  /* 0x00000002060d7224 */ /* 0x000fe400078e0207 */
[----:B------:R-:W-:Y:S01]  /*11360*/  IMAD.MOV.U32 R2, RZ, RZ, RZ ;  /* 0x000000ffff027224 */ /* 0x000fe200078e00ff */
[----:B------:R-:W-:Y:S02]  /*11370*/  VIADDMNMX R8, R3, R9, R8, PT ;  /* 0x0000000903087246 */ /* 0x000fe40003800108 */
[----:B------:R-:W-:-:S02]  /*11380*/  IABS R6, R13 ;  /* 0x0000000d00067213 */ /* 0x000fc40000000000 */
[----:B------:R-:W-:-:S04]  /*11390*/  IABS R9, R8 ;  /* 0x0000000800097213 */ /* 0x000fc80000000000 */
[----:B------:R-:W0:Y:S08]  /*113a0*/  I2F.RP R11, R9 ;  /* 0x00000009000b7306 */ /* 0x000e300000209400 */
[----:B0-----:R-:W0:Y:S02]  /*113b0*/  MUFU.RCP R11, R11 ;  /* 0x0000000b000b7308 */ /* 0x001e240000001000 */
[----:B0-----:R-:W-:-:S06]  /*113c0*/  VIADD R3, R11, 0xffffffe ;  /* 0x0ffffffe0b037836 */ /* 0x001fcc0000000000 */
[----:B------:R-:W0:Y:S02]  /*113d0*/  F2I.FTZ.U32.TRUNC.NTZ R3, R3 ;  /* 0x0000000300037305 */ /* 0x000e24000021f000 */
[----:B0-----:R-:W-:-:S04]  /*113e0*/  IMAD.MOV R12, RZ, RZ, -R3 ;  /* 0x000000ffff0c7224 */ /* 0x001fc800078e0a03 */
[----:B------:R-:W-:Y:S01]  /*113f0*/  IMAD R7, R12, R9, RZ ;  /* 0x000000090c077224 */ /* 0x000fe200078e02ff */
[----:B------:R-:W-:-:S03]  /*11400*/  IABS R12, R8 ;  /* 0x00000008000c7213 */ /* 0x000fc60000000000 */
[----:B------:R-:W-:Y:S01]  /*11410*/  IMAD.HI.U32 R2, R3, R7, R2 ;  /* 0x0000000703027227 */ /* 0x000fe200078e0002 */
[----:B------:R-:W-:-:S03]  /*11420*/  LOP3.LUT R3, R13, R8, RZ, 0x3c, !PT ;  /* 0x000000080d037212 */ /* 0x000fc600078e3cff */
[----:B------:R-:W-:Y:S01]  /*11430*/  IMAD.MOV.U32 R7, RZ, RZ, R6 ;  /* 0x000000ffff077224 */ /* 0x000fe200078e0006 */
[----:B------:R-:W-:Y:S01]  /*11440*/  ISETP.GE.AND P2, PT, R3, RZ, PT ;  /* 0x000000ff0300720c */ /* 0x000fe20003f46270 */
[----:B------:R-:W-:Y:S02]  /*11450*/  IMAD.MOV R6, RZ, RZ, -R12 ;  /* 0x000000ffff067224 */ /* 0x000fe400078e0a0c */
[----:B------:R-:W-:-:S04]  /*11460*/  IMAD.HI.U32 R2, R2, R7, RZ ;  /* 0x0000000702027227 */ /* 0x000fc800078e00ff */
[----:B------:R-:W-:Y:S02]  /*11470*/  IMAD R6, R2, R6, R7 ;  /* 0x0000000602067224 */ /* 0x000fe400078e0207 */
[----:B------:R-:W-:-:S03]  /*11480*/  IMAD.IADD R3, R13, 0x1, R10 ;  /* 0x000000010d037824 */ /* 0x000fc600078e020a */
[----:B------:R-:W-:-:S13]  /*11490*/  ISETP.GT.U32.AND P1, PT, R9, R6, PT ;  /* 0x000000060900720c */ /* 0x000fda0003f24070 */
[----:B------:R-:W-:Y:S02]  /*114a0*/  @!P1 IMAD.IADD R6, R6, 0x1, -R9 ;  /* 0x0000000106069824 */ /* 0x000fe400078e0a09 */
[----:B------:R-:W-:Y:S01]  /*114b0*/  @!P1 VIADD R2, R2, 0x1 ;  /* 0x0000000102029836 */ /* 0x000fe20000000000 */
[----:B------:R-:W-:Y:S02]  /*114c0*/  ISETP.NE.AND P1, PT, R8, RZ, PT ;  /* 0x000000ff0800720c */ /* 0x000fe40003f25270 */
[----:B------:R-:W-:Y:S01]  /*114d0*/  ISETP.GE.U32.AND P0, PT, R6, R9, PT ;  /* 0x000000090600720c */ /* 0x000fe20003f06070 */
[----:B------:R-:W-:-:S12]  /*114e0*/  IMAD.MOV R6, RZ, RZ, -R8 ;  /* 0x000000ffff067224 */ /* 0x000fd800078e0a08 */
[----:B------:R-:W-:-:S04]  /*114f0*/  @P0 VIADD R2, R2, 0x1 ;  /* 0x0000000102020836 */ /* 0x000fc80000000000 */
[----:B------:R-:W-:Y:S01]  /*11500*/  @!P2 IMAD.MOV R2, RZ, RZ, -R2 ;  /* 0x000000ffff02a224 */ /* 0x000fe200078e0a02 */
[----:B------:R-:W-:-:S04]  /*11510*/  @!P1 LOP3.LUT R2, RZ, R8, RZ, 0x33, !PT ;  /* 0x00000008ff029212 */ /* 0x000fc800078e33ff */
[----:B------:R-:W-:Y:S01]  /*11520*/  LOP3.LUT R25, RZ, R2, RZ, 0x33, !PT ;  /* 0x00000002ff197212 */ /* 0x000fe200078e33ff */
[----:B------:R-:W-:-:S04]  /*11530*/  IMAD R3, R2, R6, R3 ;  /* 0x0000000602037224 */ /* 0x000fc800078e0203 */
[----:B------:R-:W-:Y:S01]  /*11540*/  IMAD.IADD R25, R4, 0x1, R25 ;  /* 0x0000000104197824 */ /* 0x000fe200078e0219 */
[----:B------:R-:W-:Y:S01]  /*11550*/  R2UR UR38, R3 ;  /* 0x00000000032672ca */ /* 0x000fe200000e0000 */
[----:B------:R-:W-:-:S14]  /*11560*/  BRA `(.L_x_952) ;  /* 0x00000000000c7947 */ /* 0x000fdc0003800000 */
.L_x_947:
[----:B------:R-:W-:Y:S01]  /*11570*/  IMAD.MOV.U32 R24, RZ, RZ, R7 ;  /* 0x000000ffff187224 */ /* 0x000fe200078e0007 */
[----:B------:R-:W-:Y:S01]  /*11580*/  UMOV UR38, URZ ;  /* 0x0000003f00267c82 */ /* 0x000fe20008000000 */
[----:B------:R-:W-:-:S07]  /*11590*/  IMAD.MOV.U32 R25, RZ, RZ, RZ ;  /* 0x000000ffff197224 */ /* 0x000fce00078e00ff */
.L_x_952:
[----:B------:R-:W-:Y:S01]  /*115a0*/  ISETP.NE.AND P0, PT, R5, RZ, PT ;  /* 0x000000ff0500720c */ /* 0x000fe20003f05270 */
[----:B------:R-:W-:Y:S02]  /*115b0*/  IMAD.U32 R6, RZ, RZ, UR38 ;  /* 0x00000026ff067e24 */ /* 0x000fe4000f8e00ff */
[----:B------:R-:W-:Y:S02]  /*115c0*/  IMAD.U32 R7, RZ, RZ, UR45 ;  /* 0x0000002dff077e24 */ /* 0x000fe4000f8e00ff */
[----:B------:R-:W-:Y:S02]  /*115d0*/  IMAD.MOV.U32 R4, RZ, RZ, R24 ;  /* 0x000000ffff047224 */ /* 0x000fe400078e0018 */
[----:B------:R-:W-:-:S06]  /*115e0*/  IMAD.MOV.U32 R5, RZ, RZ, R25 ;  /* 0x000000ffff057224 */ /* 0x000fcc00078e0019 */
[----:B------:R-:W0:Y:S01]  /*115f0*/  @!P0 S2R R3, SR_CgaCtaId ;  /* 0x0000000000038919 */ /* 0x000e220000008800 */
[----:B------:R-:W-:-:S04]  /*11600*/  @!P0 MOV R2, 0x400 ;  /* 0x0000040000028802 */ /* 0x000fc80000000f00 */
[----:B0-----:R-:W-:-:S05]  /*11610*/  @!P0 LEA R2, R3, R2, 0x18 ;  /* 0x0000000203028211 */ /* 0x001fca00078ec0ff */
[----:B------:R0:W-:Y:S01]  /*11620*/  @!P0 STS.128 [R2+0x19cd0], R4 ;  /* 0x019cd00402008388 */ /* 0x0001e20000000c00 */
[----:B------:R-:W-:Y:S06]  /*11630*/  BAR.ARV 0x5, 0x200 ;  /* 0x0148000000007b1d */ /* 0x000fec0000002000 */
.L_x_945:
[----:B------:R-:W-:Y:S01]  /*11640*/  ULDC UR4, c[0x0][0xc14] ;  /* 0x0003050000047ab9 */ /* 0x000fe20000000800 */
[----:B------:R1:W-:Y:S01]  /*11650*/  STL [R1+0x4], RZ ;  /* 0x000004ff01007387 */ /* 0x0003e20000100800 */
[----:B------:R-:W-:Y:S01]  /*11660*/  UISETP.GE.AND UP0, UPT, UR45, UR4, UPT ;  /* 0x000000042d00728c */ /* 0x000fe2000bf06270 */
[----:B------:R-:W-:Y:S02]  /*11670*/  IMAD.MOV.U32 R19, RZ, RZ, 0x1 ;  /* 0x00000001ff137424 */ /* 0x000fe400078e00ff */
[----:B------:R-:W-:-:S03]  /*11680*/  IMAD.MOV.U32 R17, RZ, RZ, RZ ;  /* 0x000000ffff117224 */ /* 0x000fc600078e00ff */
[----:B------:R-:W-:-:S13]  /*11690*/  PLOP3.LUT P0, PT, PT, PT, UP0, 0x80, 0x0 ;  /* 0x000000000000781c */ /* 0x000fda0003f0f008 */
[----:B-1----:R-:W-:Y:S05]  /*116a0*/  @P0 BRA `(.L_x_953) ;  /* 0x0000003c00ac0947 */ /* 0x002fea0003800000 */
[----:B------:R-:W1:Y:S01]  /*116b0*/  S2R R8, SR_TID.X ;  /* 0x0000000000087919 */ /* 0x000e620000002100 */
[----:B------:R-:W-:Y:S01]  /*116c0*/  IMAD.SHL.U32 R9, R0, 0x800, RZ ;  /* 0x0000080000097824 */ /* 0x000fe200078e00ff */
[----:B------:R-:W-:Y:S01]  /*116d0*/  ULOP3.LUT UR41, UR42, 0x1, URZ, 0xfc, !UPT ;  /* 0x000000012a297892 */ /* 0x000fe2000f8efc3f */
[----:B------:R-:W-:Y:S01]  /*116e0*/  IMAD.MOV.U32 R29, RZ, RZ, 0x40 ;  /* 0x00000040ff1d7424 */ /* 0x000fe200078e00ff */
[----:B0-----:R-:W0:Y:S01]  /*116f0*/  S2R R6, SR_TID.X ;  /* 0x0000000000067919 */ /* 0x001e220000002100 */
[----:B------:R-:W-:Y:S01]  /*11700*/  IMAD.MOV.U32 R19, RZ, RZ, 0x1 ;  /* 0x00000001ff137424 */ /* 0x000fe200078e00ff */
[----:B------:R-:W-:Y:S01]  /*11710*/  ULOP3.LUT UR44, UR42, 0x2, URZ, 0xfc, !UPT ;  /* 0x000000022a2c7892 */ /* 0x000fe2000f8efc3f */
[----:B------:R-:W-:Y:S01]  /*11720*/  IMAD.MOV.U32 R17, RZ, RZ, RZ ;  /* 0x000000ffff117224 */ /* 0x000fe200078e00ff */
[----:B------:R-:W-:Y:S01]  /*11730*/  ULDC UR43, c[0x0][0xc] ;  /* 0x00000300002b7ab9 */ /* 0x000fe20000000800 */
[----:B------:R-:W-:Y:S01]  /*11740*/  ULDC.64 UR48, c[0x0][0x198] ;  /* 0x0000660000307ab9 */ /* 0x000fe20000000a00 */
[----:B-1----:R-:W-:Y:S01]  /*11750*/  SHF.R.U32.HI R4, RZ, 0x1, R8 ;  /* 0x00000001ff047819 */ /* 0x002fe20000011608 */
[C---:B------:R-:W-:Y:S01]  /*11760*/  IMAD.SHL.U32 R2, R8.reuse, 0x20, RZ ;  /* 0x0000002008027824 */ /* 0x040fe200078e00ff */
[C---:B------:R-:W-:Y:S01]  /*11770*/  LOP3.LUT P0, RZ, R8.reuse, 0x4, RZ, 0xc0, !PT ;  /* 0x0000000408ff7812 */ /* 0x040fe2000780c0ff */
[----:B------:R-:W-:Y:S01]  /*11780*/  IMAD.SHL.U32 R0, R8, 0x80, RZ ;  /* 0x0000008008007824 */ /* 0x000fe200078e00ff */
[----:B------:R-:W-:-:S02]  /*11790*/  LOP3.LUT R5, R4, 0x20, RZ, 0xc0, !PT ;  /* 0x0000002004057812 */ /* 0x000fc400078ec0ff */
[----:B0-----:R-:W-:Y:S02]  /*117a0*/  LOP3.LUT R6, R6, 0x7f, RZ, 0xc0, !PT ;  /* 0x0000007f06067812 */ /* 0x001fe400078ec0ff */
[----:B------:R-:W-:Y:S02]  /*117b0*/  LOP3.LUT R3, R2, 0x80, RZ, 0xc0, !PT ;  /* 0x0000008002037812 */ /* 0x000fe400078ec0ff */
[----:B------:R-:W-:Y:S01]  /*117c0*/  LOP3.LUT R7, R5, 0x10, R8, 0xf8, !PT ;  /* 0x0000001005077812 */ /* 0x000fe200078ef808 */
[----:B------:R-:W-:Y:S01]  /*117d0*/  IMAD.SHL.U32 R5, R6, 0x10, RZ ;  /* 0x0000001006057824 */ /* 0x000fe200078e00ff */
[----:B------:R-:W-:Y:S01]  /*117e0*/  LOP3.LUT R3, R3, 0x10, R4, 0xf8, !PT ;  /* 0x0000001003037812 */ /* 0x000fe200078ef804 */
[----:B------:R-:W-:Y:S01]  /*117f0*/  IMAD.SHL.U32 R6, R8, 0x4, RZ ;  /* 0x0000000408067824 */ /* 0x000fe200078e00ff */
[----:B------:R-:W-:Y:S01]  /*11800*/  LOP3.LUT R2, R2, 0x360, RZ, 0xc0, !PT ;  /* 0x0000036002027812 */ /* 0x000fe200078ec0ff */
[----:B------:R-:W-:Y:S01]  /*11810*/  IMAD.SHL.U32 R4, R8, 0x10, RZ ;  /* 0x0000001008047824 */ /* 0x000fe200078e00ff */
[----:B------:R-:W-:-:S02]  /*11820*/  LOP3.LUT R7, R7, 0x380, R0, 0xf8, !PT ;  /* 0x0000038007077812 */ /* 0x000fc400078ef800 */
[----:B------:R-:W-:Y:S02]  /*11830*/  LOP3.LUT R2, R2, 0x400, R5, 0xf8, !PT ;  /* 0x0000040002027812 */ /* 0x000fe400078ef805 */
[----:B------:R-:W-:Y:S02]  /*11840*/  LOP3.LUT R3, R3, 0x10, R6, 0x78, !PT ;  /* 0x0000001003037812 */ /* 0x000fe400078e7806 */
[----:B------:R-:W-:Y:S02]  /*11850*/  LOP3.LUT R0, R0, 0x400, RZ, 0xc0, !PT ;  /* 0x0000040000007812 */ /* 0x000fe400078ec0ff */
[----:B------:R-:W-:Y:S02]  /*11860*/  LOP3.LUT R2, R2, R3, RZ, 0xfc, !PT ;  /* 0x0000000302027212 */ /* 0x000fe400078efcff */
[----:B------:R-:W-:Y:S02]  /*11870*/  LOP3.LUT R0, R0, 0x800, R9, 0xf8, !PT ;  /* 0x0000080000007812 */ /* 0x000fe400078ef809 */
[----:B------:R-:W-:Y:S01]  /*11880*/  LOP3.LUT R7, R7, 0x70, R4, 0x78, !PT ;  /* 0x0000007007077812 */ /* 0x000fe200078e7804 */
[----:B------:R0:W-:Y:S01]  /*11890*/  STL [R1], R2 ;  /* 0x0000000201007387 */ /* 0x0001e20000100800 */
[----:B------:R-:W-:-:S02]  /*118a0*/  SEL R29, R29, 0xffffffc0, !P0 ;  /* 0xffffffc01d1d7807 */ /* 0x000fc40004000000 */
[----:B------:R-:W-:Y:S01]  /*118b0*/  LOP3.LUT R28, R0, R7, RZ, 0xfc, !PT ;  /* 0x00000007001c7212 */ /* 0x000fe200078efcff */
[----:B------:R0:W-:Y:S06]  /*118c0*/  STL [R1+0x4], RZ ;  /* 0x000004ff01007387 */ /* 0x0001ec0000100800 */
.L_x_1023:
[----:B------:R-:W-:Y:S01]  /*118d0*/  ULDC.64 UR4, c[0x0][0xa28] ;  /* 0x00028a0000047ab9 */ /* 0x000fe20000000a00 */
[----:B------:R-:W-:Y:S01]  /*118e0*/  ULDC.64 UR8, c[0x0][0xa00] ;  /* 0x0002800000087ab9 */ /* 0x000fe20000000a00 */
[----:B------:R-:W-:Y:S01]  /*118f0*/  UISETP.NE.U32.AND UP0, UPT, UR4, URZ, UPT ;  /* 0x0000003f0400728c */ /* 0x000fe2000bf05070 */
[----:B------:R-:W-:Y:S01]  /*11900*/  ISETP.NE.U32.AND P0, PT, RZ, UR8, PT ;  /* 0x00000008ff007c0c */ /* 0x000fe2000bf05070 */
[----:B------:R-:W-:Y:S01]  /*11910*/  ULDC.64 UR6, c[0x0][0xa00] ;  /* 0x0002800000067ab9 */ /* 0x000fe20000000a00 */
[----:B------:R-:W-:Y:S01]  /*11920*/  ULDC.64 UR10, c[0x0][0xa18] ;  /* 0x00028600000a7ab9 */ /* 0x000fe20000000a00 */
[----:B------:R-:W-:Y:S01]  /*11930*/  UISETP.NE.AND.EX UP0, UPT, UR5, URZ, UPT, UP0 ;  /* 0x0000003f0500728c */ /* 0x000fe2000bf05300 */
[----:B------:R-:W-:Y:S01]  /*11940*/  ISETP.NE.AND.EX P0, PT, RZ, UR9, PT, P0 ;  /* 0x00000009ff007c0c */ /* 0x000fe2000bf05300 */
[----:B------:R-:W-:Y:S01]  /*11950*/  UIMAD.WIDE UR6, UR45, 0x4, UR6 ;  /* 0x000000042d0678a5 */ /* 0x000fe2000f8e0206 */
[----:B------:R-:W-:Y:S01]  /*11960*/  IMAD.MOV.U32 R27, RZ, RZ, RZ ;  /* 0x000000ffff1b7224 */ /* 0x000fe200078e00ff */
[----:B------:R-:W-:Y:S01]  /*11970*/  ULDC.64 UR4, c[0x0][0xa08] ;  /* 0x0002820000047ab9 */ /* 0x000fe20000000a00 */
[----:B------:R-:W-:Y:S01]  /*11980*/  UISETP.NE.U32.AND UP1, UPT, UR10, URZ, UPT ;  /* 0x0000003f0a00728c */ /* 0x000fe2000bf25070 */
[----:B------:R-:W-:Y:S01]  /*11990*/  ISETP.NE.U32.AND P1, PT, RZ, UR4, PT ;  /* 0x00000004ff007c0c */ /* 0x000fe2000bf25070 */
[----:B------:R-:W-:Y:S01]  /*119a0*/  ULDC.64 UR8, c[0x0][0xa08] ;  /* 0x0002820000087ab9 */ /* 0x000fe20000000a00 */
[----:B0-----:R-:W-:Y:S01]  /*119b0*/  IMAD.U32 R2, RZ, RZ, UR6 ;  /* 0x00000006ff027e24 */ /* 0x001fe2000f8e00ff */
[----:B------:R-:W-:Y:S01]  /*119c0*/  UIMAD.WIDE UR8, UR45, 0x4, UR8 ;  /* 0x000000042d0878a5 */ /* 0x000fe2000f8e0208 */
[----:B------:R-:W-:Y:S01]  /*119d0*/  ISETP.NE.AND.EX P1, PT, RZ, UR5, PT, P1 ;  /* 0x00000005ff007c0c */ /* 0x000fe2000bf25310 */
[----:B------:R-:W-:Y:S01]  /*119e0*/  IMAD.U32 R3, RZ, RZ, UR7 ;  /* 0x00000007ff037e24 */ /* 0x000fe2000f8e00ff */
[----:B------:R-:W-:Y:S01]  /*119f0*/  UISETP.NE.AND.EX UP1, UPT, UR11, URZ, UPT, UP1 ;  /* 0x0000003f0b00728c */ /* 0x000fe2000bf25310 */
[----:B-1----:R-:W0:Y:S01]  /*11a00*/  LDC R4, c[0x0][0x288] ;  /* 0x0000a200ff047b82 */ /* 0x002e220000000800 */
[----:B------:R-:W-:Y:S01]  /*11a10*/  @UP0 ULDC.64 UR4, c[0x0][0xa28] ;  /* 0x00028a0000040ab9 */ /* 0x000fe20000000a00 */
[----:B------:R-:W-:Y:S01]  /*11a20*/  IMAD.MOV.U32 R23, RZ, RZ, RZ ;  /* 0x000000ffff177224 */ /* 0x000fe200078e00ff */
[----:B------:R1:W5:Y:S01]  /*11a30*/  @P0 LDG.E R27, desc[UR46][R2.64] ;  /* 0x0000002e021b0981 */ /* 0x000362000c1e1900 */
[----:B------:R-:W-:Y:S01]  /*11a40*/  PLOP3.LUT P2, PT, PT, PT, UP0, 0x80, 0x0 ;  /* 0x000000000000781c */ /* 0x000fe20003f4f008 */
[----:B------:R-:W-:Y:S01]  /*11a50*/  @UP0 UIMAD.WIDE UR4, UR45, 0x4, UR4 ;  /* 0x000000042d0408a5 */ /* 0x000fe2000f8e0204 */
[----:B------:R-:W-:Y:S01]  /*11a60*/  PLOP3.LUT P3, PT, PT, PT, UP1, 0x80, 0x0 ;  /* 0x000000000000781c */ /* 0x000fe20003f6f018 */
[----:B------:R-:W-:-:S03]  /*11a70*/  IMAD.MOV.U32 R0, RZ, RZ, RZ ;  /* 0x000000ffff007224 */ /* 0x000fc600078e00ff */
[----:B------:R-:W-:Y:S01]  /*11a80*/  @UP1 ULDC.64 UR10, c[0x0][0xa18] ;  /* 0x00028600000a1ab9 */ /* 0x000fe20000000a00 */
[----:B-1----:R-:W-:Y:S02]  /*11a90*/  IMAD.U32 R2, RZ, RZ, UR8 ;  /* 0x00000008ff027e24 */ /* 0x002fe4000f8e00ff */
[----:B------:R-:W-:-:S05]  /*11aa0*/  IMAD.U32 R3, RZ, RZ, UR9 ;  /* 0x00000009ff037e24 */ /* 0x000fca000f8e00ff */
[----:B------:R1:W5:Y:S02]  /*11ab0*/  @P1 LDG.E R23, desc[UR46][R2.64] ;  /* 0x0000002e02171981 */ /* 0x000364000c1e1900 */
[----:B-1----:R-:W-:Y:S02]  /*11ac0*/  IMAD.U32 R2, RZ, RZ, UR4 ;  /* 0x00000004ff027e24 */ /* 0x002fe4000f8e00ff */
[----:B------:R-:W-:Y:S01]  /*11ad0*/  IMAD.U32 R3, RZ, RZ, UR5 ;  /* 0x00000005ff037e24 */ /* 0x000fe2000f8e00ff */
[----:B------:R-:W-:-:S03]  /*11ae0*/  @UP1 UIMAD.WIDE UR4, UR45, 0x4, UR10 ;  /* 0x000000042d0418a5 */ /* 0x000fc6000f8e020a */
[----:B------:R-:W-:Y:S01]  /*11af0*/  ULDC.64 UR10, c[0x0][0xa20] ;  /* 0x00028800000a7ab9 */ /* 0x000fe20000000a00 */
[----:B------:R1:W5:Y:S02]  /*11b00*/  @P2 LDG.E R0, desc[UR46][R2.64] ;  /* 0x0000002e02002981 */ /* 0x000364000c1e1900 */
[----:B-1----:R-:W-:Y:S02]  /*11b10*/  IMAD.U32 R2, RZ, RZ, UR4 ;  /* 0x00000004ff027e24 */ /* 0x002fe4000f8e00ff */
[----:B------:R-:W-:Y:S01]  /*11b20*/  IMAD.U32 R3, RZ, RZ, UR5 ;  /* 0x00000005ff037e24 */ /* 0x000fe2000f8e00ff */
[----:B------:R-:W-:-:S04]  /*11b30*/  ULDC.64 UR4, c[0x0][0x3f8] ;  /* 0x0000fe0000047ab9 */ /* 0x000fc80000000a00 */
[----:B0-----:R0:W5:Y:S01]  /*11b40*/  @P3 LDG.E R4, desc[UR46][R2.64] ;  /* 0x0000002e02043981 */ /* 0x001162000c1e1900 */
[----:B------:R-:W-:Y:S01]  /*11b50*/  UISETP.NE.U32.AND UP0, UPT, UR4, URZ, UPT ;  /* 0x0000003f0400728c */ /* 0x000fe2000bf05070 */
[----:B------:R-:W-:Y:S02]  /*11b60*/  ISETP.NE.U32.AND P2, PT, RZ, UR10, PT ;  /* 0x0000000aff007c0c */ /* 0x000fe4000bf45070 */
[----:B------:R-:W-:Y:S01]  /*11b70*/  ULDC UR4, c[0x0][0x404] ;  /* 0x0001010000047ab9 */ /* 0x000fe20000000800 */
[----:B------:R-:W-:Y:S01]  /*11b80*/  UISETP.NE.AND.EX UP0, UPT, UR5, URZ, UPT, UP0 ;  /* 0x0000003f0500728c */ /* 0x000fe2000bf05300 */
[----:B------:R-:W-:Y:S02]  /*11b90*/  ISETP.NE.AND.EX P2, PT, RZ, UR11, PT, P2 ;  /* 0x0000000bff007c0c */ /* 0x000fe4000bf45320 */
[----:B------:R-:W-:Y:S01]  /*11ba0*/  ULDC UR5, c[0x0][0x2e0] ;  /* 0x0000b80000057ab9 */ /* 0x000fe20000000800 */
[----:B------:R-:W-:-:S04]  /*11bb0*/  USEL UR4, UR4, 0x1, UP0 ;  /* 0x0000000104047887 */ /* 0x000fc80008000000 */
[----:B------:R-:W-:Y:S01]  /*11bc0*/  UIMAD UR4, UR4, UR5, URZ ;  /* 0x00000005040472a4 */ /* 0x000fe2000f8e023f */
[----:B0-----:R-:W-:Y:S11]  /*11bd0*/  @P3 BRA `(.L_x_954) ;  /* 0x0000000000203947 */ /* 0x001ff60003800000 */
[----:B------:R-:W-:Y:S05]  /*11be0*/  @!P0 BRA `(.L_x_954) ;  /* 0x00000000001c8947 */ /* 0x000fea0003800000 */
[----:B------:R-:W-:Y:S02]  /*11bf0*/  IMAD.U32 R5, RZ, RZ, UR7 ;  /* 0x00000007ff057e24 */ /* 0x000fe4000f8e00ff */
[----:B------:R-:W-:Y:S02]  /*11c00*/  IMAD.U32 R2, RZ, RZ, UR6 ;  /* 0x00000006ff027e24 */ /* 0x000fe4000f8e00ff */
[----:B-----5:R-:W-:Y:S02]  /*11c10*/  IMAD.U32 R4, RZ, RZ, UR6 ;  /* 0x00000006ff047e24 */ /* 0x020fe4000f8e00ff */
[----:B------:R-:W-:-:S03]  /*11c20*/  IMAD.U32 R3, RZ, RZ, UR7 ;  /* 0x00000007ff037e24 */ /* 0x000fc6000f8e00ff */
[----:B------:R-:W2:Y:S04]  /*11c30*/  LDG.E R5, desc[UR46][R4.64] ;  /* 0x0000002e04057981 */ /* 0x000ea8000c1e1900 */
[----:B------:R-:W2:Y:S02]  /*11c40*/  LDG.E R2, desc[UR46][R2.64+0x4] ;  /* 0x0000042e02027981 */ /* 0x000ea4000c1e1900 */
[----:B--2---:R-:W-:-:S07]  /*11c50*/  IMAD.IADD R4, R2, 0x1, -R5 ;  /* 0x0000000102047824 */ /* 0x004fce00078e0a05 */
.L_x_954:
[----:B------:R-:W-:Y:S02]  /*11c60*/  IMAD.U32 R5, RZ, RZ, UR4 ;  /* 0x00000004ff057e24 */ /* 0x000fe4000f8e00ff */
[----:B-----5:R-:W-:Y:S01]  /*11c70*/  IMAD.IADD R23, R23, 0x1, R0 ;  /* 0x0000000117177824 */ /* 0x020fe200078e0200 */
[----:B------:R-:W-:Y:S06]  /*11c80*/  @!P2 BRA `(.L_x_955) ;  /* 0x000000000018a947 */ /* 0x000fec0003800000 */
[----:B------:R-:W-:Y:S02]  /*11c90*/  ULDC.64 UR4, c[0x0][0xa20] ;  /* 0x0002880000047ab9 */ /* 0x000fe40000000a00 */
[----:B------:R-:W-:-:S06]  /*11ca0*/  UIMAD.WIDE UR4, UR45, 0x4, UR4 ;  /* 0x000000042d0478a5 */ /* 0x000fcc000f8e0204 */
[----:B------:R-:W-:Y:S02]  /*11cb0*/  IMAD.U32 R2, RZ, RZ, UR4 ;  /* 0x00000004ff027e24 */ /* 0x000fe4000f8e00ff */
[----:B------:R-:W-:-:S05]  /*11cc0*/  IMAD.U32 R3, RZ, RZ, UR5 ;  /* 0x00000005ff037e24 */ /* 0x000fca000f8e00ff */
[----:B------:R0:W5:Y:S01]  /*11cd0*/  LDG.E R5, desc[UR46][R2.64] ;  /* 0x0000002e02057981 */ /* 0x000162000c1e1900 */
[----:B------:R-:W-:Y:S05]  /*11ce0*/  BRA `(.L_x_956) ;  /* 0x0000000000187947 */ /* 0x000fea0003800000 */
.L_x_955:
[----:B------:R-:W-:Y:S05]  /*11cf0*/  @!P1 BRA `(.L_x_956) ;  /* 0x0000000000149947 */ /* 0x000fea0003800000 */
[----:B------:R-:W-:Y:S02]  /*11d00*/  IMAD.U32 R2, RZ, RZ, UR8 ;  /* 0x00000008ff027e24 */ /* 0x000fe4000f8e00ff */
[----:B------:R-:W-:-:S05]  /*11d10*/  IMAD.U32 R3, RZ, RZ, UR9 ;  /* 0x00000009ff037e24 */ /* 0x000fca000f8e00ff */
[----:B------:R-:W2:Y:S04]  /*11d20*/  LDG.E R6, desc[UR46][R2.64] ;  /* 0x0000002e02067981 */ /* 0x000ea8000c1e1900 */
[----:B------:R-:W2:Y:S02]  /*11d30*/  LDG.E R5, desc[UR46][R2.64+0x4] ;  /* 0x0000042e02057981 */ /* 0x000ea4000c1e1900 */
[----:B--2---:R-:W-:-:S07]  /*11d40*/  IMAD.IADD R5, R5, 0x1, -R6 ;  /* 0x0000000105057824 */ /* 0x004fce00078e0a06 */
.L_x_956:
[----:B0-----:R-:W0:Y:S01]  /*11d50*/  LDC.64 R2, c[0x0][0x9e0] ;  /* 0x00027800ff027b82 */ /* 0x001e220000000a00 */
[----:B-----5:R-:W-:Y:S02]  /*11d60*/  IMAD.IADD R0, R5, 0x1, -R0 ;  /* 0x0000000105007824 */ /* 0x020fe400078e0a00 */
[----:B------:R-:W-:-:S05]  /*11d70*/  IMAD R5, R25, 0xc0, RZ ;  /* 0x000000c019057824 */ /* 0x000fca00078e02ff */
[----:B------:R-:W-:-:S05]  /*11d80*/  IADD3 R5, -R4, 0xc0, R5 ;  /* 0x000000c004057810 */ /* 0x000fca0007ffe105 */
[----:B------:R-:W-:Y:S01]  /*11d90*/  IMAD.IADD R9, R0, 0x1, R5 ;  /* 0x0000000100097824 */ /* 0x000fe200078e0205 */
[----:B0-----:R-:W-:-:S03]  /*11da0*/  ISETP.GE.AND P1, PT, R3, 0x1, PT ;  /* 0x000000010300780c */ /* 0x001fc60003f26270 */
[----:B------:R-:W-:-:S10]  /*11db0*/  IMAD.IADD R2, R9, 0x1, R2 ;  /* 0x0000000109027824 */ /* 0x000fd400078e0202 */
[----:B------:R-:W-:Y:S05]  /*11dc0*/  @!P1 BRA `(.L_x_957) ;  /* 0x0000000000409947 */ /* 0x000fea0003800000 */
[C---:B------:R-:W-:Y:S01]  /*11dd0*/  ISETP.GT.AND P0, PT, R9.reuse, RZ, PT ;  /* 0x000000ff0900720c */ /* 0x040fe20003f04270 */
[----:B------:R-:W-:-:S12]  /*11de0*/  VIADD R5, R9, 0xffffffff ;  /* 0xffffffff09057836 */ /* 0x000fd80000000000 */
        /* <DEDUP_REMOVED lines=8> */
.L_x_958:
[----:B------:R-:W-:-:S13]  /*11e70*/  ISETP.NE.AND P0, PT, R3, 0x1, PT ;  /* 0x000000010300780c */ /* 0x000fda0003f05270 */
[----:B------:R-:W0:Y:S02]  /*11e80*/  @P0 LDC.64 R6, c[0x0][0x9e8] ;  /* 0x00027a00ff060b82 */ /* 0x000e240000000a00 */
[----:B0-----:R-:W-:-:S05]  /*11e90*/  @P0 IMAD.HI.U32 R6, R5, R6, RZ ;  /* 0x0000000605060227 */ /* 0x001fca00078e00ff */
[----:B------:R-:W-:-:S07]  /*11ea0*/  @P0 SHF.R.U32.HI R5, RZ, R7, R6 ;  /* 0x00000007ff050219 */ /* 0x000fce0000011606 */
.L_x_959:
[----:B------:R-:W-:-:S05]  /*11eb0*/  IMAD R5, R5, R3, R3 ;  /* 0x0000000305057224 */ /* 0x000fca00078e0203 */
[----:B------:R-:W-:-:S07]  /*11ec0*/  VIMNMX R2, R2, R5, PT ;  /* 0x0000000502027248 */ /* 0x000fce0003fe0100 */
.L_x_957:
[----:B------:R-:W-:Y:S01]  /*11ed0*/  VIADD R2, R2, 0x7f ;  /* 0x0000007f02027836 */ /* 0x000fe20000000000 */
[----:B------:R-:W-:Y:S01]  /*11ee0*/  ULDC UR4, c[0x0][0x9dc] ;  /* 0x0002770000047ab9 */ /* 0x000fe20000000800 */
[----:B------:R-:W-:-:S03]  /*11ef0*/  IMAD R7, R25, 0xc0, -R4 ;  /* 0x000000c019077824 */ /* 0x000fc600078e0a04 */
[----:B------:R-:W-:Y:S01]  /*11f00*/  SHF.R.S32.HI R5, RZ, 0x1f, R2 ;  /* 0x0000001fff057819 */ /* 0x000fe20000011402 */
[----:B------:R-:W-:-:S03]  /*11f10*/  IMAD.IADD R7, R0, 0x1, R7 ;  /* 0x0000000100077824 */ /* 0x000fc600078e0207 */
[----:B------:R-:W-:Y:S01]  /*11f20*/  LEA.HI R6, R5, R2, RZ, 0x7 ;  /* 0x0000000205067211 */ /* 0x000fe200078f38ff */
[----:B------:R-:W-:Y:S02]  /*11f30*/  VIADD R2, R0, 0x7f ;  /* 0x0000007f00027836 */ /* 0x000fe40000000000 */
[----:B------:R-:W-:Y:S01]  /*11f40*/  VIADD R0, R7, -UR4 ;  /* 0x8000000407007c36 */ /* 0x000fe20008000000 */
[----:B------:R-:W-:Y:S02]  /*11f50*/  SHF.R.S32.HI R6, RZ, 0x7, R6 ;  /* 0x00000007ff067819 */ /* 0x000fe40000011406 */
[----:B------:R-:W-:-:S04]  /*11f60*/  SHF.R.S32.HI R5, RZ, 0x1f, R2 ;  /* 0x0000001fff057819 */ /* 0x000fc80000011402 */
[----:B------:R-:W-:-:S04]  /*11f70*/  LEA.HI R5, R5, R2, RZ, 0x7 ;  /* 0x0000000205057211 */ /* 0x000fc800078f38ff */
[----:B------:R-:W-:-:S04]  /*11f80*/  SHF.R.S32.HI R5, RZ, 0x7, R5 ;  /* 0x00000007ff057819 */ /* 0x000fc80000011405 */
[----:B------:R-:W-:Y:S01]  /*11f90*/  VIMNMX R26, R5, R6, PT ;  /* 0x00000006051a7248 */ /* 0x000fe20003fe0100 */
[----:B------:R-:W-:Y:S06]  /*11fa0*/  @!P1 BRA `(.L_x_960) ;  /* 0x00000000003c9947 */ /* 0x000fec0003800000 */
        /* <DEDUP_REMOVED lines=9> */
.L_x_961:
[----:B------:R-:W-:-:S13]  /*12040*/  ISETP.NE.AND P0, PT, R3, 0x1, PT ;  /* 0x000000010300780c */ /* 0x000fda0003f05270 */
[----:B------:R-:W0:Y:S02]  /*12050*/  @P0 LDC.64 R4, c[0x0][0x9e8] ;  /* 0x00027a00ff040b82 */ /* 0x000e240000000a00 */
[----:B0-----:R-:W-:-:S05]  /*12060*/  @P0 IMAD.HI.U32 R4, R7, R4, RZ ;  /* 0x0000000407040227 */ /* 0x001fca00078e00ff */
[----:B------:R-:W-:-:S07]  /*12070*/  @P0 SHF.R.U32.HI R7, RZ, R5, R4 ;  /* 0x00000005ff070219 */ /* 0x000fce0000011604 */
.L_x_962:
[----:B------:R-:W-:-:S05]  /*12080*/  IMAD R3, R7, R3, RZ ;  /* 0x0000000307037224 */ /* 0x000fca00078e02ff */
[----:B------:R-:W-:-:S07]  /*12090*/  VIMNMX R0, R0, R3, !PT ;  /* 0x0000000300007248 */ /* 0x000fce0007fe0100 */
.L_x_960:
[----:B------:R-:W-:Y:S01]  /*120a0*/  SHF.R.S32.HI R3, RZ, 0x1f, R0 ;  /* 0x0000001fff037819 */ /* 0x000fe20000011400 */
[----:B------:R-:W-:Y:S03]  /*120b0*/  BSSY B6, `(.L_x_963) ;  /* 0x000028a000067945 */ /* 0x000fe60003800000 */
[----:B------:R-:W-:-:S04]  /*120c0*/  LEA.HI R3, R3, R0, RZ, 0x7 ;  /* 0x0000000003037211 */ /* 0x000fc800078f38ff */
[----:B------:R-:W-:-:S04]  /*120d0*/  SHF.R.S32.HI R3, RZ, 0x7, R3 ;  /* 0x00000007ff037819 */ /* 0x000fc80000011403 */
[----:B------:R-:W-:-:S04]  /*120e0*/  VIMNMX R22, RZ, R3, !PT ;  /* 0x00000003ff167248 */ /* 0x000fc80007fe0100 */
[----:B------:R-:W-:-:S13]  /*120f0*/  ISETP.GT.AND P0, PT, R26, R22, PT ;  /* 0x000000161a00720c */ /* 0x000fda0003f04270 */
        /* <DEDUP_REMOVED lines=18> */
.L_x_964:
        /* <DEDUP_REMOVED lines=10> */
[----:B------:R-:W-:Y:S01]  /*122c0*/  ULDC.64 UR4, c[0x4][0x8] ;  /* 0x0100020000047ab9 */ /* 0x000fe20000000a00 */
[----:B------:R-:W-:Y:S02]  /*122d0*/  IMAD.U32 R4, RZ, RZ, UR6 ;  /* 0x00000006ff047e24 */ /* 0x000fe4000f8e00ff */
[----:B------:R-:W0:Y:S01]  /*122e0*/  LDC.64 R2, c[0x4][R2] ;  /* 0x0100000002027b82 */ /* 0x000e220000000a00 */
[----:B------:R-:W-:Y:S02]  /*122f0*/  IMAD.U32 R5, RZ, RZ, UR7 ;  /* 0x00000007ff057e24 */ /* 0x000fe4000f8e00ff */
        /* <DEDUP_REMOVED lines=8> */
[----:B0-----:R-:W-:Y:S05]  /*12380*/  CALL.ABS.NOINC R2 ;  /* 0x0000000002007343 */ /* 0x001fea0003c00000 */
.L_x_966:
        /* <DEDUP_REMOVED lines=22> */
.L_x_967:
        /* <DEDUP_REMOVED lines=20> */
.L_x_968:
[----:B------:R-:W-:-:S13]  /*12630*/  LOP3.LUT P6, RZ, R16, 0x9f, RZ, 0xc0, !PT ;  /* 0x0000009f10ff7812 */ /* 0x000fda00078cc0ff */
        /* <DEDUP_REMOVED lines=17> */
.L_x_969:
[----:B------:R-:W-:Y:S01]  /*12750*/  ULDC.64 UR4, c[0x0][0x9f8] ;  /* 0x00027e0000047ab9 */ /* 0x000fe20000000a00 */
[----:B------:R-:W-:Y:S01]  /*12760*/  IMAD.U32 R20, RZ, RZ, UR45 ;  /* 0x0000002dff147e24 */ /* 0x000fe2000f8e00ff */
[----:B------:R-:W-:Y:S01]  /*12770*/  UISETP.NE.U32.AND UP0, UPT, UR4, URZ, UPT ;  /* 0x0000003f0400728c */ /* 0x000fe2000bf05070 */
[----:B------:R-:W0:Y:S01]  /*12780*/  LDC R0, c[0x0][0x428] ;  /* 0x00010a00ff007b82 */ /* 0x000e220000000800 */
[----:B------:R-:W1:Y:S01]  /*12790*/  S2R R4, SR_TID.X ;  /* 0x0000000000047919 */ /* 0x000e620000002100 */
[----:B------:R-:W-:Y:S01]  /*127a0*/  IMAD.U32 R16, RZ, RZ, UR38 ;  /* 0x00000026ff107e24 */ /* 0x000fe2000f8e00ff */
[----:B------:R-:W-:Y:S01]  /*127b0*/  UISETP.NE.AND.EX UP0, UPT, UR5, URZ, UPT, UP0 ;  /* 0x0000003f0500728c */ /* 0x000fe2000bf05300 */
[----:B------:R-:W-:Y:S01]  /*127c0*/  IMAD R25, R25, 0xc0, R27 ;  /* 0x000000c019197824 */ /* 0x000fe200078e021b */
[----:B------:R-:W-:-:S04]  /*127d0*/  ULDC.64 UR6, c[0x0][0xa08] ;  /* 0x0002820000067ab9 */ /* 0x000fc80000000a00 */
[----:B------:R-:W-:-:S05]  /*127e0*/  PLOP3.LUT P0, PT, PT, PT, UP0, 0x80, 0x0 ;  /* 0x000000000000781c */ /* 0x000fca0003f0f008 */
[----:B------:R-:W-:Y:S02]  /*127f0*/  @UP0 ULDC.64 UR4, c[0x0][0x9f8] ;  /* 0x00027e0000040ab9 */ /* 0x000fe40000000a00 */
[----:B------:R-:W-:-:S06]  /*12800*/  @UP0 UIMAD.WIDE UR4, UR45, 0x4, UR4 ;  /* 0x000000042d0408a5 */ /* 0x000fcc000f8e0204 */
[----:B------:R-:W-:Y:S02]  /*12810*/  IMAD.U32 R2, RZ, RZ, UR4 ;  /* 0x00000004ff027e24 */ /* 0x000fe4000f8e00ff */
[----:B------:R-:W-:Y:S01]  /*12820*/  IMAD.U32 R3, RZ, RZ, UR5 ;  /* 0x00000005ff037e24 */ /* 0x000fe2000f8e00ff */
[----:B------:R-:W-:-:S04]  /*12830*/  ULDC.64 UR4, c[0x0][0xa00] ;  /* 0x0002800000047ab9 */ /* 0x000fc80000000a00 */
[----:B------:R2:W3:Y:S01]  /*12840*/  @P0 LDG.E R20, desc[UR46][R2.64] ;  /* 0x0000002e02140981 */ /* 0x0004e2000c1e1900 */
[----:B0-----:R-:W-:Y:S01]  /*12850*/  ISETP.NE.AND P0, PT, R0, 0x1, PT ;  /* 0x000000010000780c */ /* 0x001fe20003f05270 */
[----:B------:R-:W-:Y:S01]  /*12860*/  UMOV UR36, URZ ;  /* 0x0000003f00247c82 */ /* 0x000fe20008000000 */
[----:B------:R-:W-:Y:S01]  /*12870*/  R2UR UR37, R25 ;  /* 0x00000000192572ca */ /* 0x000fe200000e0000 */
[----:B------:R-:W-:Y:S01]  /*12880*/  UMOV UR8, 0x20 ;  /* 0x0000002000087882 */ /* 0x000fe20000000000 */
[----:B-1----:R-:W-:Y:S01]  /*12890*/  LOP3.LUT R10, R4, 0x7f, RZ, 0xc0, !PT ;  /* 0x0000007f040a7812 */ /* 0x002fe200078ec0ff */
[----:B------:R-:W-:Y:S01]  /*128a0*/  UMOV UR10, UR38 ;  /* 0x00000026000a7c82 */ /* 0x000fe20008000000 */
[----:B------:R-:W-:Y:S01]  /*128b0*/  UMOV UR12, 0x40 ;  /* 0x00000040000c7882 */ /* 0x000fe20000000000 */
[----:B------:R-:W-:Y:S01]  /*128c0*/  UMOV UR14, UR38 ;  /* 0x00000026000e7c82 */ /* 0x000fe20008000000 */
[----:B------:R-:W-:Y:S01]  /*128d0*/  ISETP.NE.AND P1, PT, R10, RZ, PT ;  /* 0x000000ff0a00720c */ /* 0x000fe20003f25270 */
[----:B--2---:R-:W0:Y:S01]  /*128e0*/  LDC.64 R2, c[0x0][0x3f8] ;  /* 0x0000fe00ff027b82 */ /* 0x004e220000000a00 */
[----:B------:R-:W-:-:S04]  /*128f0*/  SHF.R.U32.HI R4, RZ, 0x5, R4 ;  /* 0x00000005ff047819 */ /* 0x000fc80000011604 */
[----:B------:R-:W-:Y:S01]  /*12900*/  LOP3.LUT R4, R4, 0x3, RZ, 0xc0, !PT ;  /* 0x0000000304047812 */ /* 0x000fe200078ec0ff */
[----:B------:R-:W-:Y:S01]  /*12910*/  UMOV UR9, UR37 ;  /* 0x0000002500097c82 */ /* 0x000fe20008000000 */
[----:B------:R-:W-:Y:S01]  /*12920*/  UMOV UR13, UR37 ;  /* 0x00000025000d7c82 */ /* 0x000fe20008000000 */
[----:B------:R-:W1:Y:S04]  /*12930*/  @P0 LDC R0, c[0x0][0x42c] ;  /* 0x00010b00ff000b82 */ /* 0x000e680000000800 */
[----:B------:R-:W-:-:S04]  /*12940*/  VOTEU.ALL UP1, P1 ;  /* 0x00000000003f7886 */ /* 0x000fc80000820000 */
[----:B------:R-:W2:Y:S01]  /*12950*/  @P0 LDC R5, c[0x0][0x430] ;  /* 0x00010c00ff050b82 */ /* 0x000ea20000000800 */
[----:B-1----:R-:W-:-:S05]  /*12960*/  @P0 IMAD.HI.U32 R0, R0, UR38, RZ ;  /* 0x0000002600000c27 */ /* 0x002fca000f8e00ff */
[----:B--2---:R-:W-:Y:S02]  /*12970*/  @P0 SHF.R.U32.HI R16, RZ, R5, R0 ;  /* 0x00000005ff100219 */ /* 0x004fe40000011600 */
[----:B------:R-:W-:Y:S01]  /*12980*/  ISETP.NE.U32.AND P0, PT, RZ, UR4, PT ;  /* 0x00000004ff007c0c */ /* 0x000fe2000bf05070 */
[----:B------:R-:W-:-:S03]  /*12990*/  @!UP1 UIADD3 UR4, UP0, UR48, 0x270, URZ ;  /* 0x0000027030049890 */ /* 0x000fc6000ff1e03f */
[----:B------:R-:W-:Y:S01]  /*129a0*/  ISETP.NE.AND.EX P0, PT, RZ, UR5, PT, P0 ;  /* 0x00000005ff007c0c */ /* 0x000fe2000bf05300 */
[----:B------:R-:W-:-:S03]  /*129b0*/  @!UP1 UIADD3.X UR5, URZ, UR49, URZ, UP0, !UPT ;  /* 0x000000313f059290 */ /* 0x000fc600087fe43f */
[----:B------:R-:W-:Y:S02]  /*129c0*/  SEL R6, RZ, UR45, P0 ;  /* 0x0000002dff067c07 */ /* 0x000fe40008000000 */
[----:B0-----:R-:W-:Y:S01]  /*129d0*/  LOP3.LUT P0, RZ, R2, UR6, RZ, 0xfc, !PT ;  /* 0x0000000602ff7c12 */ /* 0x001fe2000f80fcff */
[----:B------:R-:W-:Y:S01]  /*129e0*/  UMOV UR6, 0xffffffff ;  /* 0xffffffff00067882 */ /* 0x000fe20000000000 */
[----:B------:R-:W-:Y:S02]  /*129f0*/  R2UR UR39, R6 ;  /* 0x00000000062772ca */ /* 0x000fe400000e0000 */
[----:B------:R-:W-:-:S11]  /*12a00*/  LOP3.LUT P0, RZ, R3, UR7, RZ, 0xfc, P0 ;  /* 0x0000000703ff7c12 */ /* 0x000fd6000800fcff */
[----:B------:R-:W-:Y:S01]  /*12a10*/  UMOV UR11, UR39 ;  /* 0x00000027000b7c82 */ /* 0x000fe20008000000 */
[----:B------:R-:W-:Y:S01]  /*12a20*/  UMOV UR15, UR39 ;  /* 0x00000027000f7c82 */ /* 0x000fe20008000000 */
[----:B------:R0:W-:Y:S01]  /*12a30*/  @!UP1 UTMAPF.L2.4D [UR36], [UR4] ;  /* 0x00000024040095b8 */ /* 0x0001e20008018000 */
[----:B------:R0:W-:Y:S01]  /*12a40*/  @!UP1 UTMAPF.L2.4D [UR8], [UR4] ;  /* 0x00000008040095b8 */ /* 0x0001e20008018000 */
[----:B------:R0:W-:Y:S01]  /*12a50*/  @!UP1 UTMAPF.L2.4D [UR12], [UR4] ;  /* 0x0000000c040095b8 */ /* 0x0001e20008018000 */
[----:B---3--:R-:W-:Y:S02]  /*12a60*/  SHF.R.S32.HI R21, RZ, 0x1f, R20 ;  /* 0x0000001fff157819 */ /* 0x008fe40000011414 */
[----:B------:R-:W-:Y:S01]  /*12a70*/  SEL R0, R20, RZ, !P0 ;  /* 0x000000ff14007207 */ /* 0x000fe20004000000 */
[----:B0-----:R-:W-:Y:S06]  /*12a80*/  BRA.DIV UR6, `(.L_x_970) ;  /* 0x00000032068c7947 */ /* 0x001fec000b800000 */
[----:B------:R0:W1:Y:S02]  /*12a90*/  SHFL.IDX PT, R14, R4, RZ, 0x1f ;  /* 0x00001fff040e7589 */ /* 0x00006400000e0000 */
.L_x_1042:
[----:B-1----:R-:W-:Y:S02]  /*12aa0*/  ISETP.NE.AND P0, PT, R14, RZ, PT ;  /* 0x000000ff0e00720c */ /* 0x002fe40003f05270 */
[----:B------:R-:W-:-:S11]  /*12ab0*/  PLOP3.LUT P6, PT, PT, PT, PT, 0x8, 0x0 ;  /* 0x000000000000781c */ /* 0x000fd60003fce170 */
[----:B------:R-:W-:Y:S05]  /*12ac0*/  @P0 BRA `(.L_x_971) ;  /* 0x0000000800080947 */ /* 0x000fea0003800000 */
[----:B------:R-:W-:Y:S01]  /*12ad0*/  UMOV UR4, 0xffffffff ;  /* 0xffffffff00047882 */ /* 0x000fe20000000000 */
[----:B------:R-:W-:Y:S02]  /*12ae0*/  VIADD R7, R26, 0xffffffff ;  /* 0xffffffff1a077836 */ /* 0x000fe40000000000 */
[----:B------:R-:W-:Y:S05]  /*12af0*/  BRA.DIV UR4, `(.L_x_972) ;  /* 0x0000003204907947 */ /* 0x000fea000b800000 */
[----:B------:R-:W-:-:S13]  /*12b00*/  ELECT P6, URZ, PT ;  /* 0x00000000003f782f */ /* 0x000fda00038c0000 */
.L_x_1045:
        /* <DEDUP_REMOVED lines=22> */
.L_x_974:
[----:B------:R-:W-:Y:S02]  /*12c70*/  LEA R5, R17, UR40, 0x3 ;  /* 0x0000002811057c11 */ /* 0x000fe4000f8e18ff */
[----:B-1----:R-:W-:Y:S02]  /*12c80*/  SHF.L.U32 R2, R19, 0x1f, RZ ;  /* 0x0000001f13027819 */ /* 0x002fe400000006ff */
[----:B------:R-:W-:Y:S02]  /*12c90*/  ISETP.NE.AND P0, PT, R10, RZ, PT ;  /* 0x000000ff0a00720c */ /* 0x000fe40003f05270 */
[----:B------:R-:W1:Y:S02]  /*12ca0*/  SYNCS.PHASECHK.TRANS64.TRYWAIT P2, [R5+URZ+0x19c80], R2 ;  /* 0x019c8002050075a7 */ /* 0x000e64000804017f */
[----:B-1----:R-:W-:Y:S09]  /*12cb0*/  @!P2 BRA `(.L_x_975) ;  /* 0x000000300040a947 */ /* 0x002ff20003800000 */
.L_x_1046:
        /* <DEDUP_REMOVED lines=8> */
.L_x_976:
[----:B0-----:R-:W-:Y:S01]  /*12d40*/  IMAD.U32 R4, RZ, RZ, UR40 ;  /* 0x00000028ff047e24 */ /* 0x001fe2000f8e00ff */
[----:B------:R-:W-:Y:S01]  /*12d50*/  R2UR UR9, R5 ;  /* 0x00000000050972ca */ /* 0x000fe200000e0000 */
[----:B------:R-:W-:Y:S01]  /*12d60*/  IMAD R7, R7, 0x80, R23 ;  /* 0x0000008007077824 */ /* 0x000fe200078e0217 */
[----:B------:R-:W-:Y:S01]  /*12d70*/  UIADD3 UR4, UP0, UR48, 0x470, URZ ;  /* 0x0000047030047890 */ /* 0x000fe2000ff1e03f */
[----:B------:R-:W-:Y:S01]  /*12d80*/  IMAD R3, R17, 0x3000, R4 ;  /* 0x0000300011037824 */ /* 0x000fe200078e0204 */
        /* <DEDUP_REMOVED lines=23> */
.L_x_1047:
        /* <DEDUP_REMOVED lines=8> */
.L_x_978:
        /* <DEDUP_REMOVED lines=24> */
.L_x_973:
        /* <DEDUP_REMOVED lines=10> */
[----:B01----:R-:W-:Y:S01]  /*131a0*/  @P0 IMAD.MOV.U32 R2, RZ, RZ, 0x4800 ;  /* 0x00004800ff020424 */ /* 0x003fe200078e00ff */
[C---:B------:R-:W-:Y:S01]  /*131b0*/  @P0 R2UR UR13, R6.reuse ;  /* 0x00000000060d02ca */ /* 0x040fe200000e0000 */
[----:B------:R-:W-:Y:S01]  /*131c0*/  UMOV UR6, 0x0 ;  /* 0x0000000000067882 */ /* 0x000fe20000000000 */
[C---:B------:R-:W-:Y:S01]  /*131d0*/  @P0 R2UR UR27, R25.reuse ;  /* 0x00000000191b02ca */ /* 0x040fe200000e0000 */
[----:B------:R-:W-:Y:S01]  /*131e0*/  UMOV UR7, 0x12f00000 ;  /* 0x12f0000000077882 */ /* 0x000fe20000000000 */
[C---:B------:R-:W-:Y:S01]  /*131f0*/  @P0 R2UR UR29, R6.reuse ;  /* 0x00000000061d02ca */ /* 0x040fe200000e0000 */
        /* <DEDUP_REMOVED lines=15> */
.L_x_971:
[----:B------:R-:W2:Y:S01]  /*132f0*/  LDL.LU R3, [R1+0x4] ;  /* 0x0000040001037983 */ /* 0x000ea20000300800 */
[----:B------:R-:W-:Y:S01]  /*13300*/  BSSY B0, `(.L_x_979) ;  /* 0x000000b000007945 */ /* 0x000fe20003800000 */
[----:B--2---:R-:W-:-:S05]  /*13310*/  VIADD R3, R3, 0x1 ;  /* 0x0000000103037836 */ /* 0x004fca0000000000 */
[----:B------:R-:W-:Y:S01]  /*13320*/  LEA.HI R2, R3, R3, RZ, 0x1 ;  /* 0x0000000303027211 */ /* 0x000fe200078f08ff */
[----:B------:R1:W-:Y:S03]  /*13330*/  STL [R1+0x4], R3 ;  /* 0x0000040301007387 */ /* 0x0003e60000100800 */
[----:B------:R-:W-:-:S05]  /*13340*/  LOP3.LUT R2, R2, 0xfffffffe, RZ, 0xc0, !PT ;  /* 0xfffffffe02027812 */ /* 0x000fca00078ec0ff */
[----:B------:R-:W-:-:S05]  /*13350*/  IMAD.IADD R2, R3, 0x1, -R2 ;  /* 0x0000000103027824 */ /* 0x000fca00078e0a02 */
[----:B-1----:R-:W-:Y:S01]  /*13360*/  SHF.L.U32 R3, R2, 0x1f, RZ ;  /* 0x0000001f02037819 */ /* 0x002fe200000006ff */
[----:B------:R-:W-:-:S03]  /*13370*/  VIADD R2, R26, 0xfffffffe ;  /* 0xfffffffe1a027836 */ /* 0x000fc60000000000 */
[----:B------:R-:W1:Y:S02]  /*13380*/  SYNCS.PHASECHK.TRANS64.TRYWAIT P0, [UR40+0x19c20], R3 ;  /* 0x019c2003ff0075a7 */ /* 0x000e640008000168 */
[----:B------:R-:W-:Y:S01]  /*13390*/  ISETP.GE.AND P2, PT, R2, R22, PT ;  /* 0x000000160200720c */ /* 0x000fe20003f46270 */
[----:B-1----:R-:W-:-:S12]  /*133a0*/  @!P0 BRA `(.L_x_980) ;  /* 0x0000002800ac8947 */ /* 0x002fd80003800000 */
.L_x_1048:
[----:B------:R-:W-:Y:S05]  /*133b0*/  BSYNC B0 ;  /* 0x0000000000007941 */ /* 0x000fea0003800000 */
.L_x_979:
[----:B------:R-:W-:Y:S05]  /*133c0*/  @!P2 BRA `(.L_x_981) ;  /* 0x0000000c00e8a947 */ /* 0x000fea0003800000 */
[----:B0-----:R-:W-:Y:S02]  /*133d0*/  IMAD.MOV.U32 R3, RZ, RZ, R17 ;  /* 0x000000ffff037224 */ /* 0x001fe400078e0011 */
[----:B------:R-:W-:-:S07]  /*133e0*/  IMAD.MOV.U32 R8, RZ, RZ, R19 ;  /* 0x000000ffff087224 */ /* 0x000fce00078e0013 */
.L_x_1005:
        /* <DEDUP_REMOVED lines=9> */
[----:B------:R-:W-:Y:S01]  /*13480*/  IMAD.MOV.U32 R10, RZ, RZ, R2 ;  /* 0x000000ffff0a7224 */ /* 0x000fe200078e0002 */
[----:B------:R-:W-:-:S04]  /*13490*/  ISETP.NE.U32.AND P0, PT, RZ, UR4, PT ;  /* 0x00000004ff007c0c */ /* 0x000fc8000bf05070 */
[----:B------:R-:W-:-:S13]  /*134a0*/  ISETP.NE.AND.EX P0, PT, RZ, UR5, PT, P0 ;  /* 0x00000005ff007c0c */ /* 0x000fda000bf05300 */
[----:B------:R-:W-:Y:S05]  /*134b0*/  @!P0 BRA `(.L_x_984) ;  /* 0x0000000000488947 */ /* 0x000fea0003800000 */
[----:B------:R-:W0:Y:S01]  /*134c0*/  LDC R9, c[0x0][0x41c] ;  /* 0x00010700ff097b82 */ /* 0x000e220000000800 */
[----:B------:R-:W-:Y:S01]  /*134d0*/  IMAD.MOV.U32 R11, RZ, RZ, R2 ;  /* 0x000000ffff0b7224 */ /* 0x000fe200078e0002 */
[----:B------:R-:W-:Y:S02]  /*134e0*/  ULDC.64 UR6, c[0x0][0x408] ;  /* 0x0001020000067ab9 */ /* 0x000fe40000000a00 */
[----:B------:R-:W-:-:S04]  /*134f0*/  IMAD R7, R21, UR6, RZ ;  /* 0x0000000615077c24 */ /* 0x000fc8000f8e02ff */
[----:B------:R-:W-:Y:S01]  /*13500*/  IMAD R7, R20, UR7, R7 ;  /* 0x0000000714077c24 */ /* 0x000fe2000f8e0207 */
[----:B0-----:R-:W-:-:S13]  /*13510*/  ISETP.NE.AND P0, PT, R9, 0x1, PT ;  /* 0x000000010900780c */ /* 0x001fda0003f05270 */
[----:B------:R-:W0:Y:S02]  /*13520*/  @P0 LDC.64 R4, c[0x0][0x420] ;  /* 0x00010800ff040b82 */ /* 0x000e240000000a00 */
        /* <DEDUP_REMOVED lines=11> */
.L_x_984:
[----:B------:R-:W1:Y:S01]  /*135e0*/  S2R R4, SR_TID.X ;  /* 0x0000000000047919 */ /* 0x000e620000002100 */
[----:B0-----:R-:W-:Y:S01]  /*135f0*/  LEA R7, R17, UR40, 0x3 ;  /* 0x0000002811077c11 */ /* 0x001fe2000f8e18ff */
[----:B------:R-:W-:Y:S01]  /*13600*/  BSSY B1, `(.L_x_985) ;  /* 0x0000006000017945 */ /* 0x000fe20003800000 */
[----:B-1----:R-:W-:Y:S02]  /*13610*/  LOP3.LUT R5, R4, 0x7f, RZ, 0xc0, !PT ;  /* 0x0000007f04057812 */ /* 0x002fe400078ec0ff */
[----:B------:R-:W-:Y:S02]  /*13620*/  SHF.L.U32 R4, R19, 0x1f, RZ ;  /* 0x0000001f13047819 */ /* 0x000fe400000006ff */
[----:B------:R-:W-:Y:S02]  /*13630*/  ISETP.NE.AND P2, PT, R5, RZ, PT ;  /* 0x000000ff0500720c */ /* 0x000fe40003f45270 */
[----:B------:R-:W0:Y:S02]  /*13640*/  SYNCS.PHASECHK.TRANS64.TRYWAIT P0, [R7+URZ+0x19c80], R4 ;  /* 0x019c8004070075a7 */ /* 0x000e24000800017f */
[----:B0-----:R-:W-:Y:S09]  /*13650*/  @!P0 BRA `(.L_x_986) ;  /* 0x0000002800188947 */ /* 0x001ff20003800000 */
.L_x_1049:
[----:B------:R-:W-:Y:S05]  /*13660*/  BSYNC B1 ;  /* 0x0000000000017941 */ /* 0x000fea0003800000 */
.L_x_985:
[----:B------:R-:W-:Y:S04]  /*13670*/  BSSY B1, `(.L_x_987) ;  /* 0x0000009000017945 */ /* 0x000fe80003800000 */
[----:B------:R-:W-:Y:S05]  /*13680*/  @P2 BRA `(.L_x_988) ;  /* 0x00000000001c2947 */ /* 0x000fea0003800000 */
[----:B------:R-:W1:Y:S01]  /*13690*/  S2R R5, SR_TID.X ;  /* 0x0000000000057919 */ /* 0x000e620000002100 */
[----:B------:R-:W-:-:S04]  /*136a0*/  IMAD.MOV.U32 R6, RZ, RZ, 0x3000 ;  /* 0x00003000ff067424 */ /* 0x000fc800078e00ff */
[----:B------:R2:W-:Y:S01]  /*136b0*/  SYNCS.ARRIVE.TRANS64 RZ, [R7+URZ+0x19c70], R6 ;  /* 0x019c700607ff79a7 */ /* 0x0005e2000800003f */
[----:B-1----:R-:W-:-:S04]  /*136c0*/  LOP3.LUT R5, R5, 0x1f, RZ, 0xc0, !PT ;  /* 0x0000001f05057812 */ /* 0x002fc800078ec0ff */
[----:B------:R-:W-:-:S13]  /*136d0*/  ISETP.NE.AND P0, PT, R5, RZ, PT ;  /* 0x000000ff0500720c */ /* 0x000fda0003f05270 */
[----:B--2---:R-:W-:Y:S05]  /*136e0*/  @!P0 BRA `(.L_x_988) ;  /* 0x0000000000048947 */ /* 0x004fea0003800000 */
[----:B------:R-:W-:Y:S01]  /*136f0*/  BPT.TRAP 0x1 ;  /* 0x000000040000795c */ /* 0x000fe20000300000 */
.L_x_988:
[----:B------:R-:W-:Y:S05]  /*13700*/  BSYNC B1 ;  /* 0x0000000000017941 */ /* 0x000fea0003800000 */
.L_x_987:
[----:B------:R-:W-:Y:S01]  /*13710*/  IMAD.MOV.U32 R12, RZ, RZ, RZ ;  /* 0x000000ffff0c7224 */ /* 0x000fe200078e00ff */
[----:B------:R-:W-:Y:S01]  /*13720*/  R2UR UR12, R16 ;  /* 0x00000000100c72ca */ /* 0x000fe200000e0000 */
[----:B------:R-:W-:Y:S01]  /*13730*/  IMAD.U32 R6, RZ, RZ, UR40 ;  /* 0x00000028ff067e24 */ /* 0x000fe2000f8e00ff */
[----:B------:R-:W-:Y:S01]  /*13740*/  UIADD3 UR4, UP0, UR48, 0x470, URZ ;  /* 0x0000047030047890 */ /* 0x000fe2000ff1e03f */
[----:B------:R-:W-:Y:S01]  /*13750*/  IMAD R9, R10, 0x80, R23 ;  /* 0x000000800a097824 */ /* 0x000fe200078e0217 */
[----:B------:R-:W-:Y:S01]  /*13760*/  R2UR UR10, R12 ;  /* 0x000000000c0a72ca */ /* 0x000fe200000e0000 */
[----:B------:R-:W-:Y:S01]  /*13770*/  IMAD R6, R17, 0x3000, R6 ;  /* 0x0000300011067824 */ /* 0x000fe200078e0206 */
[----:B------:R-:W-:Y:S01]  /*13780*/  PLOP3.LUT P0, PT, PT, PT, PT, 0x80, 0x0 ;  /* 0x000000000000781c */ /* 0x000fe20003f0f070 */
[----:B------:R-:W-:Y:S01]  /*13790*/  VIADD R5, R7, 0x19c70 ;  /* 0x00019c7007057836 */ /* 0x000fe20000000000 */
[----:B------:R-:W-:Y:S01]  /*137a0*/  UIADD3.X UR5, URZ, UR49, URZ, UP0, !UPT ;  /* 0x000000313f057290 */ /* 0x000fe200087fe43f */
[----:B------:R-:W-:Y:S01]  /*137b0*/  VIADD R10, R6, 0x9000 ;  /* 0x00009000060a7836 */ /* 0x000fe20000000000 */
[----:B------:R-:W-:Y:S01]  /*137c0*/  UMOV UR6, 0x0 ;  /* 0x0000000000067882 */ /* 0x000fe20000000000 */
[----:B------:R-:W-:-:S09]  /*137d0*/  UMOV UR7, 0x14f00000 ;  /* 0x14f0000000077882 */ /* 0x000fd20000000000 */
.L_x_989:
        /* <DEDUP_REMOVED lines=16> */
.L_x_990:
        /* <DEDUP_REMOVED lines=16> */
.L_x_991:
        /* <DEDUP_REMOVED lines=12> */
.L_x_1050:
[----:B------:R-:W-:Y:S05]  /*13aa0*/  BSYNC B1 ;  /* 0x0000000000017941 */ /* 0x000fea0003800000 */
.L_x_992:
[----:B------:R-:W-:Y:S01]  /*13ab0*/  BSSY B1, `(.L_x_994) ;  /* 0x000000b000017945 */ /* 0x000fe20003800000 */
[----:B01----:R-:W-:Y:S02]  /*13ac0*/  IMAD.MOV.U32 R4, RZ, RZ, 0x0 ;  /* 0x00000000ff047424 */ /* 0x003fe400078e00ff */
[----:B------:R-:W-:Y:S01]  /*13ad0*/  IMAD.MOV.U32 R5, RZ, RZ, 0x14f00000 ;  /* 0x14f00000ff057424 */ /* 0x000fe200078e00ff */
[----:B------:R-:W-:Y:S06]  /*13ae0*/  @P2 BRA `(.L_x_995) ;  /* 0x00000000001c2947 */ /* 0x000fec0003800000 */
[----:B------:R-:W0:Y:S01]  /*13af0*/  S2R R13, SR_TID.X ;  /* 0x00000000000d7919 */ /* 0x000e220000002100 */
[----:B------:R-:W-:-:S04]  /*13b00*/  IMAD.MOV.U32 R14, RZ, RZ, 0x3000 ;  /* 0x00003000ff0e7424 */ /* 0x000fc800078e00ff */
[----:B------:R1:W-:Y:S01]  /*13b10*/  SYNCS.ARRIVE.TRANS64 RZ, [R7+URZ+0x19c30], R14 ;  /* 0x019c300e07ff79a7 */ /* 0x0003e2000800003f */
[----:B0-----:R-:W-:-:S04]  /*13b20*/  LOP3.LUT R13, R13, 0x1f, RZ, 0xc0, !PT ;  /* 0x0000001f0d0d7812 */ /* 0x001fc800078ec0ff */
[----:B------:R-:W-:-:S13]  /*13b30*/  ISETP.NE.AND P0, PT, R13, RZ, PT ;  /* 0x000000ff0d00720c */ /* 0x000fda0003f05270 */
[----:B-1----:R-:W-:Y:S05]  /*13b40*/  @!P0 BRA `(.L_x_995) ;  /* 0x0000000000048947 */ /* 0x002fea0003800000 */
[----:B------:R-:W-:Y:S01]  /*13b50*/  BPT.TRAP 0x1 ;  /* 0x000000040000795c */ /* 0x000fe20000300000 */
.L_x_995:
[----:B------:R-:W-:Y:S05]  /*13b60*/  BSYNC B1 ;  /* 0x0000000000017941 */ /* 0x000fea0003800000 */
.L_x_994:
[----:B------:R-:W-:Y:S01]  /*13b70*/  R2UR UR6, R4 ;  /* 0x00000000040672ca */ /* 0x000fe200000e0000 */
[----:B------:R-:W-:Y:S01]  /*13b80*/  UIADD3 UR4, UP0, UR48, 0x370, URZ ;  /* 0x0000037030047890 */ /* 0x000fe2000ff1e03f */
[----:B------:R-:W-:Y:S01]  /*13b90*/  R2UR UR7, R5 ;  /* 0x00000000050772ca */ /* 0x000fe200000e0000 */
[----:B------:R-:W-:Y:S01]  /*13ba0*/  VIADD R7, R7, 0x19c30 ;  /* 0x00019c3007077836 */ /* 0x000fe20000000000 */
[----:B------:R-:W-:Y:S01]  /*13bb0*/  R2UR UR12, R16 ;  /* 0x00000000100c72ca */ /* 0x000fe200000e0000 */
[----:B------:R-:W-:Y:S01]  /*13bc0*/  UIADD3.X UR5, URZ, UR49, URZ, UP0, !UPT ;  /* 0x000000313f057290 */ /* 0x000fe200087fe43f */
[----:B------:R-:W-:Y:S01]  /*13bd0*/  R2UR UR10, R12 ;  /* 0x000000000c0a72ca */ /* 0x000fe200000e0000 */
[----:B------:R-:W-:Y:S01]  /*13be0*/  VIADD R12, R6, 0x13800 ;  /* 0x00013800060c7836 */ /* 0x000fe20000000000 */
[----:B------:R-:W-:-:S13]  /*13bf0*/  PLOP3.LUT P0, PT, PT, PT, PT, 0x80, 0x0 ;  /* 0x000000000000781c */ /* 0x000fda0003f0f070 */
.L_x_996:
        /* <DEDUP_REMOVED lines=9> */
[----:B------:R-:W-:Y:S02]  /*13c90*/  R2UR UR6, R4 ;  /* 0x00000000040672ca */ /* 0x000fe400000e0000 */
[----:B------:R-:W-:Y:S02]  /*13ca0*/  R2UR UR7, R5 ;  /* 0x00000000050772ca */ /* 0x000fe400000e0000 */
[----:B------:R-:W-:Y:S02]  /*13cb0*/  R2UR UR12, R16 ;  /* 0x00000000100c72ca */ /* 0x000fe400000e0000 */
[----:B------:R-:W-:Y:S01]  /*13cc0*/  R2UR UR10, R10 ;  /* 0x000000000a0a72ca */ /* 0x000fe200000e0000 */
[----:B------:R-:W-:Y:S01]  /*13cd0*/  VIADD R10, R6, 0x14800 ;  /* 0x00014800060a7836 */ /* 0x000fe20000000000 */
[----:B------:R-:W-:-:S13]  /*13ce0*/  PLOP3.LUT P0, PT, PT, PT, PT, 0x80, 0x0 ;  /* 0x000000000000781c */ /* 0x000fda0003f0f070 */
.L_x_997:
        /* <DEDUP_REMOVED lines=15> */
.L_x_998:
        /* <DEDUP_REMOVED lines=9> */
.L_x_983:
[----:B------:R-:W-:Y:S05]  /*13e70*/  BSYNC B0 ;  /* 0x0000000000007941 */ /* 0x000fea0003800000 */
.L_x_982:
[----:B------:R-:W-:-:S06]  /*13e80*/  UISETP.NE.AND UP0, UPT, UR41, 0x3, UPT ;  /* 0x000000032900788c */ /* 0x000fcc000bf05270 */
[----:B------:R-:W-:-:S13]  /*13e90*/  PLOP3.LUT P0, PT, PT, PT, UP0, 0x80, 0x0 ;  /* 0x000000000000781c */ /* 0x000fda0003f0f008 */
[----:B------:R-:W-:Y:S05]  /*13ea0*/  @!P0 BRA `(.L_x_999) ;  /* 0x0000000000048947 */ /* 0x000fea0003800000 */
[----:B------:R-:W-:Y:S01]  /*13eb0*/  BPT.TRAP 0x1 ;  /* 0x000000040000795c */ /* 0x000fe20000300000 */
.L_x_999:
[----:B------:R-:W-:Y:S01]  /*13ec0*/  LOP3.LUT R5, R8, 0x1, RZ, 0x3c, !PT ;  /* 0x0000000108057812 */ /* 0x000fe200078e3cff */
[----:B------:R-:W-:Y:S01]  /*13ed0*/  IMAD.U32 R4, RZ, RZ, UR44 ;  /* 0x0000002cff047e24 */ /* 0x000fe2000f8e00ff */
[----:B------:R-:W-:Y:S01]  /*13ee0*/  LEA R12, R3, UR40, 0x3 ;  /* 0x00000028030c7c11 */ /* 0x000fe2000f8e18ff */
[----:B------:R-:W-:Y:S01]  /*13ef0*/  BSSY B0, `(.L_x_1000) ;  /* 0x0000005000007945 */ /* 0x000fe20003800000 */
[----:B------:R-:W-:Y:S02]  /*13f00*/  SHF.L.U32 R5, R5, 0x1f, RZ ;  /* 0x0000001f05057819 */ /* 0x000fe400000006ff */
[----:B------:R-:W-:Y:S02]  /*13f10*/  ISETP.NE.AND P0, PT, R4, 0x3, PT ;  /* 0x000000030400780c */ /* 0x000fe40003f05270 */
[----:B------:R-:W0:Y:S02]  /*13f20*/  SYNCS.PHASECHK.TRANS64.TRYWAIT P2, [R12+URZ+0x19c70], R5 ;  /* 0x019c70050c0075a7 */ /* 0x000e24000804017f */
[----:B0-----:R-:W-:Y:S09]  /*13f30*/  @!P2 BRA `(.L_x_1001) ;  /* 0x000000200008a947 */ /* 0x001ff20003800000 */
.L_x_1051:
[----:B------:R-:W-:Y:S05]  /*13f40*/  BSYNC B0 ;  /* 0x0000000000007941 */ /* 0x000fea0003800000 */
.L_x_1000:
[----:B------:R-:W-:Y:S05]  /*13f50*/  @!P0 BRA `(.L_x_1002) ;  /* 0x0000000000048947 */ /* 0x000fea0003800000 */
[----:B------:R-:W-:Y:S01]  /*13f60*/  BPT.TRAP 0x1 ;  /* 0x000000040000795c */ /* 0x000fe20000300000 */
.L_x_1002:
[----:B0-----:R-:W-:Y:S01]  /*13f70*/  SHF.L.U32 R5, R8, 0x1f, RZ ;  /* 0x0000001f08057819 */ /* 0x001fe200000006ff */
[----:B------:R-:W-:-:S03]  /*13f80*/  IMAD R11, R3, 0x3000, RZ ;  /* 0x00003000030b7824 */ /* 0x000fc600078e02ff */
[----:B------:R-:W0:Y:S02]  /*13f90*/  SYNCS.PHASECHK.TRANS64.TRYWAIT P2, [R12+URZ+0x19c60], R5 ;  /* 0x019c60050c0075a7 */ /* 0x000e24000804017f */
[----:B0-----:R-:W-:Y:S05]  /*13fa0*/  @!P2 BRA `(.L_x_1003) ;  /* 0x000000200000a947 */ /* 0x001fea0003800000 */
.L_x_1052:
[----:B------:R-:W2:Y:S01]  /*13fb0*/  LDL R3, [R1] ;  /* 0x0000000001037983 */ /* 0x000ea20000100800 */
[----:B------:R-:W-:Y:S05]  /*13fc0*/  WARPSYNC.ALL ;  /* 0x0000000000007948 */ /* 0x000fea0003800000 */
[----:B------:R-:W-:-:S05]  /*13fd0*/  LOP3.LUT R13, R11, R28, RZ, 0xfc, !PT ;  /* 0x0000001c0b0d7212 */ /* 0x000fca00078efcff */
[----:B------:R-:W-:Y:S01]  /*13fe0*/  VIADD R13, R13, UR40 ;  /* 0x000000280d0d7c36 */ /* 0x000fe20008000000 */
[----:B--2---:R-:W-:-:S05]  /*13ff0*/  LOP3.LUT R3, R11, R3, RZ, 0xfc, !PT ;  /* 0x000000030b037212 */ /* 0x004fca00078efcff */
[----:B0-----:R-:W0:Y:S02]  /*14000*/  LDSM.16.MT88.4 R4, [R3+UR40+0x9000] ;  /* 0x009000280304783b */ /* 0x001e240008004200 */
        /* <DEDUP_REMOVED lines=44> */
.L_x_1004:
[----:B-1----:R-:W-:Y:S01]  /*142d0*/  SYNCS.ARRIVE.TRANS64.A1T0 RZ, [R12+URZ+0x19c50], RZ ;  /* 0x019c50ff0cff79a7 */ /* 0x002fe2000810003f */
[----:B------:R-:W-:Y:S01]  /*142e0*/  BAR.SYNC.DEFER_BLOCKING 0x2, 0x80 ;  /* 0x0082000000007b1d */ /* 0x000fe20000010000 */
[----:B------:R-:W-:Y:S01]  /*142f0*/  ISETP.GT.AND P0, PT, R2, R22, PT ;  /* 0x000000160200720c */ /* 0x000fe20003f04270 */
[----:B------:R-:W-:Y:S02]  /*14300*/  @!P1 VIADD R3, R12, 0x19c80 ;  /* 0x00019c800c039836 */ /* 0x000fe40000000000 */
[----:B------:R-:W-:Y:S02]  /*14310*/  VIADD R2, R2, 0xffffffff ;  /* 0xffffffff02027836 */ /* 0x000fe40000000000 */
[----:B0-----:R-:W-:Y:S01]  /*14320*/  IMAD.MOV.U32 R8, RZ, RZ, R19 ;  /* 0x000000ffff087224 */ /* 0x001fe200078e0013 */
[----:B------:R-:W-:-:S04]  /*14330*/  @!P1 PRMT R3, RZ, 0x654, R3 ;  /* 0x00000654ff039816 */ /* 0x000fc80000000003 */
[----:B------:R0:W-:Y:S02]  /*14340*/  @!P1 SYNCS.ARRIVE.TRANS64.RED.A1T0 RZ, [R3+URZ], RZ ;  /* 0x000000ff03ff99a7 */ /* 0x0001e4000810043f */
[----:B0-----:R-:W-:Y:S01]  /*14350*/  IMAD.MOV.U32 R3, RZ, RZ, R17 ;  /* 0x000000ffff037224 */ /* 0x001fe200078e0011 */
[----:B------:R-:W-:Y:S06]  /*14360*/  @P0 BRA `(.L_x_1005) ;  /* 0xfffffff000200947 */ /* 0x000fec000383ffff */
.L_x_981:
[----:B------:R-:W-:Y:S04]  /*14370*/  BSSY B0, `(.L_x_1006) ;  /* 0x000000e000007945 */ /* 0x000fe80003800000 */
[----:B------:R-:W-:Y:S05]  /*14380*/  @P1 BRA `(.L_x_1007) ;  /* 0x0000000000301947 */ /* 0x000fea0003800000 */
[----:B------:R-:W1:Y:S01]  /*14390*/  S2R R7, SR_LANEID ;  /* 0x0000000000077919 */ /* 0x000e620000000000 */
[----:B------:R-:W-:Y:S01]  /*143a0*/  VOTEU.ANY UR4, UPT, PT ;  /* 0x0000000000047886 */ /* 0x000fe200038e0100 */
[----:B0-----:R-:W0:Y:S01]  /*143b0*/  LDC.64 R2, c[0x0][0xc38] ;  /* 0x00030e00ff027b82 */ /* 0x001e220000000a00 */
[----:B------:R-:W1:Y:S08]  /*143c0*/  FLO.U32 R0, UR4 ;  /* 0x0000000400007d00 */ /* 0x000e7000080e0000 */
[----:B------:R-:W0:Y:S01]  /*143d0*/  POPC R5, UR4 ;  /* 0x0000000400057d09 */ /* 0x000e220008000000 */
[----:B-1----:R-:W-:-:S13]  /*143e0*/  ISETP.EQ.U32.AND P0, PT, R0, R7, PT ;  /* 0x000000070000720c */ /* 0x002fda0003f02070 */
[----:B0-----:R-:W2:Y:S01]  /*143f0*/  @P0 ATOMG.E.ADD.STRONG.GPU PT, R3, desc[UR46][R2.64], R5 ;  /* 0x00000005020309a8 */ /* 0x001ea200081ee1ee */
[----:B------:R-:W0:Y:S02]  /*14400*/  S2R R4, SR_LTMASK ;  /* 0x0000000000047919 */ /* 0x000e240000003900 */
[----:B0-----:R-:W-:-:S04]  /*14410*/  LOP3.LUT R4, R4, UR4, RZ, 0xc0, !PT ;  /* 0x0000000404047c12 */ /* 0x001fc8000f8ec0ff */
[----:B------:R-:W0:Y:S01]  /*14420*/  POPC R7, R4 ;  /* 0x0000000400077309 */ /* 0x000e220000000000 */
[----:B--2---:R-:W0:Y:S02]  /*14430*/  SHFL.IDX PT, R0, R3, R0, 0x1f ;  /* 0x00001f0003007589 */ /* 0x004e2400000e0000 */
[----:B0-----:R-:W-:-:S07]  /*14440*/  IADD3 R24, R0, UR43, R7 ;  /* 0x0000002b00187c10 */ /* 0x001fce000fffe007 */
.L_x_1007:
[----:B------:R-:W-:Y:S05]  /*14450*/  BSYNC B0 ;  /* 0x0000000000007941 */ /* 0x000fea0003800000 */
.L_x_1006:
[----:B------:R-:W-:-:S06]  /*14460*/  UISETP.NE.AND UP0, UPT, UR41, 0x3, UPT ;  /* 0x000000032900788c */ /* 0x000fcc000bf05270 */
[----:B------:R-:W-:-:S13]  /*14470*/  PLOP3.LUT P0, PT, PT, PT, UP0, 0x80, 0x0 ;  /* 0x000000000000781c */ /* 0x000fda0003f0f008 */
[----:B------:R-:W-:Y:S05]  /*14480*/  @!P0 BRA `(.L_x_1008) ;  /* 0x0000000000048947 */ /* 0x000fea0003800000 */
[----:B------:R-:W-:Y:S01]  /*14490*/  BPT.TRAP 0x1 ;  /* 0x000000040000795c */ /* 0x000fe20000300000 */
.L_x_1008:
[----:B0-----:R-:W-:Y:S01]  /*144a0*/  LOP3.LUT R3, R19, 0x1, RZ, 0x3c, !PT ;  /* 0x0000000113037812 */ /* 0x001fe200078e3cff */
[----:B------:R-:W-:Y:S01]  /*144b0*/  IMAD.U32 R0, RZ, RZ, UR44 ;  /* 0x0000002cff007e24 */ /* 0x000fe2000f8e00ff */
[----:B------:R-:W-:Y:S01]  /*144c0*/  LEA R2, R17, UR40, 0x3 ;  /* 0x0000002811027c11 */ /* 0x000fe2000f8e18ff */
[----:B------:R-:W-:Y:S01]  /*144d0*/  BSSY B0, `(.L_x_1009) ;  /* 0x0000005000007945 */ /* 0x000fe20003800000 */
[----:B------:R-:W-:Y:S02]  /*144e0*/  SHF.L.U32 R3, R3, 0x1f, RZ ;  /* 0x0000001f03037819 */ /* 0x000fe400000006ff */
[----:B------:R-:W-:Y:S02]  /*144f0*/  ISETP.NE.AND P2, PT, R0, 0x3, PT ;  /* 0x000000030000780c */ /* 0x000fe40003f45270 */
[----:B------:R-:W0:Y:S02]  /*14500*/  SYNCS.PHASECHK.TRANS64.TRYWAIT P0, [R2+URZ+0x19c70], R3 ;  /* 0x019c7003020075a7 */ /* 0x000e24000800017f */
[----:B0-----:R-:W-:Y:S09]  /*14510*/  @!P0 BRA `(.L_x_1010) ;  /* 0x0000001800b88947 */ /* 0x001ff20003800000 */
.L_x_1053:
[----:B------:R-:W-:Y:S05]  /*14520*/  BSYNC B0 ;  /* 0x0000000000007941 */ /* 0x000fea0003800000 */
.L_x_1009:
[----:B------:R-:W-:Y:S05]  /*14530*/  @!P2 BRA `(.L_x_1011) ;  /* 0x000000000004a947 */ /* 0x000fea0003800000 */
[----:B------:R-:W-:Y:S01]  /*14540*/  BPT.TRAP 0x1 ;  /* 0x000000040000795c */ /* 0x000fe20000300000 */
.L_x_1011:
[----:B------:R-:W2:Y:S01]  /*14550*/  LDL R0, [R1] ;  /* 0x0000000001007983 */ /* 0x000ea20000100800 */
[----:B------:R-:W-:Y:S01]  /*14560*/  SHF.L.U32 R5, R19, 0x1f, RZ ;  /* 0x0000001f13057819 */ /* 0x000fe200000006ff */
[----:B0-----:R-:W-:-:S03]  /*14570*/  IMAD R3, R17, 0x3000, RZ ;  /* 0x0000300011037824 */ /* 0x001fc600078e02ff */
[----:B------:R-:W0:Y:S02]  /*14580*/  SYNCS.PHASECHK.TRANS64.TRYWAIT P0, [R2+URZ+0x19c60], R5 ;  /* 0x019c6005020075a7 */ /* 0x000e24000800017f */
[----:B--2---:R-:W-:Y:S01]  /*14590*/  LOP3.LUT R0, R3, R0, RZ, 0xfc, !PT ;  /* 0x0000000003007212 */ /* 0x004fe200078efcff */
[----:B0-----:R-:W-:Y:S06]  /*145a0*/  @!P0 BRA `(.L_x_1012) ;  /* 0x0000001800a88947 */ /* 0x001fec0003800000 */
.L_x_1054:
        /* <DEDUP_REMOVED lines=48> */
.L_x_1013:
[----:B-1----:R-:W-:Y:S01]  /*148b0*/  SYNCS.ARRIVE.TRANS64.A1T0 RZ, [R2+URZ+0x19c50], RZ ;  /* 0x019c50ff02ff79a7 */ /* 0x002fe2000810003f */
[----:B------:R-:W-:Y:S02]  /*148c0*/  @!P1 VIADD R0, R2, 0x19c80 ;  /* 0x00019c8002009836 */ /* 0x000fe40000000000 */
[----:B------:R-:W-:-:S03]  /*148d0*/  VIADD R17, R17, 0x1 ;  /* 0x0000000111117836 */ /* 0x000fc60000000000 */
[----:B------:R-:W-:Y:S01]  /*148e0*/  @!P1 PRMT R0, RZ, 0x654, R0 ;  /* 0x00000654ff009816 */ /* 0x000fe20000000000 */
[----:B------:R-:W-:Y:S01]  /*148f0*/  BAR.SYNC.DEFER_BLOCKING 0x2, 0x80 ;  /* 0x0082000000007b1d */ /* 0x000fe20000010000 */
[----:B------:R-:W-:-:S04]  /*14900*/  ISETP.NE.AND P0, PT, R17, 0x2, PT ;  /* 0x000000021100780c */ /* 0x000fc80003f05270 */
[----:B------:R-:W-:Y:S01]  /*14910*/  SEL R17, R17, RZ, P0 ;  /* 0x000000ff11117207 */ /* 0x000fe20000000000 */
[----:B------:R1:W-:Y:S02]  /*14920*/  @!P1 SYNCS.ARRIVE.TRANS64.RED.A1T0 RZ, [R0+URZ], RZ ;  /* 0x000000ff00ff99a7 */ /* 0x0003e4000810043f */
[----:B-1----:R-:W-:-:S04]  /*14930*/  SEL R0, RZ, 0x1, P0 ;  /* 0x00000001ff007807 */ /* 0x002fc80000000000 */
[----:B------:R-:W-:-:S07]  /*14940*/  LOP3.LUT R19, R19, R0, RZ, 0x3c, !PT ;  /* 0x0000000013137212 */ /* 0x000fce00078e3cff */
.L_x_965:
[----:B------:R-:W-:Y:S05]  /*14950*/  BSYNC B6 ;  /* 0x0000000000067941 */ /* 0x000fea0003800000 */
.L_x_963:
[----:B------:R-:W-:-:S13]  /*14960*/  LOP3.LUT P0, RZ, R18, 0x2, RZ, 0xc0, !PT ;  /* 0x0000000212ff7812 */ /* 0x000fda000780c0ff */
        /* <DEDUP_REMOVED lines=10> */
.L_x_1014:
[----:B------:R-:W1:Y:S01]  /*14a10*/  S2R R0, SR_TID.X ;  /* 0x0000000000007919 */ /* 0x000e620000002100 */
[----:B------:R-:W-:Y:S01]  /*14a20*/  ULDC UR4, c[0x0][0xc14] ;  /* 0x0003050000047ab9 */ /* 0x000fe20000000800 */
[----:B-1----:R-:W-:Y:S01]  /*14a30*/  LOP3.LUT R7, R0, 0x1f, RZ, 0xc0, !PT ;  /* 0x0000001f00077812 */ /* 0x002fe200078ec0ff */
[----:B------:R-:W-:-:S03]  /*14a40*/  IMAD.MOV.U32 R0, RZ, RZ, RZ ;  /* 0x000000ffff007224 */ /* 0x000fc600078e00ff */
[C---:B------:R-:W-:Y:S01]  /*14a50*/  ISETP.NE.AND P0, PT, R7.reuse, 0x1f, PT ;  /* 0x0000001f0700780c */ /* 0x040fe20003f05270 */
[----:B------:R-:W-:-:S05]  /*14a60*/  VIADD R5, R7, UR45 ;  /* 0x0000002d07057c36 */ /* 0x000fca0008000000 */
[----:B------:R-:W-:Y:S01]  /*14a70*/  ISETP.GE.OR P1, PT, R5, UR4, !P0 ;  /* 0x0000000405007c0c */ /* 0x000fe2000c726670 */
[----:B------:R-:W-:-:S12]  /*14a80*/  ULDC UR4, c[0x0][0xc14] ;  /* 0x0003050000047ab9 */ /* 0x000fd80000000800 */
[----:B0-----:R-:W0:Y:S02]  /*14a90*/  @!P1 LDC.64 R2, c[0x0][0xc58] ;  /* 0x00031600ff029b82 */ /* 0x001e240000000a00 */
        /* <DEDUP_REMOVED lines=16> */
[----:B------:R-:W-:Y:S02]  /*14ba0*/  IMAD.IADD R3, R4, 0x1, R3 ;  /* 0x0000000104037824 */ /* 0x000fe400078e0203 */
[----:B------:R-:W-:Y:S04]  /*14bb0*/  SHFL.IDX PT, R4, R24, 0x1, 0x1f ;  /* 0x00201f0018047f89 */ /* 0x000fe800000e0000 */
[----:B------:R-:W1:Y:S02]  /*14bc0*/  SHFL.UP PT, R2, R3, 0x8, RZ ;  /* 0x0500000003027989 */ /* 0x000e6400000e00ff */
[----:B-1----:R-:W-:-:S05]  /*14bd0*/  SEL R2, R2, RZ, P4 ;  /* 0x000000ff02027207 */ /* 0x002fca0002000000 */
[----:B------:R-:W-:-:S05]  /*14be0*/  IMAD.IADD R2, R3, 0x1, R2 ;  /* 0x0000000103027824 */ /* 0x000fca00078e0202 */
[----:B------:R-:W1:Y:S02]  /*14bf0*/  SHFL.UP PT, R5, R2, 0x10, RZ ;  /* 0x0600000002057989 */ /* 0x000e6400000e00ff */
[----:B-1----:R-:W-:-:S05]  /*14c00*/  SEL R5, R5, RZ, P5 ;  /* 0x000000ff05057207 */ /* 0x002fca0002800000 */
[----:B------:R-:W-:Y:S02]  /*14c10*/  IMAD.IADD R7, R2, 0x1, R5 ;  /* 0x0000000102077824 */ /* 0x000fe400078e0205 */
[----:B------:R-:W-:Y:S04]  /*14c20*/  SHFL.IDX PT, R5, R24, RZ, 0x1f ;  /* 0x00001fff18057589 */ /* 0x000fe800000e0000 */
[----:B------:R-:W0:Y:S02]  /*14c30*/  SHFL.IDX PT, R9, R7, 0x1f, 0x1f ;  /* 0x03e01f0007097f89 */ /* 0x000e2400000e0000 */
[----:B0-----:R-:W-:-:S04]  /*14c40*/  IMAD R9, R9, R6, RZ ;  /* 0x0000000609097224 */ /* 0x001fc800078e02ff */
[----:B------:R-:W-:-:S05]  /*14c50*/  IMAD.IADD R4, R4, 0x1, R9 ;  /* 0x0000000104047824 */ /* 0x000fca00078e0209 */
[----:B------:R-:W-:-:S13]  /*14c60*/  ISETP.GT.AND P6, PT, R4, R5, PT ;  /* 0x000000050400720c */ /* 0x000fda0003fc4270 */
[----:B------:R-:W-:Y:S05]  /*14c70*/  @P6 BRA `(.L_x_1016) ;  /* 0x0000000000986947 */ /* 0x000fea0003800000 */
.L_x_1020:
        /* <DEDUP_REMOVED lines=14> */
.L_x_1019:
[----:B------:R-:W-:Y:S05]  /*14d60*/  BSYNC B0 ;  /* 0x0000000000007941 */ /* 0x000fea0003800000 */
.L_x_1018:
        /* <DEDUP_REMOVED lines=21> */
[----:B------:R-:W-:Y:S02]  /*14ec0*/  IMAD.MOV.U32 R7, RZ, RZ, R9 ;  /* 0x000000ffff077224 */ /* 0x000fe400078e0009 */
[----:B------:R-:W-:-:S07]  /*14ed0*/  IMAD.MOV.U32 R9, RZ, RZ, R3 ;  /* 0x000000ffff097224 */ /* 0x000fce00078e0003 */
.L_x_1016:
        /* <DEDUP_REMOVED lines=12> */
[----:B------:R-:W-:Y:S01]  /*14fa0*/  ISETP.NE.AND P0, PT, RZ, UR7, PT ;  /* 0x00000007ff007c0c */ /* 0x000fe2000bf05270 */
[----:B------:R-:W-:-:S03]  /*14fb0*/  IMAD.MOV.U32 R24, RZ, RZ, RZ ;  /* 0x000000ffff187224 */ /* 0x000fc600078e00ff */
        /* <DEDUP_REMOVED lines=10> */
[----:B------:R-:W-:-:S06]  /*15060*/  IMAD.U32 R24, RZ, RZ, UR4 ;  /* 0x00000004ff187e24 */ /* 0x000fcc000f8e00ff */
[----:B------:R0:W1:Y:S02]  /*15070*/  SHFL.IDX PT, R24, R7, R24, 0x1f ;  /* 0x00001f1807187589 */ /* 0x00006400000e0000 */
.L_x_1021:
[----:B0-----:R-:W-:Y:S02]  /*15080*/  IMAD R7, R15, R8, RZ ;  /* 0x000000080f077224 */ /* 0x001fe400078e02ff */
[----:B------:R-:W-:Y:S02]  /*15090*/  IMAD.MOV.U32 R2, RZ, RZ, RZ ;  /* 0x000000ffff027224 */ /* 0x000fe400078e00ff */
[----:B-1----:R-:W-:Y:S02]  /*150a0*/  IMAD R24, R24, R6, R11 ;  /* 0x0000000618187224 */ /* 0x002fe400078e020b */
[----:B------:R-:W-:-:S04]  /*150b0*/  IMAD.HI.U32 R3, R3, R7, R2 ;  /* 0x0000000703037227 */ /* 0x000fc800078e0002 */
[----:B------:R-:W-:Y:S01]  /*150c0*/  IMAD.IADD R7, R5, 0x1, -R24 ;  /* 0x0000000105077824 */ /* 0x000fe200078e0a18 */
[----:B------:R-:W-:-:S04]  /*150d0*/  IABS R5, R4 ;  /* 0x0000000400057213 */ /* 0x000fc80000000000 */
[----:B------:R-:W-:Y:S01]  /*150e0*/  IABS R2, R7 ;  /* 0x0000000700027213 */ /* 0x000fe20000000000 */
[----:B------:R-:W-:-:S04]  /*150f0*/  IMAD.MOV R5, RZ, RZ, -R5 ;  /* 0x000000ffff057224 */ /* 0x000fc800078e0a05 */
        /* <DEDUP_REMOVED lines=10> */
[----:B------:R-:W-:-:S04]  /*151a0*/  IMAD.MOV.U32 R2, RZ, RZ, R3 ;  /* 0x000000ffff027224 */ /* 0x000fc800078e0003 */
[----:B------:R-:W-:Y:S01]  /*151b0*/  @!P2 IMAD.MOV R2, RZ, RZ, -R2 ;  /* 0x000000ffff02a224 */ /* 0x000fe200078e0a02 */
[----:B------:R-:W-:-:S05]  /*151c0*/  @!P1 LOP3.LUT R2, RZ, R4, RZ, 0x33, !PT ;  /* 0x00000004ff029212 */ /* 0x000fca00078e33ff */
[----:B------:R-:W-:Y:S02]  /*151d0*/  IMAD R5, R9, R2, RZ ;  /* 0x0000000209057224 */ /* 0x000fe400078e02ff */
[----:B------:R-:W-:Y:S02]  /*151e0*/  IMAD.MOV R2, RZ, RZ, -R2 ;  /* 0x000000ffff027224 */ /* 0x000fe400078e0a02 */
[----:B------:R-:W-:Y:S02]  /*151f0*/  IMAD.MOV R3, RZ, RZ, -R5 ;  /* 0x000000ffff037224 */ /* 0x000fe400078e0a05 */
[----:B------:R-:W-:Y:S02]  /*15200*/  IMAD R4, R4, R2, R7 ;  /* 0x0000000204047224 */ /* 0x000fe400078e0207 */
[----:B------:R-:W-:Y:S01]  /*15210*/  IMAD.MOV.U32 R2, RZ, RZ, RZ ;  /* 0x000000ffff027224 */ /* 0x000fe200078e00ff */
[----:B------:R-:W-:Y:S01]  /*15220*/  VIADDMNMX R6, R3, R6, R9, PT ;  /* 0x0000000603067246 */ /* 0x000fe20003800109 */
[----:B------:R-:W-:-:S03]  /*15230*/  IMAD.IADD R5, R4, 0x1, R5 ;  /* 0x0000000104057824 */ /* 0x000fc600078e0205 */
[----:B------:R-:W-:-:S04]  /*15240*/  IABS R8, R6 ;  /* 0x0000000600087213 */ /* 0x000fc80000000000 */
[----:B------:R-:W0:Y:S08]  /*15250*/  I2F.RP R9, R8 ;  /* 0x0000000800097306 */ /* 0x000e300000209400 */
[----:B0-----:R-:W0:Y:S02]  /*15260*/  MUFU.RCP R9, R9 ;  /* 0x0000000900097308 */ /* 0x001e240000001000 */
[----:B0-----:R-:W-:Y:S01]  /*15270*/  VIADD R3, R9, 0xffffffe ;  /* 0x0ffffffe09037836 */ /* 0x001fe20000000000 */
[----:B------:R-:W-:-:S05]  /*15280*/  IABS R9, R6 ;  /* 0x0000000600097213 */ /* 0x000fca0000000000 */
[----:B------:R-:W0:Y:S02]  /*15290*/  F2I.FTZ.U32.TRUNC.NTZ R3, R3 ;  /* 0x0000000300037305 */ /* 0x000e24000021f000 */
[----:B0-----:R-:W-:-:S04]  /*152a0*/  IMAD.MOV R7, RZ, RZ, -R3 ;  /* 0x000000ffff077224 */ /* 0x001fc800078e0a03 */
[----:B------:R-:W-:-:S04]  /*152b0*/  IMAD R7, R7, R8, RZ ;  /* 0x0000000807077224 */ /* 0x000fc800078e02ff */
[----:B------:R-:W-:Y:S01]  /*152c0*/  IMAD.HI.U32 R2, R3, R7, R2 ;  /* 0x0000000703027227 */ /* 0x000fe200078e0002 */
[----:B------:R-:W-:-:S03]  /*152d0*/  IABS R7, R4 ;  /* 0x0000000400077213 */ /* 0x000fc60000000000 */
        /* <DEDUP_REMOVED lines=9> */
[----:B------:R-:W-:Y:S01]  /*15370*/  ISETP.GE.AND P2, PT, R3, RZ, PT ;  /* 0x000000ff0300720c */ /* 0x000fe20003f46270 */
[----:B------:R-:W-:-:S06]  /*15380*/  IMAD.MOV R3, RZ, RZ, -R6 ;  /* 0x000000ffff037224 */ /* 0x000fcc00078e0a06 */
[----:B------:R-:W-:-:S06]  /*15390*/  @P0 VIADD R2, R2, 0x1 ;  /* 0x0000000102020836 */ /* 0x000fcc0000000000 */
[----:B------:R-:W-:Y:S01]  /*153a0*/  @!P2 IMAD.MOV R2, RZ, RZ, -R2 ;  /* 0x000000ffff02a224 */ /* 0x000fe200078e0a02 */
[----:B------:R-:W-:-:S04]  /*153b0*/  @!P1 LOP3.LUT R2, RZ, R6, RZ, 0x33, !PT ;  /* 0x00000006ff029212 */ /* 0x000fc800078e33ff */
[----:B------:R-:W-:Y:S01]  /*153c0*/  LOP3.LUT R25, RZ, R2, RZ, 0x33, !PT ;  /* 0x00000002ff197212 */ /* 0x000fe200078e33ff */
[----:B------:R-:W-:-:S04]  /*153d0*/  IMAD R3, R2, R3, R5 ;  /* 0x0000000302037224 */ /* 0x000fc800078e0205 */
[----:B------:R-:W-:Y:S01]  /*153e0*/  IMAD.IADD R25, R0, 0x1, R25 ;  /* 0x0000000100197824 */ /* 0x000fe200078e0219 */
[----:B------:R-:W-:Y:S01]  /*153f0*/  R2UR UR38, R3 ;  /* 0x00000000032672ca */ /* 0x000fe200000e0000 */
[----:B------:R-:W-:-:S14]  /*15400*/  BRA `(.L_x_1022) ;  /* 0x0000000000107947 */ /* 0x000fdc0003800000 */
.L_x_1017:
[----:B------:R-:W-:Y:S01]  /*15410*/  IMAD.MOV.U32 R24, RZ, RZ, R5 ;  /* 0x000000ffff187224 */ /* 0x000fe200078e0005 */
[----:B------:R-:W-:Y:S01]  /*15420*/  ULDC UR45, c[0x0][0xc14] ;  /* 0x00030500002d7ab9 */ /* 0x000fe20000000800 */
[----:B------:R-:W-:Y:S01]  /*15430*/  IMAD.MOV.U32 R25, RZ, RZ, RZ ;  /* 0x000000ffff197224 */ /* 0x000fe200078e00ff */
[----:B------:R-:W-:-:S06]  /*15440*/  UMOV UR38, URZ ;  /* 0x0000003f00267c82 */ /* 0x000fcc0008000000 */
.L_x_1022:
[----:B------:R-:W0:Y:S01]  /*15450*/  S2R R0, SR_TID.X ;  /* 0x0000000000007919 */ /* 0x000e220000002100 */
[----:B------:R-:W-:Y:S02]  /*15460*/  IMAD.U32 R6, RZ, RZ, UR38 ;  /* 0x00000026ff067e24 */ /* 0x000fe4000f8e00ff */
[----:B------:R-:W-:Y:S01]  /*15470*/  IMAD.U32 R7, RZ, RZ, UR45 ;  /* 0x0000002dff077e24 */ /* 0x000fe2000f8e00ff */
[----:B------:R-:W-:Y:S01]  /*15480*/  BAR.SYNC.DEFER_BLOCKING 0x4, 0x200 ;  /* 0x0108000000007b1d */ /* 0x000fe20000010000 */
[----:B------:R-:W-:Y:S02]  /*15490*/  IMAD.MOV.U32 R4, RZ, RZ, R24 ;  /* 0x000000ffff047224 */ /* 0x000fe400078e0018 */
[----:B------:R-:W-:Y:S01]  /*154a0*/  IMAD.MOV.U32 R5, RZ, RZ, R25 ;  /* 0x000000ffff057224 */ /* 0x000fe200078e0019 */
[----:B0-----:R-:W-:-:S04]  /*154b0*/  LOP3.LUT R0, R0, 0x1f, RZ, 0xc0, !PT ;  /* 0x0000001f00007812 */ /* 0x001fc800078ec0ff */
[----:B------:R-:W-:-:S13]  /*154c0*/  ISETP.NE.AND P0, PT, R0, RZ, PT ;  /* 0x000000ff0000720c */ /* 0x000fda0003f05270 */
[----:B------:R-:W0:Y:S01]  /*154d0*/  @!P0 S2R R3, SR_CgaCtaId ;  /* 0x0000000000038919 */ /* 0x000e220000008800 */
[----:B------:R-:W-:-:S04]  /*154e0*/  @!P0 MOV R0, 0x400 ;  /* 0x0000040000008802 */ /* 0x000fc80000000f00 */
[----:B0-----:R-:W-:-:S05]  /*154f0*/  @!P0 LEA R0, R3, R0, 0x18 ;  /* 0x0000000003008211 */ /* 0x001fca00078ec0ff */
[----:B------:R1:W-:Y:S01]  /*15500*/  @!P0 STS.128 [R0+0x19cd0], R4 ;  /* 0x019cd00400008388 */ /* 0x0003e20000000c00 */
[----:B------:R-:W-:Y:S06]  /*15510*/  BAR.ARV 0x5, 0x200 ;  /* 0x0148000000007b1d */ /* 0x000fec0000002000 */
.L_x_1015:
[----:B------:R-:W-:Y:S02]  /*15520*/  ULDC UR4, c[0x0][0xc14] ;  /* 0x0003050000047ab9 */ /* 0x000fe40000000800 */
[----:B------:R-:W-:-:S06]  /*15530*/  UISETP.GE.AND UP0, UPT, UR45, UR4, UPT ;  /* 0x000000042d00728c */ /* 0x000fcc000bf06270 */
[----:B------:R-:W-:-:S13]  /*15540*/  PLOP3.LUT P0, PT, PT, PT, UP0, 0x80, 0x0 ;  /* 0x000000000000781c */ /* 0x000fda0003f0f008 */
[----:B------:R-:W-:Y:S05]  /*15550*/  @!P0 BRA `(.L_x_1023) ;  /* 0xffffffc000dc8947 */ /* 0x000fea000383ffff */
.L_x_953:
[----:B-1----:R-:W2:Y:S01]  /*15560*/  LDL.LU R0, [R1+0x4] ;  /* 0x0000040001007983 */ /* 0x002ea20000300800 */
[----:B------:R-:W-:Y:S01]  /*15570*/  BSSY B0, `(.L_x_1024) ;  /* 0x000000b000007945 */ /* 0x000fe20003800000 */
[----:B0-----:R-:W0:Y:S01]  /*15580*/  S2R R5, SR_CgaCtaId ;  /* 0x0000000000057919 */ /* 0x001e220000008800 */
[----:B--2---:R-:W-:-:S05]  /*15590*/  VIADD R0, R0, 0x1 ;  /* 0x0000000100007836 */ /* 0x004fca0000000000 */
[----:B------:R-:W-:-:S04]  /*155a0*/  LEA.HI R2, R0, R0, RZ, 0x1 ;  /* 0x0000000000027211 */ /* 0x000fc800078f08ff */
[----:B------:R-:W-:Y:S02]  /*155b0*/  LOP3.LUT R3, R2, 0xfffffffe, RZ, 0xc0, !PT ;  /* 0xfffffffe02037812 */ /* 0x000fe400078ec0ff */
[----:B------:R-:W-:-:S03]  /*155c0*/  MOV R2, 0x400 ;  /* 0x0000040000027802 */ /* 0x000fc60000000f00 */
[----:B------:R-:W-:Y:S01]  /*155d0*/  IMAD.IADD R0, R0, 0x1, -R3 ;  /* 0x0000000100007824 */ /* 0x000fe200078e0a03 */
[----:B0-----:R-:W-:-:S04]  /*155e0*/  LEA R8, R5, R2, 0x18 ;  /* 0x0000000205087211 */ /* 0x001fc800078ec0ff */
[----:B------:R-:W-:-:S04]  /*155f0*/  SHF.L.U32 R0, R0, 0x1f, RZ ;  /* 0x0000001f00007819 */ /* 0x000fc800000006ff */
[----:B------:R-:W0:Y:S02]  /*15600*/  SYNCS.PHASECHK.TRANS64.TRYWAIT P0, [R8+URZ+0x19c20], R0 ;  /* 0x019c2000080075a7 */ /* 0x000e24000800017f */
[----:B0-----:R-:W-:Y:S05]  /*15610*/  @!P0 BRA `(.L_x_1025) ;  /* 0x0000000800a08947 */ /* 0x001fea0003800000 */
.L_x_1055:
[----:B------:R-:W-:Y:S05]  /*15620*/  BSYNC B0 ;  /* 0x0000000000007941 */ /* 0x000fea0003800000 */
.L_x_1024:
[----:B------:R-:W-:-:S03]  /*15630*/  UMOV UR4, 0xffffffff ;  /* 0xffffffff00047882 */ /* 0x000fc60000000000 */
[----:B------:R-:W-:Y:S05]  /*15640*/  BRA.DIV UR4, `(.L_x_1026) ;  /* 0x0000000a04a87947 */ /* 0x000fea000b800000 */
[----:B0-----:R-:W0:Y:S02]  /*15650*/  S2R R0, SR_TID.X ;  /* 0x0000000000007919 */ /* 0x001e240000002100 */
[----:B0-----:R-:W-:-:S04]  /*15660*/  SHF.R.U32.HI R0, RZ, 0x5, R0 ;  /* 0x00000005ff007819 */ /* 0x001fc80000011600 */
[----:B------:R-:W-:-:S05]  /*15670*/  LOP3.LUT R0, R0, 0x3, RZ, 0xc0, !PT ;  /* 0x0000000300007812 */ /* 0x000fca00078ec0ff */
[----:B------:R0:W1:Y:S02]  /*15680*/  SHFL.IDX PT, R14, R0, RZ, 0x1f ;  /* 0x00001fff000e7589 */ /* 0x00006400000e0000 */
.L_x_1058:
[----:B-1----:R-:W-:Y:S01]  /*15690*/  ISETP.NE.AND P0, PT, R14, RZ, PT ;  /* 0x000000ff0e00720c */ /* 0x002fe20003f05270 */
[----:B------:R-:W-:-:S12]  /*156a0*/  BSSY B0, `(.L_x_1027) ;  /* 0x000002b000007945 */ /* 0x000fd80003800000 */
[----:B------:R-:W-:Y:S05]  /*156b0*/  @P0 BRA `(.L_x_1028) ;  /* 0x0000000000a40947 */ /* 0x000fea0003800000 */
[----:B------:R-:W-:-:S03]  /*156c0*/  UMOV UR4, 0xffffffff ;  /* 0xffffffff00047882 */ /* 0x000fc60000000000 */
[----:B------:R-:W-:Y:S05]  /*156d0*/  BRA.DIV UR4, `(.L_x_1029) ;  /* 0x0000000a04b87947 */ /* 0x000fea000b800000 */
[----:B------:R-:W-:-:S13]  /*156e0*/  ELECT P6, URZ, PT ;  /* 0x00000000003f782f */ /* 0x000fda00038c0000 */
.L_x_1061:
[----:B------:R-:W-:Y:S05]  /*156f0*/  @!P6 BRA `(.L_x_1028) ;  /* 0x000000000094e947 */ /* 0x000fea0003800000 */
[----:B------:R-:W-:-:S06]  /*15700*/  ULOP3.LUT UR4, UR42, 0x2, URZ, 0xfc, !UPT ;  /* 0x000000022a047892 */ /* 0x000fcc000f8efc3f */
[----:B0-----:R-:W-:-:S05]  /*15710*/  IMAD.U32 R0, RZ, RZ, UR4 ;  /* 0x00000004ff007e24 */ /* 0x001fca000f8e00ff */
[----:B------:R-:W-:-:S13]  /*15720*/  ISETP.NE.AND P0, PT, R0, 0x3, PT ;  /* 0x000000030000780c */ /* 0x000fda0003f05270 */
[----:B------:R-:W-:Y:S05]  /*15730*/  @!P0 BRA `(.L_x_1030) ;  /* 0x0000000000048947 */ /* 0x000fea0003800000 */
[----:B------:R-:W-:Y:S01]  /*15740*/  BPT.TRAP 0x1 ;  /* 0x000000040000795c */ /* 0x000fe20000300000 */
.L_x_1030:
        /* <DEDUP_REMOVED lines=12> */
.L_x_1062:
[----:B------:R-:W1:Y:S02]  /*15810*/  SYNCS.PHASECHK.TRANS64.TRYWAIT P1, [R7+URZ], R0 ;  /* 0x00000000070075a7 */ /* 0x000e64000802017f */
[----:B-1----:R-:W-:Y:S05]  /*15820*/  @!P1 BRA `(.L_x_1032) ;  /* 0x0000000800989947 */ /* 0x002fea0003800000 */
.L_x_1063:
[----:B------:R-:W-:Y:S05]  /*15830*/  @!P0 BRA `(.L_x_1033) ;  /* 0x0000000000048947 */ /* 0x000fea0003800000 */
[----:B------:R-:W-:Y:S01]  /*15840*/  BPT.TRAP 0x1 ;  /* 0x000000040000795c */ /* 0x000fe20000300000 */
.L_x_1033:
[----:B------:R-:W-:-:S04]  /*15850*/  IMAD R2, R17, 0x8, R8 ;  /* 0x0000000811027824 */ /* 0x000fc800078e0208 */
[----:B------:R-:W2:Y:S02]  /*15860*/  SYNCS.PHASECHK.TRANS64.TRYWAIT P1, [R2+URZ+0x19c60], R3 ;  /* 0x019c6003020075a7 */ /* 0x000ea4000802017f */
[----:B--2---:R-:W-:Y:S05]  /*15870*/  @!P1 BRA `(.L_x_1034) ;  /* 0x0000000800989947 */ /* 0x004fea0003800000 */
.L_x_1064:
[----:B------:R-:W-:Y:S05]  /*15880*/  @!P0 BRA `(.L_x_1035) ;  /* 0x0000000000048947 */ /* 0x000fea0003800000 */
[----:B------:R-:W-:Y:S01]  /*15890*/  BPT.TRAP 0x1 ;  /* 0x000000040000795c */ /* 0x000fe20000300000 */
.L_x_1035:
[----:B------:R-:W-:-:S04]  /*158a0*/  IMAD R5, R5, 0x8, R8 ;  /* 0x0000000805057824 */ /* 0x000fc800078e0208 */
[----:B------:R-:W3:Y:S02]  /*158b0*/  SYNCS.PHASECHK.TRANS64.TRYWAIT P1, [R5+URZ+0x19c60], R0 ;  /* 0x019c6000050075a7 */ /* 0x000ee4000802017f */
[----:B---3--:R-:W-:Y:S05]  /*158c0*/  @!P1 BRA `(.L_x_1036) ;  /* 0x0000000800989947 */ /* 0x008fea0003800000 */
.L_x_1065:
[----:B------:R-:W-:Y:S05]  /*158d0*/  @!P0 BRA `(.L_x_1037) ;  /* 0x0000000000048947 */ /* 0x000fea0003800000 */
[----:B------:R-:W-:Y:S01]  /*158e0*/  BPT.TRAP 0x1 ;  /* 0x000000040000795c */ /* 0x000fe20000300000 */
.L_x_1037:
[----:B------:R-:W4:Y:S02]  /*158f0*/  SYNCS.PHASECHK.TRANS64.TRYWAIT P0, [R2+URZ+0x19c80], R3 ;  /* 0x019c8003020075a7 */ /* 0x000f24000800017f */
[----:B----4-:R-:W-:Y:S05]  /*15900*/  @!P0 BRA `(.L_x_1038) ;  /* 0x00000008009c8947 */ /* 0x010fea0003800000 */
.L_x_1039:
[----:B------:R0:W0:Y:S02]  /*15910*/  SYNCS.PHASECHK.TRANS64.TRYWAIT P0, [R5+URZ+0x19c80], R0 ;  /* 0x019c8000050075a7 */ /* 0x000024000800017f */
[----:B0-----:R-:W-:Y:S05]  /*15920*/  @!P0 NANOSLEEP.SYNCS 0x989680 ;  /* 0x009896800000895d */ /* 0x001fea0003900000 */
[----:B------:R-:W0:Y:S02]  /*15930*/  @!P0 SYNCS.PHASECHK.TRANS64 P0, [R5+URZ+0x19c80], R0 ;  /* 0x019c8000050085a7 */ /* 0x000e24000800007f */
[----:B0-----:R-:W-:Y:S05]  /*15940*/  @!P0 BRA `(.L_x_1039) ;  /* 0xfffffffc00f08947 */ /* 0x001fea000383ffff */
.L_x_1028:
[----:B------:R-:W-:Y:S05]  /*15950*/  BSYNC B0 ;  /* 0x0000000000007941 */ /* 0x000fea0003800000 */
.L_x_1027:
[----:B------:R-:W-:Y:S05]  /*15960*/  EXIT ;  /* 0x000000000000794d */ /* 0x000fea0003800000 */
.L_x_859:
[----:B0-----:R-:W-:-:S04]  /*15970*/  IMAD.U32 R3, RZ, RZ, UR45 ;  /* 0x0000002dff037e24 */ /* 0x001fc8000f8e00ff */
[----:B------:R0:W1:Y:S03]  /*15980*/  SYNCS.PHASECHK.TRANS64.TRYWAIT P1, [R3+URZ+0x19c00], R6 ;  /* 0x019c0006030075a7 */ /* 0x000066000802017f */
[----:B-1----:R-:W-:Y:S05]  /*15990*/  @!P1 NANOSLEEP.SYNCS 0x989680 ;  /* 0x009896800000995d */ /* 0x002fea0003900000 */
[----:B------:R-:W1:Y:S02]  /*159a0*/  @!P1 SYNCS.PHASECHK.TRANS64 P1, [R3+URZ+0x19c00], R6 ;  /* 0x019c0006030095a7 */ /* 0x000e64000802007f */
[----:B-1----:R-:W-:Y:S05]  /*159b0*/  @!P1 BRA `(.L_x_859) ;  /* 0xfffffffc00ec9947 */ /* 0x002fea000383ffff */
[----:B------:R-:W-:Y:S05]  /*159c0*/  BRA `(.L_x_1040) ;  /* 0xfffffec000c47947 */ /* 0x000fea000383ffff */
.L_x_863:
[----:B0-----:R0:W2:Y:S02]  /*159d0*/  SYNCS.PHASECHK.TRANS64.TRYWAIT P2, [R5+URZ+0x19c30], R2 ;  /* 0x019c3002050075a7 */ /* 0x0010a4000804017f */
[----:B--2---:R-:W-:Y:S05]  /*159e0*/  @!P2 NANOSLEEP.SYNCS 0x989680 ;  /* 0x009896800000a95d */ /* 0x004fea0003900000 */
[----:B------:R-:W2:Y:S02]  /*159f0*/  @!P2 SYNCS.PHASECHK.TRANS64 P2, [R5+URZ+0x19c30], R2 ;  /* 0x019c30020500a5a7 */ /* 0x000ea4000804007f */
[----:B--2---:R-:W-:Y:S05]  /*15a00*/  @!P2 BRA `(.L_x_863) ;  /* 0xfffffffc00f0a947 */ /* 0x004fea000383ffff */
[----:B------:R-:W-:Y:S05]  /*15a10*/  BRA `(.L_x_862) ;  /* 0xfffffec000e87947 */ /* 0x000fea000383ffff */
.L_x_879:
[----:B-1----:R-:W-:-:S04]  /*15a20*/  IMAD.U32 R15, RZ, RZ, UR24 ;  /* 0x00000018ff0f7e24 */ /* 0x002fc8000f8e00ff */
[----:B------:R1:W2:Y:S03]  /*15a30*/  SYNCS.PHASECHK.TRANS64.TRYWAIT P2, [R15+URZ+0x19c30], R12 ;  /* 0x019c300c0f0075a7 */ /* 0x0002a6000804017f */
[----:B--2---:R-:W-:Y:S05]  /*15a40*/  @!P2 NANOSLEEP.SYNCS 0x989680 ;  /* 0x009896800000a95d */ /* 0x004fea0003900000 */
[----:B------:R-:W2:Y:S02]  /*15a50*/  @!P2 SYNCS.PHASECHK.TRANS64 P2, [R15+URZ+0x19c30], R12 ;  /* 0x019c300c0f00a5a7 */ /* 0x000ea4000804007f */
[----:B--2---:R-:W-:Y:S05]  /*15a60*/  @!P2 BRA `(.L_x_879) ;  /* 0xfffffffc00eca947 */ /* 0x004fea000383ffff */
[----:B------:R-:W-:Y:S05]  /*15a70*/  BRA `(.L_x_878) ;  /* 0xfffffefc00187947 */ /* 0x000fea000383ffff */
.L_x_883:
[----:B-1----:R-:W-:-:S04]  /*15a80*/  IMAD.U32 R15, RZ, RZ, UR11 ;  /* 0x0000000bff0f7e24 */ /* 0x002fc8000f8e00ff */
[----:B------:R1:W2:Y:S03]  /*15a90*/  SYNCS.PHASECHK.TRANS64.TRYWAIT P2, [R15+URZ+0x19c50], R12 ;  /* 0x019c500c0f0075a7 */ /* 0x0002a6000804017f */
[----:B--2---:R-:W-:Y:S05]  /*15aa0*/  @!P2 NANOSLEEP.SYNCS 0x989680 ;  /* 0x009896800000a95d */ /* 0x004fea0003900000 */
[----:B------:R-:W2:Y:S02]  /*15ab0*/  @!P2 SYNCS.PHASECHK.TRANS64 P2, [R15+URZ+0x19c50], R12 ;  /* 0x019c500c0f00a5a7 */ /* 0x000ea4000804007f */
[----:B--2---:R-:W-:Y:S05]  /*15ac0*/  @!P2 BRA `(.L_x_883) ;  /* 0xfffffffc00eca947 */ /* 0x004fea000383ffff */
[----:B------:R-:W-:Y:S05]  /*15ad0*/  BRA `(.L_x_882) ;  /* 0xfffffefc00687947 */ /* 0x000fea000383ffff */
.L_x_901:
[----:B-1----:R-:W-:-:S04]  /*15ae0*/  IMAD.U32 R11, RZ, RZ, UR6 ;  /* 0x00000006ff0b7e24 */ /* 0x002fc8000f8e00ff */
[----:B------:R1:W2:Y:S03]  /*15af0*/  SYNCS.PHASECHK.TRANS64.TRYWAIT P2, [R11+URZ+0x19c30], R8 ;  /* 0x019c30080b0075a7 */ /* 0x0002a6000804017f */
[----:B--2---:R-:W-:Y:S05]  /*15b00*/  @!P2 NANOSLEEP.SYNCS 0x989680 ;  /* 0x009896800000a95d */ /* 0x004fea0003900000 */
[----:B------:R-:W2:Y:S02]  /*15b10*/  @!P2 SYNCS.PHASECHK.TRANS64 P2, [R11+URZ+0x19c30], R8 ;  /* 0x019c30080b00a5a7 */ /* 0x000ea4000804007f */
[----:B--2---:R-:W-:Y:S05]  /*15b20*/  @!P2 BRA `(.L_x_901) ;  /* 0xfffffffc00eca947 */ /* 0x004fea000383ffff */
[----:B------:R-:W-:Y:S05]  /*15b30*/  BRA `(.L_x_900) ;  /* 0xffffff3000647947 */ /* 0x000fea000383ffff */
.L_x_905:
[----:B-1----:R-:W-:-:S04]  /*15b40*/  IMAD.U32 R11, RZ, RZ, UR14 ;  /* 0x0000000eff0b7e24 */ /* 0x002fc8000f8e00ff */
[----:B------:R1:W2:Y:S03]  /*15b50*/  SYNCS.PHASECHK.TRANS64.TRYWAIT P2, [R11+URZ+0x19c50], R8 ;  /* 0x019c50080b0075a7 */ /* 0x0002a6000804017f */
[----:B--2---:R-:W-:Y:S05]  /*15b60*/  @!P2 NANOSLEEP.SYNCS 0x989680 ;  /* 0x009896800000a95d */ /* 0x004fea0003900000 */
[----:B------:R-:W2:Y:S02]  /*15b70*/  @!P2 SYNCS.PHASECHK.TRANS64 P2, [R11+URZ+0x19c50], R8 ;  /* 0x019c50080b00a5a7 */ /* 0x000ea4000804007f */
[----:B--2---:R-:W-:Y:S05]  /*15b80*/  @!P2 BRA `(.L_x_905) ;  /* 0xfffffffc00eca947 */ /* 0x004fea000383ffff */
[----:B------:R-:W-:Y:S05]  /*15b90*/  BRA `(.L_x_904) ;  /* 0xffffff3000b47947 */ /* 0x000fea000383ffff */
.L_x_912:
[----:B-1----:R-:W-:-:S04]  /*15ba0*/  IMAD.U32 R15, RZ, RZ, UR23 ;  /* 0x00000017ff0f7e24 */ /* 0x002fc8000f8e00ff */
[----:B------:R1:W2:Y:S03]  /*15bb0*/  SYNCS.PHASECHK.TRANS64.TRYWAIT P2, [R15+URZ+0x19c30], R8 ;  /* 0x019c30080f0075a7 */ /* 0x0002a6000804017f */
[----:B--2---:R-:W-:Y:S05]  /*15bc0*/  @!P2 NANOSLEEP.SYNCS 0x989680 ;  /* 0x009896800000a95d */ /* 0x004fea0003900000 */
[----:B------:R-:W2:Y:S02]  /*15bd0*/  @!P2 SYNCS.PHASECHK.TRANS64 P2, [R15+URZ+0x19c30], R8 ;  /* 0x019c30080f00a5a7 */ /* 0x000ea4000804007f */
[----:B--2---:R-:W-:Y:S05]  /*15be0*/  @!P2 BRA `(.L_x_912) ;  /* 0xfffffffc00eca947 */ /* 0x004fea000383ffff */
[----:B------:R-:W-:Y:S05]  /*15bf0*/  BRA `(.L_x_911) ;  /* 0xffffff54004c7947 */ /* 0x000fea000383ffff */
.L_x_916:
[----:B-1----:R-:W-:-:S04]  /*15c00*/  IMAD.U32 R15, RZ, RZ, UR11 ;  /* 0x0000000bff0f7e24 */ /* 0x002fc8000f8e00ff */
[----:B------:R1:W2:Y:S03]  /*15c10*/  SYNCS.PHASECHK.TRANS64.TRYWAIT P2, [R15+URZ+0x19c50], R8 ;  /* 0x019c50080f0075a7 */ /* 0x0002a6000804017f */
[----:B--2---:R-:W-:Y:S05]  /*15c20*/  @!P2 NANOSLEEP.SYNCS 0x989680 ;  /* 0x009896800000a95d */ /* 0x004fea0003900000 */
[----:B------:R-:W2:Y:S02]  /*15c30*/  @!P2 SYNCS.PHASECHK.TRANS64 P2, [R15+URZ+0x19c50], R8 ;  /* 0x019c50080f00a5a7 */ /* 0x000ea4000804007f */
[----:B--2---:R-:W-:Y:S05]  /*15c40*/  @!P2 BRA `(.L_x_916) ;  /* 0xfffffffc00eca947 */ /* 0x004fea000383ffff */
[----:B------:R-:W-:Y:S05]  /*15c50*/  BRA `(.L_x_915) ;  /* 0xffffff54009c7947 */ /* 0x000fea000383ffff */
.L_x_930:
[----:B-1----:R-:W-:-:S04]  /*15c60*/  IMAD.U32 R5, RZ, RZ, UR11 ;  /* 0x0000000bff057e24 */ /* 0x002fc8000f8e00ff */
[----:B------:R1:W2:Y:S03]  /*15c70*/  SYNCS.PHASECHK.TRANS64.TRYWAIT P1, [R5+URZ+0x19c50], R0 ;  /* 0x019c5000050075a7 */ /* 0x0002a6000802017f */
[----:B--2---:R-:W-:Y:S05]  /*15c80*/  @!P1 NANOSLEEP.SYNCS 0x989680 ;  /* 0x009896800000995d */ /* 0x004fea0003900000 */
[----:B------:R-:W2:Y:S02]  /*15c90*/  @!P1 SYNCS.PHASECHK.TRANS64 P1, [R5+URZ+0x19c50], R0 ;  /* 0x019c5000050095a7 */ /* 0x000ea4000802007f */
[----:B--2---:R-:W-:Y:S05]  /*15ca0*/  @!P1 BRA `(.L_x_930) ;  /* 0xfffffffc00ec9947 */ /* 0x004fea000383ffff */
[----:B------:R-:W-:Y:S05]  /*15cb0*/  BRA `(.L_x_929) ;  /* 0xffffff8400e47947 */ /* 0x000fea000383ffff */
.L_x_970:
[----:B------:R-:W-:Y:S02]  /*15cc0*/  IMAD.MOV.U32 R13, RZ, RZ, R4 ;  /* 0x000000ffff0d7224 */ /* 0x000fe400078e0004 */
[----:B------:R-:W-:Y:S02]  /*15cd0*/  IMAD.MOV.U32 R12, RZ, RZ, RZ ;  /* 0x000000ffff0c7224 */ /* 0x000fe400078e00ff */
[----:B------:R-:W-:Y:S02]  /*15ce0*/  IMAD.MOV.U32 R11, RZ, RZ, 0x1f ;  /* 0x0000001fff0b7424 */ /* 0x000fe400078e00ff */
[----:B------:R-:W-:-:S07]  /*15cf0*/  IMAD.MOV.U32 R15, RZ, RZ, -0x1 ;  /* 0xffffffffff0f7424 */ /* 0x000fce00078e00ff */
[----:B------:R-:W-:Y:S05]  /*15d00*/  WARPSYNC.COLLECTIVE R15, `(.L_x_1041) ;  /* 0x000000000f087348 */ /* 0x000fea0003c00000 */
[----:B------:R0:W1:Y:S02]  /*15d10*/  SHFL.IDX P6, R14, R13, R12, R11 ;  /* 0x0000000c0d0e7389 */ /* 0x00006400000c000b */
[----:B01----:R-:W-:Y:S01]  /*15d20*/  ENDCOLLECTIVE ;  /* 0x000000000000791b */ /* 0x003fe20003800000 */
.L_x_1041:
[----:B------:R-:W-:Y:S05]  /*15d30*/  BRA `(.L_x_1042) ;  /* 0xffffffcc00587947 */ /* 0x000fea000383ffff */
.L_x_972:
[----:B------:R-:W-:Y:S01]  /*15d40*/  BSSY B0, `(.L_x_1043) ;  /* 0x0000006000007945 */ /* 0x000fe20003800000 */
[----:B------:R-:W-:-:S07]  /*15d50*/  IMAD.MOV.U32 R15, RZ, RZ, -0x1 ;  /* 0xffffffffff0f7424 */ /* 0x000fce00078e00ff */
[----:B0-----:R-:W-:Y:S05]  /*15d60*/  WARPSYNC.COLLECTIVE R15, `(.L_x_1044) ;  /* 0x000000000f0c7348 */ /* 0x001fea0003c00000 */
[----:B------:R-:W-:Y:S02]  /*15d70*/  ELECT P6, UR62, PT ;  /* 0x00000000003e782f */ /* 0x000fe400038c0000 */
[----:B------:R-:W-:Y:S01]  /*15d80*/  MOV R14, UR62 ;  /* 0x0000003e000e7c02 */ /* 0x000fe20008000f00 */
[----:B0-----:R-:W-:Y:S10]  /*15d90*/  ENDCOLLECTIVE ;  /* 0x000000000000791b */ /* 0x001ff40003800000 */
.L_x_1044:
[----:B------:R-:W-:Y:S05]  /*15da0*/  BSYNC B0 ;  /* 0x0000000000007941 */ /* 0x000fea0003800000 */
.L_x_1043:
[----:B------:R-:W-:Y:S05]  /*15db0*/  BRA `(.L_x_1045) ;  /* 0xffffffcc00547947 */ /* 0x000fea000383ffff */
.L_x_975:
[----:B-1----:R1:W2:Y:S02]  /*15dc0*/  SYNCS.PHASECHK.TRANS64.TRYWAIT P2, [R5+URZ+0x19c80], R2 ;  /* 0x019c8002050075a7 */ /* 0x0022a4000804017f */
[----:B--2---:R-:W-:Y:S05]  /*15dd0*/  @!P2 NANOSLEEP.SYNCS 0x989680 ;  /* 0x009896800000a95d */ /* 0x004fea0003900000 */
[----:B------:R-:W2:Y:S02]  /*15de0*/  @!P2 SYNCS.PHASECHK.TRANS64 P2, [R5+URZ+0x19c80], R2 ;  /* 0x019c80020500a5a7 */ /* 0x000ea4000804007f */
[----:B--2---:R-:W-:Y:S05]  /*15df0*/  @!P2 BRA `(.L_x_975) ;  /* 0xfffffffc00f0a947 */ /* 0x004fea000383ffff */
[----:B------:R-:W-:Y:S05]  /*15e00*/  BRA `(.L_x_1046) ;  /* 0xffffffcc00ac7947 */ /* 0x000fea000383ffff */
.L_x_977:
[----:B0-----:R0:W2:Y:S02]  /*15e10*/  SYNCS.PHASECHK.TRANS64.TRYWAIT P2, [R5+URZ+0x19c40], R2 ;  /* 0x019c4002050075a7 */ /* 0x0010a4000804017f */
[----:B--2---:R-:W-:Y:S05]  /*15e20*/  @!P2 NANOSLEEP.SYNCS 0x989680 ;  /* 0x009896800000a95d */ /* 0x004fea0003900000 */
[----:B------:R-:W2:Y:S02]  /*15e30*/  @!P2 SYNCS.PHASECHK.TRANS64 P2, [R5+URZ+0x19c40], R2 ;  /* 0x019c40020500a5a7 */ /* 0x000ea4000804007f */
[----:B--2---:R-:W-:Y:S05]  /*15e40*/  @!P2 BRA `(.L_x_977) ;  /* 0xfffffffc00f0a947 */ /* 0x004fea000383ffff */
[----:B------:R-:W-:Y:S05]  /*15e50*/  BRA `(.L_x_1047) ;  /* 0xffffffd000287947 */ /* 0x000fea000383ffff */
.L_x_980:
[----:B0-----:R-:W-:-:S04]  /*15e60*/  IMAD.U32 R4, RZ, RZ, UR40 ;  /* 0x00000028ff047e24 */ /* 0x001fc8000f8e00ff */
[----:B------:R0:W1:Y:S03]  /*15e70*/  SYNCS.PHASECHK.TRANS64.TRYWAIT P0, [R4+URZ+0x19c20], R3 ;  /* 0x019c2003040075a7 */ /* 0x000066000800017f */
[----:B-1----:R-:W-:Y:S05]  /*15e80*/  @!P0 NANOSLEEP.SYNCS 0x989680 ;  /* 0x009896800000895d */ /* 0x002fea0003900000 */
[----:B------:R-:W1:Y:S02]  /*15e90*/  @!P0 SYNCS.PHASECHK.TRANS64 P0, [R4+URZ+0x19c20], R3 ;  /* 0x019c2003040085a7 */ /* 0x000e64000800007f */
[----:B-1----:R-:W-:Y:S05]  /*15ea0*/  @!P0 BRA `(.L_x_980) ;  /* 0xfffffffc00ec8947 */ /* 0x002fea000383ffff */
[----:B------:R-:W-:Y:S05]  /*15eb0*/  BRA `(.L_x_1048) ;  /* 0xffffffd4003c7947 */ /* 0x000fea000383ffff */
.L_x_986:
[----:B0-----:R0:W1:Y:S02]  /*15ec0*/  SYNCS.PHASECHK.TRANS64.TRYWAIT P0, [R7+URZ+0x19c80], R4 ;  /* 0x019c8004070075a7 */ /* 0x001064000800017f */
[----:B-1----:R-:W-:Y:S05]  /*15ed0*/  @!P0 NANOSLEEP.SYNCS 0x989680 ;  /* 0x009896800000895d */ /* 0x002fea0003900000 */
[----:B------:R-:W1:Y:S02]  /*15ee0*/  @!P0 SYNCS.PHASECHK.TRANS64 P0, [R7+URZ+0x19c80], R4 ;  /* 0x019c8004070085a7 */ /* 0x000e64000800007f */
[----:B-1----:R-:W-:Y:S05]  /*15ef0*/  @!P0 BRA `(.L_x_986) ;  /* 0xfffffffc00f08947 */ /* 0x002fea000383ffff */
[----:B------:R-:W-:Y:S05]  /*15f00*/  BRA `(.L_x_1049) ;  /* 0xffffffd400d47947 */ /* 0x000fea000383ffff */
.L_x_993:
[----:B-1----:R1:W2:Y:S02]  /*15f10*/  SYNCS.PHASECHK.TRANS64.TRYWAIT P0, [R7+URZ+0x19c40], R4 ;  /* 0x019c4004070075a7 */ /* 0x0022a4000800017f */
[----:B--2---:R-:W-:Y:S05]  /*15f20*/  @!P0 NANOSLEEP.SYNCS 0x989680 ;  /* 0x009896800000895d */ /* 0x004fea0003900000 */
[----:B------:R-:W2:Y:S02]  /*15f30*/  @!P0 SYNCS.PHASECHK.TRANS64 P0, [R7+URZ+0x19c40], R4 ;  /* 0x019c4004070085a7 */ /* 0x000ea4000800007f */
[----:B--2---:R-:W-:Y:S05]  /*15f40*/  @!P0 BRA `(.L_x_993) ;  /* 0xfffffffc00f08947 */ /* 0x004fea000383ffff */
[----:B------:R-:W-:Y:S05]  /*15f50*/  BRA `(.L_x_1050) ;  /* 0xffffffd800d07947 */ /* 0x000fea000383ffff */
.L_x_1001:
[----:B0-----:R0:W1:Y:S02]  /*15f60*/  SYNCS.PHASECHK.TRANS64.TRYWAIT P2, [R12+URZ+0x19c70], R5 ;  /* 0x019c70050c0075a7 */ /* 0x001064000804017f */
[----:B-1----:R-:W-:Y:S05]  /*15f70*/  @!P2 NANOSLEEP.SYNCS 0x989680 ;  /* 0x009896800000a95d */ /* 0x002fea0003900000 */
[----:B------:R-:W1:Y:S02]  /*15f80*/  @!P2 SYNCS.PHASECHK.TRANS64 P2, [R12+URZ+0x19c70], R5 ;  /* 0x019c70050c00a5a7 */ /* 0x000e64000804007f */
[----:B-1----:R-:W-:Y:S05]  /*15f90*/  @!P2 BRA `(.L_x_1001) ;  /* 0xfffffffc00f0a947 */ /* 0x002fea000383ffff */
[----:B------:R-:W-:Y:S05]  /*15fa0*/  BRA `(.L_x_1051) ;  /* 0xffffffdc00e47947 */ /* 0x000fea000383ffff */
.L_x_1003:
[----:B0-----:R0:W1:Y:S02]  /*15fb0*/  SYNCS.PHASECHK.TRANS64.TRYWAIT P2, [R12+URZ+0x19c60], R5 ;  /* 0x019c60050c0075a7 */ /* 0x001064000804017f */
[----:B-1----:R-:W-:Y:S05]  /*15fc0*/  @!P2 NANOSLEEP.SYNCS 0x989680 ;  /* 0x009896800000a95d */ /* 0x002fea0003900000 */
[----:B------:R-:W1:Y:S02]  /*15fd0*/  @!P2 SYNCS.PHASECHK.TRANS64 P2, [R12+URZ+0x19c60], R5 ;  /* 0x019c60050c00a5a7 */ /* 0x000e64000804007f */
[----:B-1----:R-:W-:Y:S05]  /*15fe0*/  @!P2 BRA `(.L_x_1003) ;  /* 0xfffffffc00f0a947 */ /* 0x002fea000383ffff */
[----:B------:R-:W-:Y:S05]  /*15ff0*/  BRA `(.L_x_1052) ;  /* 0xffffffdc00ec7947 */ /* 0x000fea000383ffff */
.L_x_1010:
[----:B0-----:R0:W1:Y:S02]  /*16000*/  SYNCS.PHASECHK.TRANS64.TRYWAIT P0, [R2+URZ+0x19c70], R3 ;  /* 0x019c7003020075a7 */ /* 0x001064000800017f */
[----:B-1----:R-:W-:Y:S05]  /*16010*/  @!P0 NANOSLEEP.SYNCS 0x989680 ;  /* 0x009896800000895d */ /* 0x002fea0003900000 */
[----:B------:R-:W1:Y:S02]  /*16020*/  @!P0 SYNCS.PHASECHK.TRANS64 P0, [R2+URZ+0x19c70], R3 ;  /* 0x019c7003020085a7 */ /* 0x000e64000800007f */
[----:B-1----:R-:W-:Y:S05]  /*16030*/  @!P0 BRA `(.L_x_1010) ;  /* 0xfffffffc00f08947 */ /* 0x002fea000383ffff */
[----:B------:R-:W-:Y:S05]  /*16040*/  BRA `(.L_x_1053) ;  /* 0xffffffe400347947 */ /* 0x000fea000383ffff */
.L_x_1012:
[----:B0-----:R0:W1:Y:S02]  /*16050*/  SYNCS.PHASECHK.TRANS64.TRYWAIT P0, [R2+URZ+0x19c60], R5 ;  /* 0x019c6005020075a7 */ /* 0x001064000800017f */
[----:B-1----:R-:W-:Y:S05]  /*16060*/  @!P0 NANOSLEEP.SYNCS 0x989680 ;  /* 0x009896800000895d */ /* 0x002fea0003900000 */
[----:B------:R-:W1:Y:S02]  /*16070*/  @!P0 SYNCS.PHASECHK.TRANS64 P0, [R2+URZ+0x19c60], R5 ;  /* 0x019c6005020085a7 */ /* 0x000e64000800007f */
[----:B-1----:R-:W-:Y:S05]  /*16080*/  @!P0 BRA `(.L_x_1012) ;  /* 0xfffffffc00f08947 */ /* 0x002fea000383ffff */
[----:B------:R-:W-:Y:S05]  /*16090*/  BRA `(.L_x_1054) ;  /* 0xffffffe400447947 */ /* 0x000fea000383ffff */
.L_x_1025:
[----:B0-----:R0:W1:Y:S02]  /*160a0*/  SYNCS.PHASECHK.TRANS64.TRYWAIT P0, [R8+URZ+0x19c20], R0 ;  /* 0x019c2000080075a7 */ /* 0x001064000800017f */
[----:B-1----:R-:W-:Y:S05]  /*160b0*/  @!P0 NANOSLEEP.SYNCS 0x989680 ;  /* 0x009896800000895d */ /* 0x002fea0003900000 */
[----:B------:R-:W1:Y:S02]  /*160c0*/  @!P0 SYNCS.PHASECHK.TRANS64 P0, [R8+URZ+0x19c20], R0 ;  /* 0x019c2000080085a7 */ /* 0x000e64000800007f */
[----:B-1----:R-:W-:Y:S05]  /*160d0*/  @!P0 BRA `(.L_x_1025) ;  /* 0xfffffffc00f08947 */ /* 0x002fea000383ffff */
[----:B------:R-:W-:Y:S05]  /*160e0*/  BRA `(.L_x_1055) ;  /* 0xfffffff4004c7947 */ /* 0x000fea000383ffff */
.L_x_1026:
        /* <DEDUP_REMOVED lines=8> */
[----:B0-----:R-:W-:Y:S05]  /*16170*/  WARPSYNC.COLLECTIVE R15, `(.L_x_1057) ;  /* 0x000000000f087348 */ /* 0x001fea0003c00000 */
[----:B------:R1:W2:Y:S02]  /*16180*/  SHFL.IDX P6, R14, R13, R12, R11 ;  /* 0x0000000c0d0e7389 */ /* 0x0002a400000c000b */
[----:B012---:R-:W-:Y:S01]  /*16190*/  ENDCOLLECTIVE ;  /* 0x000000000000791b */ /* 0x007fe20003800000 */
.L_x_1057:
[----:B------:R-:W-:Y:S05]  /*161a0*/  BSYNC B0 ;  /* 0x0000000000007941 */ /* 0x000fea0003800000 */
.L_x_1056:
[----:B------:R-:W-:Y:S05]  /*161b0*/  BRA `(.L_x_1058) ;  /* 0xfffffff400347947 */ /* 0x000fea000383ffff */
.L_x_1029:
[----:B------:R-:W-:Y:S01]  /*161c0*/  BSSY B1, `(.L_x_1059) ;  /* 0x0000006000017945 */ /* 0x000fe20003800000 */
[----:B------:R-:W-:-:S07]  /*161d0*/  IMAD.MOV.U32 R15, RZ, RZ, -0x1 ;  /* 0xffffffffff0f7424 */ /* 0x000fce00078e00ff */
[----:B0-----:R-:W-:Y:S05]  /*161e0*/  WARPSYNC.COLLECTIVE R15, `(.L_x_1060) ;  /* 0x000000000f0c7348 */ /* 0x001fea0003c00000 */
[----:B------:R-:W-:Y:S02]  /*161f0*/  ELECT P6, UR62, PT ;  /* 0x00000000003e782f */ /* 0x000fe400038c0000 */
[----:B------:R-:W-:Y:S01]  /*16200*/  MOV R14, UR62 ;  /* 0x0000003e000e7c02 */ /* 0x000fe20008000f00 */
[----:B0-----:R-:W-:Y:S10]  /*16210*/  ENDCOLLECTIVE ;  /* 0x000000000000791b */ /* 0x001ff40003800000 */
.L_x_1060:
[----:B------:R-:W-:Y:S05]  /*16220*/  BSYNC B1 ;  /* 0x0000000000017941 */ /* 0x000fea0003800000 */
.L_x_1059:
[----:B------:R-:W-:Y:S05]  /*16230*/  BRA `(.L_x_1061) ;  /* 0xfffffff4002c7947 */ /* 0x000fea000383ffff */
.L_x_1031:
[----:B0-----:R0:W1:Y:S02]  /*16240*/  SYNCS.PHASECHK.TRANS64.TRYWAIT P1, [R6+URZ], R3 ;  /* 0x00000003060075a7 */ /* 0x001064000802017f */
[----:B-1----:R-:W-:Y:S05]  /*16250*/  @!P1 NANOSLEEP.SYNCS 0x989680 ;  /* 0x009896800000995d */ /* 0x002fea0003900000 */
[----:B------:R-:W1:Y:S02]  /*16260*/  @!P1 SYNCS.PHASECHK.TRANS64 P1, [R6+URZ], R3 ;  /* 0x00000003060095a7 */ /* 0x000e64000802007f */
[----:B-1----:R-:W-:Y:S05]  /*16270*/  @!P1 BRA `(.L_x_1031) ;  /* 0xfffffffc00f09947 */ /* 0x002fea000383ffff */
[----:B------:R-:W-:Y:S05]  /*16280*/  BRA `(.L_x_1062) ;  /* 0xfffffff400607947 */ /* 0x000fea000383ffff */
.L_x_1032:
[----:B-1----:R1:W2:Y:S02]  /*16290*/  SYNCS.PHASECHK.TRANS64.TRYWAIT P1, [R7+URZ], R0 ;  /* 0x00000000070075a7 */ /* 0x0022a4000802017f */
[----:B--2---:R-:W-:Y:S05]  /*162a0*/  @!P1 NANOSLEEP.SYNCS 0x989680 ;  /* 0x009896800000995d */ /* 0x004fea0003900000 */
[----:B------:R-:W2:Y:S02]  /*162b0*/  @!P1 SYNCS.PHASECHK.TRANS64 P1, [R7+URZ], R0 ;  /* 0x00000000070095a7 */ /* 0x000ea4000802007f */
[----:B--2---:R-:W-:Y:S05]  /*162c0*/  @!P1 BRA `(.L_x_1032) ;  /* 0xfffffffc00f09947 */ /* 0x004fea000383ffff */
[----:B------:R-:W-:Y:S05]  /*162d0*/  BRA `(.L_x_1063) ;  /* 0xfffffff400547947 */ /* 0x000fea000383ffff */
.L_x_1034:
[----:B--2---:R2:W3:Y:S02]  /*162e0*/  SYNCS.PHASECHK.TRANS64.TRYWAIT P1, [R2+URZ+0x19c60], R3 ;  /* 0x019c6003020075a7 */ /* 0x0044e4000802017f */
[----:B---3--:R-:W-:Y:S05]  /*162f0*/  @!P1 NANOSLEEP.SYNCS 0x989680 ;  /* 0x009896800000995d */ /* 0x008fea0003900000 */
[----:B------:R-:W3:Y:S02]  /*16300*/  @!P1 SYNCS.PHASECHK.TRANS64 P1, [R2+URZ+0x19c60], R3 ;  /* 0x019c6003020095a7 */ /* 0x000ee4000802007f */
[----:B---3--:R-:W-:Y:S05]  /*16310*/  @!P1 BRA `(.L_x_1034) ;  /* 0xfffffffc00f09947 */ /* 0x008fea000383ffff */
[----:B------:R-:W-:Y:S05]  /*16320*/  BRA `(.L_x_1064) ;  /* 0xfffffff400547947 */ /* 0x000fea000383ffff */
.L_x_1036:
[----:B---3--:R3:W4:Y:S02]  /*16330*/  SYNCS.PHASECHK.TRANS64.TRYWAIT P1, [R5+URZ+0x19c60], R0 ;  /* 0x019c6000050075a7 */ /* 0x008724000802017f */
[----:B----4-:R-:W-:Y:S05]  /*16340*/  @!P1 NANOSLEEP.SYNCS 0x989680 ;  /* 0x009896800000995d */ /* 0x010fea0003900000 */
[----:B------:R-:W4:Y:S02]  /*16350*/  @!P1 SYNCS.PHASECHK.TRANS64 P1, [R5+URZ+0x19c60], R0 ;  /* 0x019c6000050095a7 */ /* 0x000f24000802007f */
[----:B----4-:R-:W-:Y:S05]  /*16360*/  @!P1 BRA `(.L_x_1036) ;  /* 0xfffffffc00f09947 */ /* 0x010fea000383ffff */
[----:B------:R-:W-:Y:S05]  /*16370*/  BRA `(.L_x_1065) ;  /* 0xfffffff400547947 */ /* 0x000fea000383ffff */
.L_x_1038:
[----:B----4-:R4:W0:Y:S02]  /*16380*/  SYNCS.PHASECHK.TRANS64.TRYWAIT P0, [R2+URZ+0x19c80], R3 ;  /* 0x019c8003020075a7 */ /* 0x010824000800017f */
[----:B0-----:R-:W-:Y:S05]  /*16390*/  @!P0 NANOSLEEP.SYNCS 0x989680 ;  /* 0x009896800000895d */ /* 0x001fea0003900000 */
[----:B------:R-:W0:Y:S02]  /*163a0*/  @!P0 SYNCS.PHASECHK.TRANS64 P0, [R2+URZ+0x19c80], R3 ;  /* 0x019c8003020085a7 */ /* 0x000e24000800007f */
[----:B0-----:R-:W-:Y:S05]  /*163b0*/  @!P0 BRA `(.L_x_1038) ;  /* 0xfffffffc00f08947 */ /* 0x001fea000383ffff */
[----:B------:R-:W-:Y:S05]  /*163c0*/  BRA `(.L_x_1039) ;  /* 0xfffffff400507947 */ /* 0x000fea000383ffff */
.L_x_1066:
        /* <DEDUP_REMOVED lines=11> */
.L_x_2224:


//--------------------- .text._ZN7cutlass13device_kernelIN5flash11enable_sm90INS1_16FlashAttnFwdSm90INS1_25CollectiveMainloopFwdSm90ILi2EN4cute5tupleIJNS5_1CILi1EEES8_S8_EEENS6_IJNS7_ILi192EEENS7_ILi128EEENS7_ILi96EEEEEELi96ENS_12float_e4m3_tEfNS_4arch4Sm90ELb0ELb1ELb1ELb1ELb0ELb1ELb0ELb1ELb1ELb0ELb0ELb0EEENS1_21CollectiveEpilogueFwdINS6_IJSA_SC_SB_EEES9_NS_10bfloat16_tESG_Li384ELb1ELb0ELb0ELb1EEENS1_36VarlenDynamicPersistentTileSchedulerILi192ELi128ELi384ELi128ELb0ELb0ELb1ELb1ELb0ELb1EEEEEEEEEvNT_6ParamsE --------------------------
	.section	.text._ZN7cutlass13device_kernelIN5flash11enable_sm90INS1_16FlashAttnFwdSm90INS1_25CollectiveMainloopFwdSm90ILi2EN4cute5tupleIJNS5_1CILi1EEES8_S8_EEENS6_IJNS7_ILi192EEENS7_ILi128EEENS7_ILi96EEEEEELi96ENS_12float_e4m3_tEfNS_4arch4Sm90ELb0ELb1ELb1ELb1ELb0ELb1ELb0ELb1ELb1ELb0ELb0ELb0EEENS1_21CollectiveEpilogueFwdINS6_IJSA_SC_SB_EEES9_NS_10bfloat16_tESG_Li384ELb1ELb0ELb0ELb1EEENS1_36VarlenDynamicPersistentTileSchedulerILi192ELi128ELi384ELi128ELb0ELb0ELb1ELb1ELb0ELb1EEEEEEEEEvNT_6ParamsE,"ax",@progbits
	.align	128
.text._ZN7cutlass13device_kernelIN5flash11enable_sm90INS1_16FlashAttnFwdSm90INS1_25CollectiveMainloopFwdSm90ILi2EN4cute5tupleIJNS5_1CILi1EEES8_S8_EEENS6_IJNS7_ILi192EEENS7_ILi128EEENS7_ILi96EEEEEELi96ENS_12float_e4m3_tEfNS_4arch4Sm90ELb0ELb1ELb1ELb1ELb0ELb1ELb0ELb1ELb1ELb0ELb0ELb0EEENS1_21CollectiveEpilogueFwdINS6_IJSA_SC_SB_EEES9_NS_10bfloat16_tESG_Li384ELb1ELb0ELb0ELb1EEENS1_36VarlenDynamicPersistentTileSchedulerILi192ELi128ELi384ELi128ELb0ELb0ELb1ELb1ELb0ELb1EEEEEEEEEvNT_6ParamsE:
        .type           _ZN7cutlass13device_kernelIN5flash11enable_sm90INS1_16FlashAttnFwdSm90INS1_25CollectiveMainloopFwdSm90ILi2EN4cute5tupleIJNS5_1CILi1EEES8_S8_EEENS6_IJNS7_ILi192EEENS7_ILi128EEENS7_ILi96EEEEEELi96ENS_12float_e4m3_tEfNS_4arch4Sm90ELb0ELb1ELb1ELb1ELb0ELb1ELb0ELb1ELb1ELb0ELb0ELb0EEENS1_21CollectiveEpilogueFwdINS6_IJSA_SC_SB_EEES9_NS_10bfloat16_tESG_Li384ELb1ELb0ELb0ELb1EEENS1_36VarlenDynamicPersistentTileSchedulerILi192ELi128ELi384ELi128ELb0ELb0ELb1ELb1ELb0ELb1EEEEEEEEEvNT_6ParamsE,@function
        .size           _ZN7cutlass13device_kernelIN5flash11enable_sm90INS1_16FlashAttnFwdSm90INS1_25CollectiveMainloopFwdSm90ILi2EN4cute5tupleIJNS5_1CILi1EEES8_S8_EEENS6_IJNS7_ILi192EEENS7_ILi128EEENS7_ILi96EEEEEELi96ENS_12float_e4m3_tEfNS_4arch4Sm90ELb0ELb1ELb1ELb1ELb0ELb1ELb0ELb1ELb1ELb0ELb0ELb0EEENS1_21CollectiveEpilogueFwdINS6_IJSA_SC_SB_EEES9_NS_10bfloat16_tESG_Li384ELb1ELb0ELb0ELb1EEENS1_36VarlenDynamicPersistentTileSchedulerILi192ELi128ELi384ELi128ELb0ELb0ELb1ELb1ELb0ELb1EEEEEEEEEvNT_6ParamsE,(.L_x_2225 - _ZN7cutlass13device_kernelIN5flash11enable_sm90INS1_16FlashAttnFwdSm90INS1_25CollectiveMainloopFwdSm90ILi2EN4cute5tupleIJNS5_1CILi1EEES8_S8_EEENS6_IJNS7_ILi192EEENS7_ILi128EEENS7_ILi96EEEEEELi96ENS_12float_e4m3_tEfNS_4arch4Sm90ELb0ELb1ELb1ELb1ELb0ELb1ELb0ELb1ELb1ELb0ELb0ELb0EEENS1_21CollectiveEpilogueFwdINS6_IJSA_SC_SB_EEES9_NS_10bfloat16_tESG_Li384ELb1ELb0ELb0ELb1EEENS1_36VarlenDynamicPersistentTileSchedulerILi192ELi128ELi384ELi128ELb0ELb0ELb1ELb1ELb0ELb1EEEEEEEEEvNT_6ParamsE)
        .other          _ZN7cutlass13device_kernelIN5flash11enable_sm90INS1_16FlashAttnFwdSm90INS1_25CollectiveMainloopFwdSm90ILi2EN4cute5tupleIJNS5_1CILi1EEES8_S8_EEENS6_IJNS7_ILi192EEENS7_ILi128EEENS7_ILi96EEEEEELi96ENS_12float_e4m3_tEfNS_4arch4Sm90ELb0ELb1ELb1ELb1ELb0ELb1ELb0ELb1ELb1ELb0ELb0ELb0EEENS1_21CollectiveEpilogueFwdINS6_IJSA_SC_SB_EEES9_NS_10bfloat16_tESG_Li384ELb1ELb0ELb0ELb1EEENS1_36VarlenDynamicPersistentTileSchedulerILi192ELi128ELi384ELi128ELb0ELb0ELb1ELb1ELb0ELb1EEEEEEEEEvNT_6ParamsE,@"STO_CUDA_ENTRY STV_DEFAULT"
_ZN7cutlass13device_kernelIN5flash11enable_sm90INS1_16FlashAttnFwdSm90INS1_25CollectiveMainloopFwdSm90ILi2EN4cute5tupleIJNS5_1CILi1EEES8_S8_EEENS6_IJNS7_ILi192EEENS7_ILi128EEENS7_ILi96EEEEEELi96ENS_12float_e4m3_tEfNS_4arch4Sm90ELb0ELb1ELb1ELb1ELb0ELb1ELb0ELb1ELb1ELb0ELb0ELb0EEENS1_21CollectiveEpilogueFwdINS6_IJSA_SC_SB_EEES9_NS_10bfloat16_tESG_Li384ELb1ELb0ELb0ELb1EEENS1_36VarlenDynamicPersistentTileSchedulerILi192ELi128ELi384ELi128ELb0ELb0ELb1ELb1ELb0ELb1EEEEEEEEEvNT_6ParamsE:
        /* <DEDUP_REMOVED lines=26> */
.L_x_1068:
[----:B------:R-:W-:Y:S05]  /*01a0*/  BSYNC B0 ;  /* 0x0000000000007941 */ /* 0x000fea0003800000 */
.L_x_1067:
[----:B------:R-:W-:Y:S01]  /*01b0*/  VOTEU.ANY UP0, P0 ;  /* 0x00000000003f7886 */ /* 0x000fe20000000100 */
[----:B------:R-:W0:Y:S01]  /*01c0*/  SHFL.IDX PT, R2, R0, RZ, 0x1f ;  /* 0x00001fff00027589 */ /* 0x000e2200000e0000 */
[----:B------:R-:W-:Y:S01]  /*01d0*/  UMOV UR4, 0x1 ;  /* 0x0000000100047882 */ /* 0x000fe20000000000 */
[----:B------:R-:W-:Y:S01]  /*01e0*/  UMOV UR7, 0x180 ;  /* 0x0000018000077882 */ /* 0x000fe20000000000 */
[----:B------:R-:W-:Y:S01]  /*01f0*/  VOTEU.ANY UP1, P0 ;  /* 0x00000000003f7886 */ /* 0x000fe20000020100 */
[----:B------:R-:W1:Y:S01]  /*0200*/  @UP0 S2UR UR8, SR_CgaCtaId ;  /* 0x00000000000809c3 */ /* 0x000e620000008800 */
[----:B------:R-:W-:Y:S01]  /*0210*/  @UP0 UMOV UR6, 0x400 ;  /* 0x0000040000060882 */ /* 0x000fe20000000000 */
[----:B------:R-:W-:-:S04]  /*0220*/  @UP0 UIADD3 UR4, -UR4, 0x100000, URZ ;  /* 0x0010000004040890 */ /* 0x000fc8000fffe13f */
[----:B------:R-:W-:Y:S02]  /*0230*/  @UP0 USHF.L.U32 UR5, UR4, 0xb, URZ ;  /* 0x0000000b04050899 */ /* 0x000fe4000800063f */
[----:B------:R-:W-:Y:S01]  /*0240*/  @UP0 USHF.L.U32 UR4, UR4, 0x1, URZ ;  /* 0x0000000104040899 */ /* 0x000fe2000800063f */
[----:B0-----:R-:W-:Y:S02]  /*0250*/  ISETP.NE.AND P1, PT, R2, RZ, PT ;  /* 0x000000ff0200720c */ /* 0x001fe40003f25270 */
[----:B------:R-:W-:Y:S01]  /*0260*/  SHF.R.U32.HI R2, RZ, 0x7, R3 ;  /* 0x00000007ff027819 */ /* 0x000fe20000011603 */
[----:B-1----:R-:W-:Y:S02]  /*0270*/  @UP0 ULEA UR8, UR8, UR6, 0x18 ;  /* 0x0000000608080291 */ /* 0x002fe4000f8ec03f */
[----:B------:R-:W-:-:S04]  /*0280*/  @UP0 UIADD3 UR6, -UR7, 0x100000, URZ ;  /* 0x0010000007060890 */ /* 0x000fc8000fffe13f */
[----:B------:R-:W-:Y:S02]  /*0290*/  @UP0 USHF.L.U32 UR7, UR6, 0xb, URZ ;  /* 0x0000000b06070899 */ /* 0x000fe4000800063f */
[----:B------:R-:W-:Y:S01]  /*02a0*/  @UP0 USHF.L.U32 UR6, UR6, 0x1, URZ ;  /* 0x0000000106060899 */ /* 0x000fe2000800063f */
[----:B------:R-:W-:Y:S01]  /*02b0*/  VOTEU.ANY UP0, P0 ;  /* 0x00000000003f7886 */ /* 0x000fe20000000100 */
[----:B------:R-:W0:Y:S04]  /*02c0*/  SHFL.IDX PT, R2, R2, RZ, 0x1f ;  /* 0x00001fff02027589 */ /* 0x000e2800000e0000 */
[----:B------:R-:W1:Y:S02]  /*02d0*/  FENCE.VIEW.ASYNC.S ;  /* 0x00000000000073c6 */ /* 0x000e640000000000 */
[----:B-1----:R1:W2:Y:S04]  /*02e0*/  @UP0 SYNCS.EXCH.64 URZ, [UR8+0x19c00], UR4 ;  /* 0x019c0004083f05b2 */ /* 0x0022a80008000100 */
[----:B------:R1:W3:Y:S01]  /*02f0*/  @UP1 SYNCS.EXCH.64 URZ, [UR8+0x19c20], UR6 ;  /* 0x019c2006083f15b2 */ /* 0x0002e20008000100 */
[----:B------:R-:W-:Y:S05]  /*0300*/  @P1 BRA `(.L_x_1069) ;  /* 0x0000000000481947 */ /* 0x000fea0003800000 */
        /* <DEDUP_REMOVED lines=14> */
[----:B------:R4:W0:Y:S01]  /*03f0*/  SYNCS.EXCH.64 URZ, [UR8+0x19c40], UR4 ;  /* 0x019c4004083f75b2 */ /* 0x0008220008000100 */
[----:B------:R4:W0:Y:S01]  /*0400*/  SYNCS.EXCH.64 URZ, [UR8+0x19c38], UR6 ;  /* 0x019c3806083f75b2 */ /* 0x0008220008000100 */
[----:B------:R4:W0:Y:S02]  /*0410*/  SYNCS.EXCH.64 URZ, [UR8+0x19c48], UR4 ;  /* 0x019c4804083f75b2 */ /* 0x0008240008000100 */
[----:B----4-:R-:W-:Y:S01]  /*0420*/  NOP ;  /* 0x0000000000007918 */ /* 0x010fe20000000000 */
.L_x_1069:
        /* <DEDUP_REMOVED lines=22> */
.L_x_1070:
        /* <DEDUP_REMOVED lines=14> */
[----:B------:R4:W0:Y:S01]  /*0670*/  SYNCS.EXCH.64 URZ, [UR6+0x19c80], UR4 ;  /* 0x019c8004063f75b2 */ /* 0x0008220008000100 */
[----:B------:R4:W0:Y:S01]  /*0680*/  SYNCS.EXCH.64 URZ, [UR6+0x19c78], UR4 ;  /* 0x019c7804063f75b2 */ /* 0x0008220008000100 */
[----:B------:R4:W0:Y:S02]  /*0690*/  SYNCS.EXCH.64 URZ, [UR6+0x19c88], UR4 ;  /* 0x019c8804063f75b2 */ /* 0x0008240008000100 */
[----:B----4-:R-:W-:Y:S01]  /*06a0*/  NOP ;  /* 0x0000000000007918 */ /* 0x010fe20000000000 */
.L_x_1071:
        /* <DEDUP_REMOVED lines=22> */
.L_x_1072:
        /* <DEDUP_REMOVED lines=22> */
.L_x_1073:
[----:B0-----:R-:W-:Y:S01]  /*0970*/  ISETP.NE.AND P0, PT, R2, RZ, PT ;  /* 0x000000ff0200720c */ /* 0x001fe20003f05270 */
[----:B------:R-:W-:Y:S01]  /*0980*/  IMAD.MOV.U32 R2, RZ, RZ, 0x1 ;  /* 0x00000001ff027424 */ /* 0x000fe200078e00ff */
[----:B------:R-:W-:Y:S01]  /*0990*/  NOP ;  /* 0x0000000000007918 */ /* 0x000fe20000000000 */
[----:B------:R-:W-:Y:S01]  /*09a0*/  ULDC.64 UR40, c[0x0][0x208] ;  /* 0x0000820000287ab9 */ /* 0x000fe20000000a00 */
[----:B------:R-:W-:Y:S02]  /*09b0*/  BSSY B8, `(.L_x_1074) ;  /* 0x000217e000087945 */ /* 0x000fe40003800000 */
[----:B------:R-:W-:-:S05]  /*09c0*/  SEL R2, R2, 0x2, !P0 ;  /* 0x0000000202027807 */ /* 0x000fca0004000000 */
[----:B------:R0:W-:Y:S01]  /*09d0*/  STL [R1+0x14], R2 ;  /* 0x0000140201007387 */ /* 0x0001e20000100800 */
[----:B-123--:R-:W-:Y:S06]  /*09e0*/  BAR.SYNC.DEFER_BLOCKING 0x0 ;  /* 0x0000000000007b1d */ /* 0x00efec0000010000 */
[----:B------:R-:W-:Y:S05]  /*09f0*/  @!P0 BRA `(.L_x_1075) ;  /* 0x000001a800e88947 */ /* 0x000fea0003800000 */
.L_x_1076:
[----:B------:R-:W-:-:S08]  /*0a00*/  NOP ;  /* 0x0000000000007918 */ /* 0x000fd00000000000 */
[----:B------:R-:W1:Y:S02]  /*0a10*/  USETMAXREG.TRY_ALLOC.CTAPOOL UP0, 0xa0 ;  /* 0x000000a0000079c8 */ /* 0x000e640008000600 */
[----:B-1----:R-:W-:-:S13]  /*0a20*/  PLOP3.LUT P0, PT, PT, PT, UP0, 0x80, 0x0 ;  /* 0x000000000000781c */ /* 0x002fda0003f0f008 */
[----:B------:R-:W-:Y:S05]  /*0a30*/  @!P0 BRA `(.L_x_1076) ;  /* 0xfffffffc00f08947 */ /* 0x000fea000383ffff */
[----:B------:R-:W1:Y:S08]  /*0a40*/  S2UR UR4, SR_CgaCtaId ;  /* 0x00000000000479c3 */ /* 0x000e700000008800 */
[----:B------:R-:W-:Y:S06]  /*0a50*/  BAR.ARV 0x8, 0x1a0 ;  /* 0x0206800000007b1d */ /* 0x000fec0000002000 */
[----:B------:R-:W-:-:S02]  /*0a60*/  MOV R17, 0x400 ;  /* 0x0000040000117802 */ /* 0x000fc40000000f00 */
[----:B------:R-:W-:Y:S01]  /*0a70*/  BAR.SYNC.DEFER_BLOCKING 0x5, 0x200 ;  /* 0x0148000000007b1d */ /* 0x000fe20000010000 */
[----:B-1----:R-:W-:-:S05]  /*0a80*/  IMAD.U32 R0, RZ, RZ, UR4 ;  /* 0x00000004ff007e24 */ /* 0x002fca000f8e00ff */
[----:B------:R-:W-:Y:S01]  /*0a90*/  ULDC UR4, c[0x0][0xc14] ;  /* 0x0003050000047ab9 */ /* 0x000fe20000000800 */
[----:B------:R-:W-:Y:S01]  /*0aa0*/  LEA R17, R0, R17, 0x18 ;  /* 0x0000001100117211 */ /* 0x000fe200078ec0ff */
[----:B------:R-:W-:Y:S04]  /*0ab0*/  STL [R1+0x18], R0 ;  /* 0x0000180001007387 */ /* 0x000fe80000100800 */
[----:B------:R-:W1:Y:S01]  /*0ac0*/  LDS.128 R8, [R17+0x19cd0] ;  /* 0x019cd00011087984 */ /* 0x000e620000000c00 */
[----:B------:R-:W-:Y:S06]  /*0ad0*/  BAR.ARV 0x4, 0x200 ;  /* 0x0108000000007b1d */ /* 0x000fec0000002000 */
[----:B-1----:R-:W-:-:S13]  /*0ae0*/  ISETP.GE.AND P0, PT, R11, UR4, PT ;  /* 0x000000040b007c0c */ /* 0x002fda000bf06270 */
[----:B------:R-:W-:Y:S05]  /*0af0*/  @P0 BRA `(.L_x_1077) ;  /* 0x0000021400a40947 */ /* 0x000fea0003800000 */
[----:B------:R-:W2:Y:S01]  /*0b00*/  LDL.LU R16, [R1+0x14] ;  /* 0x0000140001107983 */ /* 0x000ea20000300800 */
[----:B------:R-:W1:Y:S02]  /*0b10*/  S2R R0, SR_TID.X ;  /* 0x0000000000007919 */ /* 0x000e640000002100 */
[----:B-1----:R-:W-:-:S05]  /*0b20*/  VIADD R8, R0, 0xffffff80 ;  /* 0xffffff8000087836 */ /* 0x002fca0000000000 */
[-C--:B0-----:R-:W-:Y:S02]  /*0b30*/  LEA.HI R2, R8, R8.reuse, RZ, 0x1 ;  /* 0x0000000808027211 */ /* 0x081fe400078f08ff */
[----:B------:R-:W-:Y:S02]  /*0b40*/  SHF.R.S32.HI R0, RZ, 0x1f, R8 ;  /* 0x0000001fff007819 */ /* 0x000fe40000011408 */
[--C-:B------:R-:W-:Y:S02]  /*0b50*/  SHF.R.S32.HI R23, RZ, 0x1, R2.reuse ;  /* 0x00000001ff177819 */ /* 0x100fe40000011402 */
[----:B------:R-:W-:Y:S02]  /*0b60*/  SHF.R.S32.HI R4, RZ, 0x1f, R2 ;  /* 0x0000001fff047819 */ /* 0x000fe40000011402 */
[----:B------:R-:W-:Y:S02]  /*0b70*/  LOP3.LUT R3, R2, 0xfffffffe, RZ, 0xc0, !PT ;  /* 0xfffffffe02037812 */ /* 0x000fe400078ec0ff */
[----:B------:R-:W-:-:S02]  /*0b80*/  LEA.HI R2, R0, R8, RZ, 0x7 ;  /* 0x0000000800027211 */ /* 0x000fc400078f38ff */
[----:B------:R-:W-:Y:S01]  /*0b90*/  LEA.HI R5, R4, R23, RZ, 0x2 ;  /* 0x0000001704057211 */ /* 0x000fe200078f10ff */
[----:B------:R-:W-:Y:S01]  /*0ba0*/  IMAD.IADD R3, R8, 0x1, -R3 ;  /* 0x0000000108037824 */ /* 0x000fe200078e0a03 */
[----:B------:R-:W-:Y:S02]  /*0bb0*/  LOP3.LUT R7, R2, 0xffffff80, RZ, 0xc0, !PT ;  /* 0xffffff8002077812 */ /* 0x000fe400078ec0ff */
[CC--:B------:R-:W-:Y:S01]  /*0bc0*/  LEA.HI R4, R0.reuse, R8.reuse, RZ, 0x3 ;  /* 0x0000000800047211 */ /* 0x0c0fe200078f18ff */
[----:B------:R-:W-:Y:S01]  /*0bd0*/  IMAD.SHL.U32 R15, R3, 0x10, RZ ;  /* 0x00000010030f7824 */ /* 0x000fe200078e00ff */
[----:B------:R-:W-:Y:S01]  /*0be0*/  LEA.HI R6, R0, R8, RZ, 0x4 ;  /* 0x0000000800067211 */ /* 0x000fe200078f20ff */
[----:B------:R-:W-:Y:S01]  /*0bf0*/  IMAD.IADD R12, R8, 0x1, -R7 ;  /* 0x00000001080c7824 */ /* 0x000fe200078e0a07 */
[----:B------:R-:W-:Y:S02]  /*0c00*/  SHF.R.S32.HI R4, RZ, 0x3, R4 ;  /* 0x00000003ff047819 */ /* 0x000fe40000011404 */
[----:B------:R-:W-:-:S02]  /*0c10*/  LOP3.LUT R0, R5, 0x7fffffc, RZ, 0xc0, !PT ;  /* 0x07fffffc05007812 */ /* 0x000fc400078ec0ff */
[----:B------:R-:W-:Y:S02]  /*0c20*/  SHF.R.S32.HI R18, RZ, 0x7, R2 ;  /* 0x00000007ff127819 */ /* 0x000fe40000011402 */
[----:B------:R-:W-:Y:S01]  /*0c30*/  SHF.R.S32.HI R2, RZ, 0x1f, R12 ;  /* 0x0000001fff027819 */ /* 0x000fe2000001140c */
[----:B------:R-:W-:Y:S01]  /*0c40*/  IMAD.SHL.U32 R4, R4, 0x80, RZ ;  /* 0x0000008004047824 */ /* 0x000fe200078e00ff */
[----:B------:R-:W-:Y:S01]  /*0c50*/  SHF.R.S32.HI R5, RZ, 0x4, R6 ;  /* 0x00000004ff057819 */ /* 0x000fe20000011406 */
[----:B------:R-:W-:Y:S01]  /*0c60*/  IMAD.IADD R0, R23, 0x1, -R0 ;  /* 0x0000000117007824 */ /* 0x000fe200078e0a00 */
[----:B------:R-:W-:Y:S01]  /*0c70*/  LEA.HI R3, R2, R12, RZ, 0x2 ;  /* 0x0000000c02037211 */ /* 0x000fe200078f10ff */
[----:B------:R-:W-:Y:S01]  /*0c80*/  VIADD R13, R15, 0x20 ;  /* 0x000000200f0d7836 */ /* 0x000fe20000000000 */
[----:B------:R-:W-:Y:S01]  /*0c90*/  LOP3.LUT R14, R4, 0x80, RZ, 0xc0, !PT ;  /* 0x00000080040e7812 */ /* 0x000fe200078ec0ff */
[----:B------:R-:W-:Y:S01]  /*0ca0*/  IMAD R8, R5, 0x8, R0 ;  /* 0x0000000805087824 */ /* 0x000fe200078e0200 */
[----:B------:R-:W-:-:S02]  /*0cb0*/  SHF.R.S32.HI R4, RZ, 0x2, R3 ;  /* 0x00000002ff047819 */ /* 0x000fc40000011403 */
[----:B------:R-:W-:Y:S02]  /*0cc0*/  SHF.R.S32.HI R5, RZ, 0x1f, R3 ;  /* 0x0000001fff057819 */ /* 0x000fe40000011403 */
[----:B------:R-:W-:Y:S02]  /*0cd0*/  SHF.R.S32.HI R6, RZ, 0x1f, R13 ;  /* 0x0000001fff067819 */ /* 0x000fe4000001140d */
[----:B------:R-:W-:Y:S02]  /*0ce0*/  LEA.HI R5, R5, R4, RZ, 0x3 ;  /* 0x0000000405057211 */ /* 0x000fe400078f18ff */
[-C--:B------:R-:W-:Y:S01]  /*0cf0*/  LEA.HI R7, R6, R13.reuse, RZ, 0x5 ;  /* 0x0000000d06077211 */ /* 0x080fe200078f28ff */
[----:B------:R-:W-:Y:S01]  /*0d00*/  IMAD.HI R0, R18, 0x55555556, RZ ;  /* 0x5555555612007827 */ /* 0x000fe200078e02ff */
[----:B------:R-:W-:Y:S02]  /*0d10*/  LEA.HI R6, R6, R13, RZ, 0x4 ;  /* 0x0000000d06067211 */ /* 0x000fe400078f20ff */
[----:B------:R-:W-:-:S02]  /*0d20*/  LEA.HI R2, R2, R12, RZ, 0x5 ;  /* 0x0000000c02027211 */ /* 0x000fc400078f28ff */
[----:B------:R-:W-:Y:S01]  /*0d30*/  LOP3.LUT R5, R5, 0xfffffff8, RZ, 0xc0, !PT ;  /* 0xfffffff805057812 */ /* 0x000fe200078ec0ff */
[----:B------:R0:W-:Y:S01]  /*0d40*/  STL [R1+0x20], R13 ;  /* 0x0000200d01007387 */ /* 0x0001e20000100800 */
[----:B------:R-:W-:Y:S01]  /*0d50*/  SHF.R.S32.HI R7, RZ, 0x5, R7 ;  /* 0x00000005ff077819 */ /* 0x000fe20000011407 */
[----:B------:R-:W-:Y:S01]  /*0d60*/  IMAD.SHL.U32 R8, R8, 0x20, RZ ;  /* 0x0000002008087824 */ /* 0x000fe200078e00ff */
[----:B------:R-:W-:Y:S01]  /*0d70*/  LOP3.LUT R6, R14, 0x10, R6, 0xf8, !PT ;  /* 0x000000100e067812 */ /* 0x000fe200078ef806 */
[----:B------:R-:W-:Y:S01]  /*0d80*/  IMAD.IADD R5, R4, 0x1, -R5 ;  /* 0x0000000104057824 */ /* 0x000fe200078e0a05 */
[----:B------:R-:W-:Y:S02]  /*0d90*/  LEA.HI R0, R0, R0, RZ, 0x1 ;  /* 0x0000000000007211 */ /* 0x000fe400078f08ff */
[----:B------:R-:W-:Y:S02]  /*0da0*/  SHF.R.S32.HI R2, RZ, 0x5, R2 ;  /* 0x00000005ff027819 */ /* 0x000fe40000011402 */
[----:B0-----:R-:W-:Y:S01]  /*0db0*/  SHF.R.U32.HI R13, RZ, 0x3, R14 ;  /* 0x00000003ff0d7819 */ /* 0x001fe2000001160e */
[----:B------:R-:W-:-:S03]  /*0dc0*/  IMAD R4, R7, 0x1800, R8 ;  /* 0x0000180007047824 */ /* 0x000fc600078e0208 */
[----:B------:R-:W-:Y:S01]  /*0dd0*/  LOP3.LUT R6, R6, R13, RZ, 0x3c, !PT ;  /* 0x0000000d06067212 */ /* 0x000fe200078e3cff */
[----:B------:R-:W-:Y:S02]  /*0de0*/  IMAD R0, R0, -0x3, R18 ;  /* 0xfffffffd00007824 */ /* 0x000fe400078e0212 */
[----:B------:R-:W-:Y:S01]  /*0df0*/  IMAD R5, R2, 0x10, R5 ;  /* 0x0000001002057824 */ /* 0x000fe200078e0205 */
[----:B------:R-:W-:Y:S01]  /*0e00*/  IADD3 R2, R17, R4, R6 ;  /* 0x0000000411027210 */ /* 0x000fe20007ffe006 */
[----:B------:R-:W-:Y:S02]  /*0e10*/  STL [R1+0x1c], R14 ;  /* 0x00001c0e01007387 */ /* 0x000fe40000100800 */
[----:B------:R-:W-:Y:S02]  /*0e20*/  IMAD R0, R0, 0x40, R5 ;  /* 0x0000004000007824 */ /* 0x000fe400078e0205 */
[----:B------:R-:W-:Y:S04]  /*0e30*/  STL [R1+0x30], R8 ;  /* 0x0000300801007387 */ /* 0x000fe80000100800 */
[----:B------:R-:W-:Y:S04]  /*0e40*/  STL [R1+0x64], R13 ;  /* 0x0000640d01007387 */ /* 0x000fe80000100800 */
[----:B------:R-:W-:Y:S04]  /*0e50*/  STL [R1+0x3c], R9 ;  /* 0x00003c0901007387 */ /* 0x000fe80000100800 */
[----:B------:R-:W-:Y:S04]  /*0e60*/  STL [R1+0x5c], R2 ;  /* 0x00005c0201007387 */ /* 0x000fe80000100800 */
[----:B------:R-:W-:Y:S04]  /*0e70*/  STL [R1+0x40], R10 ;  /* 0x0000400a01007387 */ /* 0x000fe80000100800 */
[----:B------:R0:W-:Y:S02]  /*0e80*/  STL [R1+0x60], R0 ;  /* 0x0000600001007387 */ /* 0x0001e40000100800 */
[----:B0-----:R-:W-:-:S04]  /*0e90*/  LOP3.LUT R0, R14, 0x10, R15, 0xf8, !PT ;  /* 0x000000100e007812 */ /* 0x001fc800078ef80f */
[----:B------:R-:W-:Y:S01]  /*0ea0*/  LOP3.LUT R0, R0, R13, RZ, 0x3c, !PT ;  /* 0x0000000d00007212 */ /* 0x000fe200078e3cff */
[----:B------:R0:W-:Y:S04]  /*0eb0*/  STL [R1+0x44], R11 ;  /* 0x0000440b01007387 */ /* 0x0001e80000100800 */
[----:B------:R-:W-:Y:S01]  /*0ec0*/  IMAD.IADD R0, R8, 0x1, R0 ;  /* 0x0000000108007824 */ /* 0x000fe200078e0200 */
[----:B------:R0:W-:Y:S04]  /*0ed0*/  STL [R1+0x54], RZ ;  /* 0x000054ff01007387 */ /* 0x0001e80000100800 */
[----:B------:R0:W-:Y:S04]  /*0ee0*/  STL [R1+0x8], RZ ;  /* 0x000008ff01007387 */ /* 0x0001e80000100800 */
[----:B------:R0:W-:Y:S01]  /*0ef0*/  STL [R1+0x48], R0 ;  /* 0x0000480001007387 */ /* 0x0001e20000100800 */
[----:B------:R-:W-:-:S02]  /*0f00*/  LOP3.LUT R156, R3, 0x7ffffffc, RZ, 0xc0, !PT ;  /* 0x7ffffffc039c7812 */ /* 0x000fc400078ec0ff */
[----:B------:R-:W-:Y:S01]  /*0f10*/  CS2R R18, SRZ ;  /* 0x0000000000127805 */ /* 0x000fe2000001ff00 */
[----:B------:R-:W-:Y:S02]  /*0f20*/  IMAD.MOV.U32 R22, RZ, RZ, RZ ;  /* 0x000000ffff167224 */ /* 0x000fe400078e00ff */
[----:B------:R-:W-:Y:S01]  /*0f30*/  IMAD.IADD R156, R12, 0x1, -R156 ;  /* 0x000000010c9c7824 */ /* 0x000fe200078e0a9c */
[----:B0-2---:R-:W-:-:S07]  /*0f40*/  LOP3.LUT R157, R16, 0x1, RZ, 0xfc, !PT ;  /* 0x00000001109d7812 */ /* 0x005fce00078efcff */
.L_x_1275:
[----:B0-2--5:R-:W2:Y:S01]  /*0f50*/  LDL R30, [R1+0x44] ;  /* 0x00004400011e7983 */ /* 0x025ea20000100800 */
[----:B------:R-:W-:Y:S01]  /*0f60*/  ULDC.64 UR4, c[0x0][0xa28] ;  /* 0x00028a0000047ab9 */ /* 0x000fe20000000a00 */
[----:B-1-3--:R-:W2:Y:S01]  /*0f70*/  LDC.64 R4, c[0x0][0xa08] ;  /* 0x00028200ff047b82 */ /* 0x00aea20000000a00 */
[----:B------:R-:W-:Y:S01]  /*0f80*/  ISETP.NE.U32.AND P0, PT, RZ, UR4, PT ;  /* 0x00000004ff007c0c */ /* 0x000fe2000bf05070 */
[----:B------:R-:W3:Y:S04]  /*0f90*/  LDL R12, [R1+0x3c] ;  /* 0x00003c00010c7983 */ /* 0x000ee80000100800 */
[----:B------:R-:W4:Y:S01]  /*0fa0*/  LDL R33, [R1+0x40] ;  /* 0x0000400001217983 */ /* 0x000f220000100800 */
[----:B------:R-:W-:Y:S01]  /*0fb0*/  ISETP.NE.AND.EX P0, PT, RZ, UR5, PT, P0 ;  /* 0x00000005ff007c0c */ /* 0x000fe2000bf05300 */
[----:B------:R-:W-:Y:S01]  /*0fc0*/  ULDC.64 UR4, c[0x0][0xa18] ;  /* 0x0002860000047ab9 */ /* 0x000fe20000000a00 */
[----:B------:R-:W-:Y:S01]  /*0fd0*/  IMAD.MOV.U32 R0, RZ, RZ, RZ ;  /* 0x000000ffff007224 */ /* 0x000fe200078e00ff */
[----:B------:R-:W-:Y:S01]  /*0fe0*/  ISETP.NE.U32.AND P1, PT, RZ, UR4, PT ;  /* 0x00000004ff007c0c */ /* 0x000fe2000bf25070 */
[----:B------:R-:W-:Y:S01]  /*0ff0*/  IMAD.MOV.U32 R28, RZ, RZ, RZ ;  /* 0x000000ffff1c7224 */ /* 0x000fe200078e00ff */
[----:B------:R-:W-:-:S02]  /*1000*/  ULDC.64 UR6, c[0x0][0xa20] ;  /* 0x0002880000067ab9 */ /* 0x000fc40000000a00 */
[----:B------:R-:W-:Y:S01]  /*1010*/  ISETP.NE.AND.EX P1, PT, RZ, UR5, PT, P1 ;  /* 0x00000005ff007c0c */ /* 0x000fe2000bf25310 */
[----:B------:R-:W-:-:S05]  /*1020*/  ULDC.64 UR4, c[0x0][0xa08] ;  /* 0x0002820000047ab9 */ /* 0x000fca0000000a00 */
[----:B------:R-:W0:Y:S08]  /*1030*/  @P0 LDC.64 R2, c[0x0][0xa28] ;  /* 0x00028a00ff020b82 */ /* 0x000e300000000a00 */
[----:B------:R-:W1:Y:S01]  /*1040*/  @P1 LDC.64 R6, c[0x0][0xa18] ;  /* 0x00028600ff061b82 */ /* 0x000e620000000a00 */
[----:B------:R-:W-:Y:S01]  /*1050*/  ISETP.NE.U32.AND P3, PT, RZ, UR4, PT ;  /* 0x00000004ff007c0c */ /* 0x000fe2000bf65070 */
[----:B------:R-:W-:-:S02]  /*1060*/  ULDC UR4, c[0x0][0x288] ;  /* 0x0000a20000047ab9 */ /* 0x000fc40000000800 */
[----:B------:R-:W-:Y:S01]  /*1070*/  IMAD.U32 R10, RZ, RZ, UR4 ;  /* 0x00000004ff0a7e24 */ /* 0x000fe2000f8e00ff */
[----:B------:R-:W-:Y:S01]  /*1080*/  ISETP.NE.AND.EX P3, PT, RZ, UR5, PT, P3 ;  /* 0x00000005ff007c0c */ /* 0x000fe2000bf65330 */
[----:B------:R-:W-:Y:S01]  /*1090*/  ULDC.64 UR4, c[0x0][0x3f8] ;  /* 0x0000fe0000047ab9 */ /* 0x000fe20000000a00 */
[----:B--2---:R-:W-:-:S04]  /*10a0*/  IMAD.WIDE R8, R30, 0x4, R4 ;  /* 0x000000041e087825 */ /* 0x004fc800078e0204 */
[----:B-1----:R-:W-:-:S07]  /*10b0*/  @P1 IMAD.WIDE R4, R30, 0x4, R6 ;  /* 0x000000041e041825 */ /* 0x002fce00078e0206 */
[----:B------:R1:W5:Y:S04]  /*10c0*/  @P3 LDG.E R28, desc[UR40][R8.64] ;  /* 0x00000028081c3981 */ /* 0x000368000c1e1900 */
[----:B------:R-:W2:Y:S01]  /*10d0*/  @P1 LDG.E R10, desc[UR40][R4.64] ;  /* 0x00000028040a1981 */ /* 0x000ea2000c1e1900 */
[----:B0-----:R-:W-:-:S05]  /*10e0*/  @P0 IMAD.WIDE R2, R30, 0x4, R2 ;  /* 0x000000041e020825 */ /* 0x001fca00078e0202 */
[----:B------:R1:W5:Y:S01]  /*10f0*/  @P0 LDG.E R0, desc[UR40][R2.64] ;  /* 0x0000002802000981 */ /* 0x000362000c1e1900 */
[----:B------:R-:W-:-:S03]  /*1100*/  UISETP.NE.U32.AND UP0, UPT, UR4, URZ, UPT ;  /* 0x0000003f0400728c */ /* 0x000fc6000bf05070 */
[----:B------:R-:W-:Y:S01]  /*1110*/  ULDC UR4, c[0x0][0x404] ;  /* 0x0001010000047ab9 */ /* 0x000fe20000000800 */
[----:B------:R-:W-:Y:S01]  /*1120*/  UISETP.NE.AND.EX UP0, UPT, UR5, URZ, UPT, UP0 ;  /* 0x0000003f0500728c */ /* 0x000fe2000bf05300 */
[----:B------:R-:W-:Y:S02]  /*1130*/  ISETP.NE.U32.AND P2, PT, RZ, UR6, PT ;  /* 0x00000006ff007c0c */ /* 0x000fe4000bf45070 */
[----:B------:R-:W-:Y:S01]  /*1140*/  ULDC UR5, c[0x0][0x2e0] ;  /* 0x0000b80000057ab9 */ /* 0x000fe20000000800 */
[----:B------:R-:W-:Y:S01]  /*1150*/  USEL UR4, UR4, 0x1, UP0 ;  /* 0x0000000104047887 */ /* 0x000fe20008000000 */
[----:B------:R-:W-:-:S03]  /*1160*/  ISETP.NE.AND.EX P2, PT, RZ, UR7, PT, P2 ;  /* 0x00000007ff007c0c */ /* 0x000fc6000bf45320 */
[----:B------:R-:W-:-:S03]  /*1170*/  UIMAD UR4, UR4, UR5, URZ ;  /* 0x00000005040472a4 */ /* 0x000fc6000f8e023f */
[----:B------:R-:W-:Y:S01]  /*1180*/  ULDC UR5, c[0x0][0x338] ;  /* 0x0000ce0000057ab9 */ /* 0x000fe20000000800 */
[----:B--2---:R1:W-:Y:S04]  /*1190*/  STL [R1+0x28], R10 ;  /* 0x0000280a01007387 */ /* 0x0043e80000100800 */
[----:B---3--:R1:W-:Y:S04]  /*11a0*/  STL [R1+0x58], R12 ;  /* 0x0000580c01007387 */ /* 0x0083e80000100800 */
[----:B----4-:R1:W-:Y:S04]  /*11b0*/  STL [R1+0x4c], R33 ;  /* 0x00004c2101007387 */ /* 0x0103e80000100800 */
[----:B------:R1:W-:Y:S01]  /*11c0*/  STL [R1+0x50], R30 ;  /* 0x0000501e01007387 */ /* 0x0003e20000100800 */
[----:B------:R-:W-:Y:S01]  /*11d0*/  IMAD.MOV.U32 R13, RZ, RZ, R10 ;  /* 0x000000ffff0d7224 */ /* 0x000fe200078e000a */
[----:B------:R-:W-:Y:S06]  /*11e0*/  @P1 BRA `(.L_x_1078) ;  /* 0x0000000000281947 */ /* 0x000fec0003800000 */
[----:B------:R-:W-:Y:S02]  /*11f0*/  ULDC.64 UR6, c[0x0][0xa00] ;  /* 0x0002800000067ab9 */ /* 0x000fe40000000a00 */
[----:B------:R-:W-:-:S04]  /*1200*/  ISETP.NE.U32.AND P0, PT, RZ, UR6, PT ;  /* 0x00000006ff007c0c */ /* 0x000fc8000bf05070 */
[----:B------:R-:W-:-:S13]  /*1210*/  ISETP.NE.AND.EX P0, PT, RZ, UR7, PT, P0 ;  /* 0x00000007ff007c0c */ /* 0x000fda000bf05300 */
[----:B------:R-:W-:Y:S05]  /*1220*/  @!P0 BRA `(.L_x_1078) ;  /* 0x0000000000188947 */ /* 0x000fea0003800000 */
[----:B-1----:R-:W0:Y:S02]  /*1230*/  LDC.64 R2, c[0x0][0xa00] ;  /* 0x00028000ff027b82 */ /* 0x002e240000000a00 */
[----:B0-----:R-:W-:-:S05]  /*1240*/  IMAD.WIDE R2, R30, 0x4, R2 ;  /* 0x000000041e027825 */ /* 0x001fca00078e0202 */
[----:B------:R-:W2:Y:S04]  /*1250*/  LDG.E R4, desc[UR40][R2.64] ;  /* 0x0000002802047981 */ /* 0x000ea8000c1e1900 */
[----:B------:R-:W2:Y:S02]  /*1260*/  LDG.E R5, desc[UR40][R2.64+0x4] ;  /* 0x0000042802057981 */ /* 0x000ea4000c1e1900 */
[----:B--2---:R-:W-:-:S05]  /*1270*/  IMAD.IADD R13, R5, 0x1, -R4 ;  /* 0x00000001050d7824 */ /* 0x004fca00078e0a04 */
[----:B------:R0:W-:Y:S02]  /*1280*/  STL [R1+0x28], R13 ;  /* 0x0000280d01007387 */ /* 0x0001e40000100800 */
.L_x_1078:
[----:B------:R-:W-:Y:S02]  /*1290*/  IMAD.U32 R27, RZ, RZ, UR5 ;  /* 0x00000005ff1b7e24 */ /* 0x000fe4000f8e00ff */
[----:B------:R-:W-:Y:S01]  /*12a0*/  IMAD.U32 R29, RZ, RZ, UR4 ;  /* 0x00000004ff1d7e24 */ /* 0x000fe2000f8e00ff */
[----:B------:R-:W-:Y:S06]  /*12b0*/  @!P2 BRA `(.L_x_1079) ;  /* 0x000000000010a947 */ /* 0x000fec0003800000 */
[----:B-1----:R-:W1:Y:S02]  /*12c0*/  LDC.64 R2, c[0x0][0xa20] ;  /* 0x00028800ff027b82 */ /* 0x002e640000000a00 */
[----:B-1----:R-:W-:-:S05]  /*12d0*/  IMAD.WIDE R2, R30, 0x4, R2 ;  /* 0x000000041e027825 */ /* 0x002fca00078e0202 */
[----:B------:R2:W5:Y:S01]  /*12e0*/  LDG.E R29, desc[UR40][R2.64] ;  /* 0x00000028021d7981 */ /* 0x000562000c1e1900 */
[----:B------:R-:W-:Y:S05]  /*12f0*/  BRA `(.L_x_1080) ;  /* 0x0000000000107947 */ /* 0x000fea0003800000 */
.L_x_1079:
[----:B------:R-:W-:Y:S05]  /*1300*/  @!P3 BRA `(.L_x_1080) ;  /* 0x00000000000cb947 */ /* 0x000fea0003800000 */
[----:B-1----:R-:W2:Y:S04]  /*1310*/  LDG.E R2, desc[UR40][R8.64] ;  /* 0x0000002808027981 */ /* 0x002ea8000c1e1900 */
[----:B------:R-:W2:Y:S02]  /*1320*/  LDG.E R29, desc[UR40][R8.64+0x4] ;  /* 0x00000428081d7981 */ /* 0x000ea4000c1e1900 */
[----:B--2---:R-:W-:-:S07]  /*1330*/  IMAD.IADD R29, R29, 0x1, -R2 ;  /* 0x000000011d1d7824 */ /* 0x004fce00078e0a02 */
.L_x_1080:
[----:B------:R-:W-:Y:S01]  /*1340*/  ULDC.64 UR4, c[0x0][0xa10] ;  /* 0x0002840000047ab9 */ /* 0x000fe20000000a00 */
[----:B-1----:R-:W1:Y:S01]  /*1350*/  LDC.64 R8, c[0x0][0x9e0] ;  /* 0x00027800ff087b82 */ /* 0x002e620000000a00 */
[----:B------:R-:W-:-:S04]  /*1360*/  ISETP.NE.U32.AND P0, PT, RZ, UR4, PT ;  /* 0x00000004ff007c0c */ /* 0x000fc8000bf05070 */
[----:B------:R-:W-:Y:S01]  /*1370*/  ISETP.NE.AND.EX P0, PT, RZ, UR5, PT, P0 ;  /* 0x00000005ff007c0c */ /* 0x000fe2000bf05300 */
[----:B------:R-:W-:Y:S02]  /*1380*/  ULDC.64 UR4, c[0x0][0xa30] ;  /* 0x00028c0000047ab9 */ /* 0x000fe40000000a00 */
[----:B------:R-:W-:-:S04]  /*1390*/  ISETP.NE.U32.AND P1, PT, RZ, UR4, PT ;  /* 0x00000004ff007c0c */ /* 0x000fc8000bf25070 */
[----:B------:R-:W-:-:S06]  /*13a0*/  ISETP.NE.AND.EX P1, PT, RZ, UR5, PT, P1 ;  /* 0x00000005ff007c0c */ /* 0x000fcc000bf25310 */
[----:B--2---:R-:W2:Y:S08]  /*13b0*/  @P0 LDC.64 R2, c[0x0][0xa10] ;  /* 0x00028400ff020b82 */ /* 0x004eb00000000a00 */
[----:B------:R-:W3:Y:S01]  /*13c0*/  @P1 LDC.64 R4, c[0x0][0xa30] ;  /* 0x00028c00ff041b82 */ /* 0x000ee20000000a00 */
[----:B--2---:R-:W-:-:S05]  /*13d0*/  @P0 IMAD.WIDE R2, R30, 0x4, R2 ;  /* 0x000000041e020825 */ /* 0x004fca00078e0202 */
[----:B------:R-:W2:Y:S04]  /*13e0*/  @P0 LDG.E R6, desc[UR40][R2.64] ;  /* 0x0000002802060981 */ /* 0x000ea8000c1e1900 */
[----:B------:R-:W2:Y:S01]  /*13f0*/  @P0 LDG.E R7, desc[UR40][R2.64+0x4] ;  /* 0x0000042802070981 */ /* 0x000ea2000c1e1900 */
[----:B-----5:R-:W-:Y:S02]  /*1400*/  IMAD.IADD R10, R29, 0x1, -R0 ;  /* 0x000000011d0a7824 */ /* 0x020fe400078e0a00 */
[----:B------:R-:W-:Y:S02]  /*1410*/  IMAD.MOV.U32 R24, RZ, RZ, R29 ;  /* 0x000000ffff187224 */ /* 0x000fe400078e001d */
[----:B---3--:R-:W-:-:S05]  /*1420*/  @P1 IMAD.WIDE R4, R30, 0x4, R4 ;  /* 0x000000041e041825 */ /* 0x008fca00078e0204 */
[----:B------:R3:W5:Y:S01]  /*1430*/  @P1 LDG.E R24, desc[UR40][R4.64] ;  /* 0x0000002804181981 */ /* 0x000762000c1e1900 */
[----:B-1----:R-:W-:Y:S01]  /*1440*/  ISETP.GE.AND P1, PT, R9, 0x1, PT ;  /* 0x000000010900780c */ /* 0x002fe20003f26270 */
[----:B--2---:R-:W-:Y:S02]  /*1450*/  @P0 IMAD.IADD R27, R7, 0x1, -R6 ;  /* 0x00000001071b0824 */ /* 0x004fe400078e0a06 */
[----:B------:R-:W-:Y:S02]  /*1460*/  IMAD.MOV.U32 R6, RZ, RZ, 0xc0 ;  /* 0x000000c0ff067424 */ /* 0x000fe400078e00ff */
[----:B------:R-:W-:Y:S02]  /*1470*/  IMAD.IADD R11, R10, 0x1, R27 ;  /* 0x000000010a0b7824 */ /* 0x000fe400078e021b */
[----:B------:R-:W-:Y:S02]  /*1480*/  IMAD R6, R12, R6, 0xc0 ;  /* 0x000000c00c067424 */ /* 0x000fe400078e0206 */
[C---:B------:R-:W-:Y:S01]  /*1490*/  VIADD R0, R11.reuse, 0x7f ;  /* 0x0000007f0b007836 */ /* 0x040fe20000000000 */
[----:B------:R3:W-:Y:S02]  /*14a0*/  STL [R1+0x24], R11 ;  /* 0x0000240b01007387 */ /* 0x0007e40000100800 */
[----:B------:R-:W-:-:S02]  /*14b0*/  IADD3 R7, R11, R6, -R13 ;  /* 0x000000060b077210 */ /* 0x000fc40007ffe80d */
[----:B------:R-:W-:-:S04]  /*14c0*/  SHF.R.S32.HI R3, RZ, 0x1f, R0 ;  /* 0x0000001fff037819 */ /* 0x000fc80000011400 */
[----:B------:R-:W-:Y:S01]  /*14d0*/  LEA.HI R2, R3, R0, RZ, 0x7 ;  /* 0x0000000003027211 */ /* 0x000fe200078f38ff */
[----:B------:R-:W-:-:S03]  /*14e0*/  IMAD.IADD R0, R7, 0x1, R8 ;  /* 0x0000000107007824 */ /* 0x000fc600078e0208 */
[----:B------:R-:W-:Y:S01]  /*14f0*/  SHF.R.S32.HI R2, RZ, 0x7, R2 ;  /* 0x00000007ff027819 */ /* 0x000fe20000011402 */
[----:B---3--:R-:W-:Y:S06]  /*1500*/  @!P1 BRA `(.L_x_1081) ;  /* 0x0000000000489947 */ /* 0x008fec0003800000 */
[C---:B------:R-:W-:Y:S01]  /*1510*/  ISETP.GT.AND P0, PT, R7.reuse, RZ, PT ;  /* 0x000000ff0700720c */ /* 0x040fe20003f04270 */
[----:B------:R-:W-:Y:S01]  /*1520*/  BSSY B0, `(.L_x_1082) ;  /* 0x000000e000007945 */ /* 0x000fe20003800000 */
[----:B------:R-:W-:-:S11]  /*1530*/  VIADD R3, R7, 0xffffffff ;  /* 0xffffffff07037836 */ /* 0x000fd60000000000 */
[----:B------:R-:W-:Y:S05]  /*1540*/  @P0 BRA `(.L_x_1083) ;  /* 0x00000000001c0947 */ /* 0x000fea0003800000 */
[----:B------:R-:W-:Y:S01]  /*1550*/  ISETP.NE.AND P0, PT, R9, 0x1, PT ;  /* 0x000000010900780c */ /* 0x000fe20003f05270 */
[----:B------:R-:W-:-:S12]  /*1560*/  IMAD.MOV R3, RZ, RZ, -R7 ;  /* 0x000000ffff037224 */ /* 0x000fd800078e0a07 */
[----:B------:R-:W1:Y:S02]  /*1570*/  @P0 LDC.64 R4, c[0x0][0x9e8] ;  /* 0x00027a00ff040b82 */ /* 0x000e640000000a00 */
[----:B-1----:R-:W-:-:S05]  /*1580*/  @P0 IMAD.HI.U32 R4, R3, R4, RZ ;  /* 0x0000000403040227 */ /* 0x002fca00078e00ff */
[----:B------:R-:W-:-:S04]  /*1590*/  @P0 SHF.R.U32.HI R3, RZ, R5, R4 ;  /* 0x00000005ff030219 */ /* 0x000fc80000011604 */
[----:B------:R-:W-:Y:S01]  /*15a0*/  LOP3.LUT R3, RZ, R3, RZ, 0x33, !PT ;  /* 0x00000003ff037212 */ /* 0x000fe200078e33ff */
[----:B------:R-:W-:Y:S06]  /*15b0*/  BRA `(.L_x_1084) ;  /* 0x0000000000107947 */ /* 0x000fec0003800000 */
.L_x_1083:
[----:B------:R-:W-:-:S13]  /*15c0*/  ISETP.NE.AND P0, PT, R9, 0x1, PT ;  /* 0x000000010900780c */ /* 0x000fda0003f05270 */
[----:B------:R-:W1:Y:S02]  /*15d0*/  @P0 LDC.64 R4, c[0x0][0x9e8] ;  /* 0x00027a00ff040b82 */ /* 0x000e640000000a00 */
[----:B-1----:R-:W-:-:S05]  /*15e0*/  @P0 IMAD.HI.U32 R4, R3, R4, RZ ;  /* 0x0000000403040227 */ /* 0x002fca00078e00ff */
[----:B------:R-:W-:-:S07]  /*15f0*/  @P0 SHF.R.U32.HI R3, RZ, R5, R4 ;  /* 0x00000005ff030219 */ /* 0x000fce0000011604 */
.L_x_1084:
[----:B------:R-:W-:Y:S05]  /*1600*/  BSYNC B0 ;  /* 0x0000000000007941 */ /* 0x000fea0003800000 */
.L_x_1082:
[----:B------:R-:W-:-:S05]  /*1610*/  IMAD R3, R3, R9, R9 ;  /* 0x0000000903037224 */ /* 0x000fca00078e0209 */
[----:B------:R-:W-:-:S07]  /*1620*/  VIMNMX R0, R0, R3, PT ;  /* 0x0000000300007248 */ /* 0x000fce0003fe0100 */
.L_x_1081:
[----:B------:R-:W-:Y:S01]  /*1630*/  IMAD R3, R12, 0xc0, -R13 ;  /* 0x000000c00c037824 */ /* 0x000fe200078e0a0d */
[----:B------:R-:W-:-:S03]  /*1640*/  ULDC UR4, c[0x0][0x9dc] ;  /* 0x0002770000047ab9 */ /* 0x000fc60000000800 */
[----:B------:R-:W-:-:S04]  /*1650*/  IMAD.IADD R3, R11, 0x1, R3 ;  /* 0x000000010b037824 */ /* 0x000fc800078e0203 */
[----:B------:R-:W-:Y:S01]  /*1660*/  VIADD R4, R3, -UR4 ;  /* 0x8000000403047c36 */ /* 0x000fe20008000000 */
[----:B------:R-:W-:Y:S06]  /*1670*/  @!P1 BRA `(.L_x_1085) ;  /* 0x0000000000449947 */ /* 0x000fec0003800000 */
[----:B------:R-:W-:Y:S01]  /*1680*/  ISETP.GT.AND P0, PT, R3, -0x1, PT ;  /* 0xffffffff0300780c */ /* 0x000fe20003f04270 */
[----:B------:R-:W-:-:S12]  /*1690*/  BSSY B0, `(.L_x_1086) ;  /* 0x000000d000007945 */ /* 0x000fd80003800000 */
        /* <DEDUP_REMOVED lines=8> */
.L_x_1087:
[----:B------:R-:W-:-:S13]  /*1720*/  ISETP.NE.AND P0, PT, R9, 0x1, PT ;  /* 0x000000010900780c */ /* 0x000fda0003f05270 */
[----:B------:R-:W1:Y:S02]  /*1730*/  @P0 LDC.64 R6, c[0x0][0x9e8] ;  /* 0x00027a00ff060b82 */ /* 0x000e640000000a00 */
[----:B-1----:R-:W-:-:S05]  /*1740*/  @P0 IMAD.HI.U32 R6, R3, R6, RZ ;  /* 0x0000000603060227 */ /* 0x002fca00078e00ff */
[----:B------:R-:W-:-:S07]  /*1750*/  @P0 SHF.R.U32.HI R3, RZ, R7, R6 ;  /* 0x00000007ff030219 */ /* 0x000fce0000011606 */
.L_x_1088:
[----:B------:R-:W-:Y:S05]  /*1760*/  BSYNC B0 ;  /* 0x0000000000007941 */ /* 0x000fea0003800000 */
.L_x_1086:
[----:B------:R-:W-:-:S05]  /*1770*/  IMAD R3, R3, R9, RZ ;  /* 0x0000000903037224 */ /* 0x000fca00078e02ff */
[----:B------:R-:W-:-:S07]  /*1780*/  VIMNMX R4, R4, R3, !PT ;  /* 0x0000000304047248 */ /* 0x000fce0007fe0100 */
.L_x_1085:
[----:B------:R-:W-:Y:S01]  /*1790*/  VIADD R0, R0, 0x7f ;  /* 0x0000007f00007836 */ /* 0x000fe20000000000 */
[----:B------:R-:W-:Y:S02]  /*17a0*/  SHF.R.S32.HI R5, RZ, 0x1f, R4 ;  /* 0x0000001fff057819 */ /* 0x000fe40000011404 */
[----:B------:R-:W-:Y:S02]  /*17b0*/  PLOP3.LUT P3, PT, PT, PT, PT, 0x80, 0x0 ;  /* 0x000000000000781c */ /* 0x000fe40003f6f070 */
[----:B------:R-:W-:Y:S02]  /*17c0*/  SHF.R.S32.HI R3, RZ, 0x1f, R0 ;  /* 0x0000001fff037819 */ /* 0x000fe40000011400 */
[----:B------:R-:W-:Y:S02]  /*17d0*/  LEA.HI R5, R5, R4, RZ, 0x7 ;  /* 0x0000000405057211 */ /* 0x000fe400078f38ff */
[----:B------:R-:W-:Y:S02]  /*17e0*/  LEA.HI R3, R3, R0, RZ, 0x7 ;  /* 0x0000000003037211 */ /* 0x000fe400078f38ff */
[----:B------:R-:W-:-:S02]  /*17f0*/  SHF.R.S32.HI R5, RZ, 0x7, R5 ;  /* 0x00000007ff057819 */ /* 0x000fc40000011405 */
[----:B------:R-:W-:Y:S02]  /*1800*/  SHF.R.S32.HI R3, RZ, 0x7, R3 ;  /* 0x00000007ff037819 */ /* 0x000fe40000011403 */
[----:B------:R-:W-:Y:S02]  /*1810*/  VIMNMX R5, RZ, R5, !PT ;  /* 0x00000005ff057248 */ /* 0x000fe40007fe0100 */
[----:B------:R-:W-:-:S03]  /*1820*/  VIMNMX R3, R2, R3, PT ;  /* 0x0000000302037248 */ /* 0x000fc60003fe0100 */
[--C-:B------:R-:W-:Y:S02]  /*1830*/  IMAD R5, R5, 0x80, -R10.reuse ;  /* 0x0000008005057824 */ /* 0x100fe400078e0a0a */
[----:B------:R-:W-:-:S03]  /*1840*/  IMAD R0, R3, 0x80, -R10 ;  /* 0x0000008003007824 */ /* 0x000fc600078e0a0a */
[----:B------:R-:W-:Y:S02]  /*1850*/  VIMNMX R5, RZ, R5, !PT ;  /* 0x00000005ff057248 */ /* 0x000fe40007fe0100 */
[----:B------:R-:W-:Y:S02]  /*1860*/  VIMNMX R0, R0, R27, PT ;  /* 0x0000001b00007248 */ /* 0x000fe40003fe0100 */
[----:B------:R-:W-:Y:S02]  /*1870*/  SHF.R.U32.HI R26, RZ, 0x7, R5 ;  /* 0x00000007ff1a7819 */ /* 0x000fe40000011605 */
[----:B------:R-:W-:-:S03]  /*1880*/  ISETP.GT.AND P0, PT, R0, R5, PT ;  /* 0x000000050000720c */ /* 0x000fc60003f04270 */
[----:B------:R-:W-:-:S10]  /*1890*/  IMAD.MOV.U32 R25, RZ, RZ, R26 ;  /* 0x000000ffff197224 */ /* 0x000fd400078e001a */
[----:B------:R-:W-:-:S05]  /*18a0*/  @P0 VIADD R0, R0, 0x7f ;  /* 0x0000007f00000836 */ /* 0x000fca0000000000 */
[----:B------:R-:W-:-:S04]  /*18b0*/  @P0 SHF.R.S32.HI R3, RZ, 0x1f, R0 ;  /* 0x0000001fff030819 */ /* 0x000fc80000011400 */
[----:B------:R-:W-:-:S04]  /*18c0*/  @P0 LEA.HI R3, R3, R0, RZ, 0x7 ;  /* 0x0000000003030211 */ /* 0x000fc800078f38ff */
[----:B------:R-:W-:-:S04]  /*18d0*/  @P0 SHF.R.S32.HI R25, RZ, 0x7, R3 ;  /* 0x00000007ff190819 */ /* 0x000fc80000011403 */
[----:B------:R-:W-:-:S13]  /*18e0*/  ISETP.GT.AND P0, PT, R25, R26, PT ;  /* 0x0000001a1900720c */ /* 0x000fda0003f04270 */
[----:B------:R-:W-:Y:S05]  /*18f0*/  @!P0 BRA `(.L_x_1089) ;  /* 0x0000004c00c88947 */ /* 0x000fea0003800000 */
        /* <DEDUP_REMOVED lines=17> */
[----:B01----:R-:W-:-:S07]  /*1a10*/  IMAD.MOV.U32 R13, RZ, RZ, RZ ;  /* 0x000000ffff0d7224 */ /* 0x003fce00078e00ff */
[----:B------:R-:W-:-:S07]  /*1a20*/  LEPC R20, `(.L_x_1091) ;  /* 0x000000001014794e */ /* 0x000fce0000000000 */
[----:B--2--5:R-:W-:Y:S05]  /*1a30*/  CALL.ABS.NOINC R14 ;  /* 0x000000000e007343 */ /* 0x024fea0003c00000 */
.L_x_1091:
[----:B------:R-:W-:Y:S05]  /*1a40*/  BSYNC B6 ;  /* 0x0000000000067941 */ /* 0x000fea0003800000 */
.L_x_1090:
        /* <DEDUP_REMOVED lines=20> */
.L_x_1093:
[----:B------:R-:W-:Y:S05]  /*1b90*/  BSYNC B6 ;  /* 0x0000000000067941 */ /* 0x000fea0003800000 */
.L_x_1092:
[----:B------:R-:W-:Y:S01]  /*1ba0*/  ULDC.64 UR4, c[0x0][0x9f8] ;  /* 0x00027e0000047ab9 */ /* 0x000fe20000000a00 */
[----:B------:R-:W2:Y:S01]  /*1bb0*/  LDL R31, [R1+0x20] ;  /* 0x00002000011f7983 */ /* 0x000ea20000100800 */
[----:B------:R-:W-:Y:S01]  /*1bc0*/  ISETP.NE.U32.AND P0, PT, RZ, UR4, PT ;  /* 0x00000004ff007c0c */ /* 0x000fe2000bf05070 */
[----:B------:R-:W-:Y:S01]  /*1bd0*/  IMAD.MOV.U32 R12, RZ, RZ, R30 ;  /* 0x000000ffff0c7224 */ /* 0x000fe200078e001e */
[----:B------:R-:W1:Y:S01]  /*1be0*/  LDC R0, c[0x0][0x428] ;  /* 0x00010a00ff007b82 */ /* 0x000e620000000800 */
[----:B------:R-:W3:Y:S01]  /*1bf0*/  S2R R20, SR_TID.X ;  /* 0x0000000000147919 */ /* 0x000ee20000002100 */
[----:B------:R-:W-:Y:S01]  /*1c00*/  ISETP.NE.AND.EX P0, PT, RZ, UR5, PT, P0 ;  /* 0x00000005ff007c0c */ /* 0x000fe2000bf05300 */
[----:B------:R-:W-:Y:S01]  /*1c10*/  ULDC UR6, c[0x0][0x2e4] ;  /* 0x0000b90000067ab9 */ /* 0x000fe20000000800 */
[----:B------:R-:W-:Y:S01]  /*1c20*/  ULDC.64 UR4, c[0x0][0x2f8] ;  /* 0x0000be0000047ab9 */ /* 0x000fe20000000a00 */
[----:B------:R-:W-:Y:S01]  /*1c30*/  ULDC.64 UR8, c[0x0][0x320] ;  /* 0x0000c80000087ab9 */ /* 0x000fe20000000a00 */
[----:B------:R-:W-:-:S02]  /*1c40*/  ULDC.64 UR10, c[0x0][0xa08] ;  /* 0x00028200000a7ab9 */ /* 0x000fc40000000a00 */
[----:B------:R-:W4:Y:S08]  /*1c50*/  LDC.64 R70, c[0x0][0x2f0] ;  /* 0x0000bc00ff467b82 */ /* 0x000f300000000a00 */
[----:B------:R-:W0:Y:S01]  /*1c60*/  @P0 LDC.64 R4, c[0x0][0x9f8] ;  /* 0x00027e00ff040b82 */ /* 0x000e220000000a00 */
[----:B------:R-:W-:-:S07]  /*1c70*/  SHF.R.S32.HI R83, RZ, 0x1f, R23 ;  /* 0x0000001fff537819 */ /* 0x000fce0000011417 */
[----:B------:R-:W2:Y:S08]  /*1c80*/  LDC R88, c[0x0][0x3d4] ;  /* 0x0000f500ff587b82 */ /* 0x000eb00000000800 */
[----:B------:R-:W2:Y:S01]  /*1c90*/  LDC.64 R68, c[0x0][0x3d8] ;  /* 0x0000f600ff447b82 */ /* 0x000ea20000000a00 */
[----:B0-----:R-:W-:-:S05]  /*1ca0*/  @P0 IMAD.WIDE R4, R30, 0x4, R4 ;  /* 0x000000041e040825 */ /* 0x001fca00078e0204 */
[----:B------:R0:W2:Y:S01]  /*1cb0*/  @P0 LDG.E R12, desc[UR40][R4.64] ;  /* 0x00000028040c0981 */ /* 0x0000a2000c1e1900 */
[----:B-1----:R-:W-:Y:S01]  /*1cc0*/  ISETP.NE.AND P0, PT, R0, 0x1, PT ;  /* 0x000000010000780c */ /* 0x002fe20003f05270 */
[----:B---3--:R-:W-:Y:S02]  /*1cd0*/  VIADD R32, R20, 0xffffff80 ;  /* 0xffffff8014207836 */ /* 0x008fe40000000000 */
[----:B------:R-:W-:Y:S02]  /*1ce0*/  IMAD.IADD R20, R28, 0x1, R29 ;  /* 0x000000011c147824 */ /* 0x000fe400078e021d */
[----:B----4-:R-:W-:Y:S01]  /*1cf0*/  IMAD R14, R83, R70, RZ ;  /* 0x00000046530e7224 */ /* 0x010fe200078e02ff */
[----:B------:R-:W-:Y:S02]  /*1d00*/  LEA.HI R30, R32, R32, RZ, 0x1 ;  /* 0x00000020201e7211 */ /* 0x000fe400078f08ff */
[----:B------:R-:W-:Y:S01]  /*1d10*/  SHF.R.S32.HI R0, RZ, 0x1f, R20 ;  /* 0x0000001fff007819 */ /* 0x000fe20000011414 */
[----:B0-----:R-:W-:Y:S01]  /*1d20*/  IMAD.WIDE.U32 R4, R20, R70, RZ ;  /* 0x0000004614047225 */ /* 0x001fe200078e00ff */
[----:B------:R-:W-:-:S02]  /*1d30*/  LOP3.LUT R30, R30, 0xfffffffe, RZ, 0xc0, !PT ;  /* 0xfffffffe1e1e7812 */ /* 0x000fc400078ec0ff */
[----:B------:R-:W-:Y:S01]  /*1d40*/  LEA.HI R28, R32, R32, RZ, 0x1 ;  /* 0x00000020201c7211 */ /* 0x000fe200078f08ff */
[----:B------:R-:W0:Y:S01]  /*1d50*/  @P0 LDC R6, c[0x0][0x42c] ;  /* 0x00010b00ff060b82 */ /* 0x000e220000000800 */
[----:B------:R-:W-:Y:S02]  /*1d60*/  IMAD R3, R0, R70, RZ ;  /* 0x0000004600037224 */ /* 0x000fe400078e02ff */
[----:B------:R-:W-:Y:S01]  /*1d70*/  IMAD.IADD R30, R32, 0x1, -R30 ;  /* 0x00000001201e7824 */ /* 0x000fe200078e0a1e */
[----:B------:R-:W-:Y:S01]  /*1d80*/  LOP3.LUT R28, R28, 0xfffffffe, RZ, 0xc0, !PT ;  /* 0xfffffffe1c1c7812 */ /* 0x000fe200078ec0ff */
[----:B------:R-:W-:Y:S02]  /*1d90*/  IMAD R9, R20, R71, R3 ;  /* 0x0000004714097224 */ /* 0x000fe400078e0203 */
[----:B------:R-:W-:Y:S01]  /*1da0*/  IMAD.SHL.U32 R30, R30, 0x10, RZ ;  /* 0x000000101e1e7824 */ /* 0x000fe200078e00ff */
[----:B------:R-:W1:Y:S01]  /*1db0*/  @P0 LDC R11, c[0x0][0x430] ;  /* 0x00010c00ff0b0b82 */ /* 0x000e620000000800 */
[----:B------:R-:W-:-:S02]  /*1dc0*/  IMAD.MOV.U32 R3, RZ, RZ, R33 ;  /* 0x000000ffff037224 */ /* 0x000fc400078e0021 */
[----:B------:R-:W-:Y:S01]  /*1dd0*/  IMAD.IADD R5, R5, 0x1, R9 ;  /* 0x0000000105057824 */ /* 0x000fe200078e0209 */
[----:B------:R-:W-:Y:S01]  /*1de0*/  ISETP.GE.AND P1, PT, R30, UR6, PT ;  /* 0x000000061e007c0c */ /* 0x000fe2000bf26270 */
[----:B------:R-:W-:-:S03]  /*1df0*/  IMAD.IADD R28, R32, 0x1, -R28 ;  /* 0x00000001201c7824 */ /* 0x000fc600078e0a1c */
[----:B------:R-:W-:Y:S01]  /*1e00*/  SEL R7, RZ, 0x1, P1 ;  /* 0x00000001ff077807 */ /* 0x000fe20000800000 */
[----:B------:R-:W-:Y:S02]  /*1e10*/  IMAD.SHL.U32 R58, R28, 0x8, RZ ;  /* 0x000000081c3a7824 */ /* 0x000fe400078e00ff */
[----:B------:R-:W3:Y:S01]  /*1e20*/  LDL R28, [R1+0x1c] ;  /* 0x00001c00011c7983 */ /* 0x000ee20000100800 */
[----:B0-----:R-:W-:-:S05]  /*1e30*/  @P0 IMAD.HI.U32 R6, R33, R6, RZ ;  /* 0x0000000621060227 */ /* 0x001fca00078e00ff */
[----:B-1----:R-:W-:Y:S02]  /*1e40*/  @P0 SHF.R.U32.HI R3, RZ, R11, R6 ;  /* 0x0000000bff030219 */ /* 0x002fe40000011606 */
[----:B------:R-:W-:Y:S02]  /*1e50*/  ISETP.NE.U32.AND P0, PT, RZ, UR10, PT ;  /* 0x0000000aff007c0c */ /* 0x000fe4000bf05070 */
[----:B------:R-:W-:Y:S02]  /*1e60*/  SHF.R.S32.HI R6, RZ, 0x1f, R3 ;  /* 0x0000001fff067819 */ /* 0x000fe40000011403 */
[----:B------:R-:W-:-:S03]  /*1e70*/  ISETP.NE.AND.EX P0, PT, RZ, UR11, PT, P0 ;  /* 0x0000000bff007c0c */ /* 0x000fc6000bf05300 */
[----:B------:R-:W-:-:S04]  /*1e80*/  IMAD R10, R6, UR8, RZ ;  /* 0x00000008060a7c24 */ /* 0x000fc8000f8e02ff */
[----:B------:R-:W-:Y:S01]  /*1e90*/  IMAD R21, R3, UR9, R10 ;  /* 0x0000000903157c24 */ /* 0x000fe2000f8e020a */
[----:B--2---:R-:W-:-:S04]  /*1ea0*/  ISETP.GE.AND P2, PT, R31, UR6, PT ;  /* 0x000000061f007c0c */ /* 0x004fc8000bf46270 */
[----:B------:R-:W-:-:S05]  /*1eb0*/  SEL R8, RZ, 0xffffffff, P2 ;  /* 0xffffffffff087807 */ /* 0x000fca0001000000 */
[----:B------:R-:W-:-:S05]  /*1ec0*/  IMAD.SHL.U32 R8, R8, 0x2, RZ ;  /* 0x0000000208087824 */ /* 0x000fca00078e00ff */
[----:B------:R-:W-:Y:S01]  /*1ed0*/  LOP3.LUT R13, R8, 0x2, R7, 0xe2, !PT ;  /* 0x00000002080d7812 */ /* 0x000fe200078ee207 */
[----:B------:R-:W-:Y:S01]  /*1ee0*/  IMAD R8, R6, UR4, RZ ;  /* 0x0000000406087c24 */ /* 0x000fe2000f8e02ff */
[--C-:B------:R-:W-:Y:S01]  /*1ef0*/  SHF.R.S32.HI R7, RZ, 0x1f, R30.reuse ;  /* 0x0000001fff077819 */ /* 0x100fe2000001141e */
[----:B------:R-:W-:Y:S02]  /*1f00*/  IMAD.MOV.U32 R6, RZ, RZ, R30 ;  /* 0x000000ffff067224 */ /* 0x000fe400078e001e */
[C---:B------:R-:W-:Y:S02]  /*1f10*/  IMAD R15, R3.reuse, UR5, R8 ;  /* 0x00000005030f7c24 */ /* 0x040fe4000f8e0208 */
[C---:B------:R-:W-:Y:S01]  /*1f20*/  IMAD.WIDE.U32 R8, R3.reuse, UR4, R4 ;  /* 0x0000000403087c25 */ /* 0x040fe2000f8e0004 */
[----:B------:R-:W-:Y:S01]  /*1f30*/  ULDC.64 UR4, c[0x0][0x300] ;  /* 0x0000c00000047ab9 */ /* 0x000fe20000000a00 */
[----:B------:R-:W0:Y:S02]  /*1f40*/  LDC.64 R4, c[0x0][0x3e8] ;  /* 0x0000fa00ff047b82 */ /* 0x000e240000000a00 */
[----:B------:R-:W-:-:S04]  /*1f50*/  IMAD.WIDE.U32 R10, R3, UR8, R6 ;  /* 0x00000008030a7c25 */ /* 0x000fc8000f8e0006 */
[----:B------:R-:W-:Y:S02]  /*1f60*/  IMAD.IADD R9, R9, 0x1, R15 ;  /* 0x0000000109097824 */ /* 0x000fe400078e020f */
[----:B------:R-:W-:Y:S02]  /*1f70*/  IMAD.IADD R11, R11, 0x1, R21 ;  /* 0x000000010b0b7824 */ /* 0x000fe400078e0215 */
[----:B------:R-:W-:Y:S02]  /*1f80*/  IMAD R21, R23, R71, R14 ;  /* 0x0000004717157224 */ /* 0x000fe400078e020e */
[----:B------:R-:W2:Y:S01]  /*1f90*/  LDL R14, [R1+0x30] ;  /* 0x00003000010e7983 */ /* 0x000ea20000100800 */
[----:B------:R-:W-:Y:S02]  /*1fa0*/  SHF.R.S32.HI R3, RZ, 0x1f, R12 ;  /* 0x0000001fff037819 */ /* 0x000fe4000001140c */
[----:B------:R-:W-:Y:S02]  /*1fb0*/  SEL R57, R12, RZ, !P0 ;  /* 0x000000ff0c397207 */ /* 0x000fe40004000000 */
[----:B------:R-:W-:-:S03]  /*1fc0*/  SEL R3, R3, RZ, !P0 ;  /* 0x000000ff03037207 */ /* 0x000fc60004000000 */
[----:B------:R-:W-:-:S04]  /*1fd0*/  IMAD.WIDE.U32 R60, R57, UR4, R8 ;  /* 0x00000004393c7c25 */ /* 0x000fc8000f8e0008 */
[----:B------:R-:W-:Y:S02]  /*1fe0*/  IMAD R12, R3, UR4, RZ ;  /* 0x00000004030c7c24 */ /* 0x000fe4000f8e02ff */
[----:B------:R-:W-:-:S04]  /*1ff0*/  IMAD.WIDE.U32 R8, R23, R70, R6 ;  /* 0x0000004617087225 */ /* 0x000fc800078e0006 */
[----:B------:R-:W-:Y:S01]  /*2000*/  IMAD R15, R57, UR5, R12 ;  /* 0x00000005390f7c24 */ /* 0x000fe2000f8e020c */
[----:B------:R-:W-:Y:S01]  /*2010*/  ULDC.64 UR4, c[0x0][0x328] ;  /* 0x0000ca0000047ab9 */ /* 0x000fe20000000a00 */
[----:B------:R-:W-:Y:S01]  /*2020*/  IADD3 R77, P0, R60, R8, RZ ;  /* 0x000000083c4d7210 */ /* 0x000fe20007f1e0ff */
[----:B------:R-:W-:Y:S02]  /*2030*/  IMAD R12, R3, UR4, RZ ;  /* 0x00000004030c7c24 */ /* 0x000fe4000f8e02ff */
[----:B------:R-:W-:Y:S02]  /*2040*/  IMAD.IADD R82, R61, 0x1, R15 ;  /* 0x000000013d527824 */ /* 0x000fe400078e020f */
[----:B------:R-:W4:Y:S01]  /*2050*/  LDL R15, [R1+0x64] ;  /* 0x00006400010f7983 */ /* 0x000f220000100800 */
[C---:B------:R-:W-:Y:S01]  /*2060*/  IMAD R29, R57.reuse, UR5, R12 ;  /* 0x00000005391d7c24 */ /* 0x040fe2000f8e020c */
[----:B------:R-:W-:Y:S01]  /*2070*/  ISETP.GE.AND P3, PT, R30, R88, PT ;  /* 0x000000581e00720c */ /* 0x000fe20003f66270 */
[----:B------:R-:W-:Y:S01]  /*2080*/  IMAD.WIDE.U32 R56, R57, UR4, R10 ;  /* 0x0000000439387c25 */ /* 0x000fe2000f8e000a */
[----:B------:R-:W-:-:S03]  /*2090*/  IADD3.X R76, R82, R9, R21, P0, !PT ;  /* 0x00000009524c7210 */ /* 0x000fc600007fe415 */
[----:B0-----:R-:W-:Y:S01]  /*20a0*/  IMAD R10, R83, R4, RZ ;  /* 0x00000004530a7224 */ /* 0x001fe200078e02ff */
[----:B------:R-:W-:Y:S02]  /*20b0*/  ISETP.GE.AND P0, PT, R31, R88, PT ;  /* 0x000000581f00720c */ /* 0x000fe40003f06270 */
[----:B------:R-:W-:Y:S01]  /*20c0*/  SEL R3, R88, RZ, P3 ;  /* 0x000000ff58037207 */ /* 0x000fe20001800000 */
[C---:B------:R-:W-:Y:S02]  /*20d0*/  IMAD R11, R23.reuse, R5, R10 ;  /* 0x00000005170b7224 */ /* 0x040fe400078e020a */
[----:B------:R-:W0:Y:S01]  /*20e0*/  S2R R10, SR_TID.X ;  /* 0x00000000000a7919 */ /* 0x000e220000002100 */
[----:B------:R-:W-:-:S04]  /*20f0*/  IMAD.WIDE.U32 R54, R23, R68, R6 ;  /* 0x0000004417367225 */ /* 0x000fc800078e0006 */
[----:B------:R-:W-:Y:S01]  /*2100*/  IMAD.WIDE.U32 R50, R23, R4, R6 ;  /* 0x0000000417327225 */ /* 0x000fe200078e0006 */
[----:B------:R-:W-:-:S03]  /*2110*/  SEL R6, R88, RZ, P0 ;  /* 0x000000ff58067207 */ /* 0x000fc60000000000 */
[----:B------:R-:W-:Y:S02]  /*2120*/  IMAD.IADD R3, R30, 0x1, R3 ;  /* 0x000000011e037824 */ /* 0x000fe400078e0203 */
[----:B------:R-:W-:Y:S02]  /*2130*/  IMAD.IADD R7, R31, 0x1, R6 ;  /* 0x000000011f077824 */ /* 0x000fe400078e0206 */
[----:B------:R-:W-:Y:S01]  /*2140*/  IMAD R8, R83, R68, RZ ;  /* 0x0000004453087224 */ /* 0x000fe200078e02ff */
[----:B------:R-:W-:Y:S02]  /*2150*/  SHF.R.S32.HI R6, RZ, 0x1f, R3 ;  /* 0x0000001fff067819 */ /* 0x000fe40000011403 */
[----:B------:R-:W-:Y:S01]  /*2160*/  SHF.R.S32.HI R59, RZ, 0x1f, R58 ;  /* 0x0000001fff3b7819 */ /* 0x000fe2000001143a */
[----:B------:R-:W-:Y:S01]  /*2170*/  IMAD R9, R23, R69, R8 ;  /* 0x0000004517097224 */ /* 0x000fe200078e0208 */
[----:B------:R-:W-:Y:S02]  /*2180*/  LEA.HI R75, R6, R3, RZ, 0x4 ;  /* 0x00000003064b7211 */ /* 0x000fe400078f20ff */
[----:B------:R-:W-:-:S02]  /*2190*/  SHF.R.S32.HI R8, RZ, 0x1f, R7 ;  /* 0x0000001fff087819 */ /* 0x000fc40000011407 */
[----:B------:R-:W-:Y:S01]  /*21a0*/  LEA.HI R3, R6, R3, RZ, 0x5 ;  /* 0x0000000306037211 */ /* 0x000fe200078f28ff */
[----:B------:R-:W-:Y:S01]  /*21b0*/  IMAD.WIDE.U32 R52, R23, R68, R58 ;  /* 0x0000004417347225 */ /* 0x000fe200078e003a */
[CC--:B------:R-:W-:Y:S02]  /*21c0*/  LEA.HI R74, R8.reuse, R7.reuse, RZ, 0x4 ;  /* 0x00000007084a7211 */ /* 0x0c0fe400078f20ff */
[----:B------:R-:W-:Y:S01]  /*21d0*/  LEA.HI R7, R8, R7, RZ, 0x5 ;  /* 0x0000000708077211 */ /* 0x000fe200078f28ff */
[----:B------:R-:W-:Y:S01]  /*21e0*/  IMAD.SHL.U32 R6, R3, 0x80, RZ ;  /* 0x0000008003067824 */ /* 0x000fe200078e00ff */
[----:B---3--:R-:W-:Y:S01]  /*21f0*/  LOP3.LUT R3, R28, 0x10, R75, 0xf8, !PT ;  /* 0x000000101c037812 */ /* 0x008fe200078ef84b */
[----:B------:R-:W-:Y:S02]  /*2200*/  IMAD.IADD R55, R9, 0x1, R55 ;  /* 0x0000000109377824 */ /* 0x000fe400078e0237 */
[----:B------:R-:W-:Y:S01]  /*2210*/  IMAD.IADD R53, R53, 0x1, R9 ;  /* 0x0000000135357824 */ /* 0x000fe200078e0209 */
[----:B-----5:R-:W-:Y:S01]  /*2220*/  SHF.R.S32.HI R9, RZ, 0x1f, R24 ;  /* 0x0000001fff097819 */ /* 0x020fe20000011418 */
[----:B------:R-:W-:Y:S01]  /*2230*/  IMAD.SHL.U32 R8, R7, 0x80, RZ ;  /* 0x0000008007087824 */ /* 0x000fe200078e00ff */
[----:B------:R-:W-:Y:S01]  /*2240*/  LOP3.LUT R6, R6, 0xfffff000, RZ, 0xc0, !PT ;  /* 0xfffff00006067812 */ /* 0x000fe200078ec0ff */
[----:B------:R-:W-:Y:S01]  /*2250*/  IMAD.WIDE.U32 R48, R23, R4, R58 ;  /* 0x0000000417307225 */ /* 0x000fe200078e003a */
[----:B------:R-:W-:-:S02]  /*2260*/  LOP3.LUT R7, R28, 0x10, R74, 0xf8, !PT ;  /* 0x000000101c077812 */ /* 0x000fc400078ef84a */
[----:B------:R-:W-:Y:S01]  /*2270*/  LOP3.LUT R8, R8, 0xfffff000, RZ, 0xc0, !PT ;  /* 0xfffff00008087812 */ /* 0x000fe200078ec0ff */
[----:B------:R-:W-:Y:S02]  /*2280*/  IMAD.IADD R51, R11, 0x1, R51 ;  /* 0x000000010b337824 */ /* 0x000fe400078e0233 */
[----:B------:R-:W-:Y:S01]  /*2290*/  IMAD.IADD R49, R49, 0x1, R11 ;  /* 0x0000000131317824 */ /* 0x000fe200078e020b */
[----:B------:R-:W-:Y:S01]  /*22a0*/  IADD3 R20, P2, R23, R20, RZ ;  /* 0x0000001417147210 */ /* 0x000fe20007f5e0ff */
[----:B------:R-:W-:Y:S01]  /*22b0*/  IMAD.WIDE.U32 R54, R24, R68, R54 ;  /* 0x0000004418367225 */ /* 0x000fe200078e0036 */
[----:B0-----:R-:W-:-:S03]  /*22c0*/  SHF.R.U32.HI R64, RZ, 0x7, R10 ;  /* 0x00000007ff407819 */ /* 0x001fc6000001160a */
[----:B------:R-:W-:-:S04]  /*22d0*/  IMAD.WIDE.U32 R52, R24, R68, R52 ;  /* 0x0000004418347225 */ /* 0x000fc800078e0034 */
[----:B------:R-:W-:Y:S02]  /*22e0*/  VIADD R67, R30, 0x40 ;  /* 0x000000401e437836 */ /* 0x000fe40000000000 */
[----:B------:R-:W-:Y:S01]  /*22f0*/  IMAD.WIDE.U32 R50, R24, R4, R50 ;  /* 0x0000000418327225 */ /* 0x000fe200078e0032 */
[----:B------:R-:W-:-:S03]  /*2300*/  SHF.L.U64.HI R71, R70, 0x7, R71 ;  /* 0x0000000746477819 */ /* 0x000fc60000010247 */
[----:B------:R-:W-:Y:S01]  /*2310*/  IMAD.WIDE.U32 R48, R24, R4, R48 ;  /* 0x0000000418307225 */ /* 0x000fe200078e0030 */
[C---:B------:R-:W-:Y:S02]  /*2320*/  SHF.L.U64.HI R66, R4.reuse, 0x7, R5 ;  /* 0x0000000704427819 */ /* 0x040fe40000010205 */
[----:B------:R-:W-:Y:S01]  /*2330*/  ISETP.GE.AND P1, PT, R67, UR6, PT ;  /* 0x0000000643007c0c */ /* 0x000fe2000bf26270 */
[----:B------:R-:W-:Y:S01]  /*2340*/  IMAD.SHL.U32 R65, R4, 0x80, RZ ;  /* 0x0000008004417824 */ /* 0x000fe200078e00ff */
[----:B------:R-:W-:Y:S01]  /*2350*/  LOP3.LUT R62, R13, 0x1, RZ, 0xc0, !PT ;  /* 0x000000010d3e7812 */ /* 0x000fe200078ec0ff */
[----:B------:R-:W-:Y:S01]  /*2360*/  IMAD.X R21, R83, 0x1, R0, P2 ;  /* 0x0000000153157824 */ /* 0x000fe200010e0600 */
[----:B------:R-:W-:Y:S01]  /*2370*/  LOP3.LUT R11, R13, 0x2, RZ, 0xc0, !PT ;  /* 0x000000020d0b7812 */ /* 0x000fe200078ec0ff */
[----:B------:R-:W-:Y:S02]  /*2380*/  IMAD.SHL.U32 R70, R70, 0x80, RZ ;  /* 0x0000008046467824 */ /* 0x000fe400078e00ff */
[----:B------:R-:W-:-:S02]  /*2390*/  VIADD R64, R64, 0x8 ;  /* 0x0000000840407836 */ /* 0x000fc40000000000 */
[----:B------:R-:W-:Y:S02]  /*23a0*/  IMAD.SHL.U32 R63, R88, 0x2, RZ ;  /* 0x00000002583f7824 */ /* 0x000fe400078e00ff */
[----:B------:R-:W-:Y:S01]  /*23b0*/  IMAD.IADD R0, R57, 0x1, R29 ;  /* 0x0000000139007824 */ /* 0x000fe200078e021d */
[-C--:B----4-:R-:W-:Y:S02]  /*23c0*/  LOP3.LUT R3, R3, R15.reuse, RZ, 0x3c, !PT ;  /* 0x0000000f03037212 */ /* 0x090fe400078e3cff */
[----:B------:R-:W-:Y:S02]  /*23d0*/  LOP3.LUT R7, R7, R15, RZ, 0x3c, !PT ;  /* 0x0000000f07077212 */ /* 0x000fe400078e3cff */
[--C-:B--2---:R-:W-:Y:S01]  /*23e0*/  IADD3 R73, R3, R6, R14.reuse ;  /* 0x0000000603497210 */ /* 0x104fe20007ffe00e */
[C---:B------:R-:W-:Y:S02]  /*23f0*/  IMAD R3, R9.reuse, R68, RZ ;  /* 0x0000004409037224 */ /* 0x040fe400078e02ff */
[----:B------:R-:W-:Y:S01]  /*2400*/  IMAD R9, R9, R4, RZ ;  /* 0x0000000409097224 */ /* 0x000fe200078e02ff */
[----:B------:R-:W-:Y:S01]  /*2410*/  IADD3 R72, R7, R8, R14 ;  /* 0x0000000807487210 */ /* 0x000fe20007ffe00e */
[C---:B------:R-:W-:Y:S01]  /*2420*/  IMAD R3, R24.reuse, R69, R3 ;  /* 0x0000004518037224 */ /* 0x040fe200078e0203 */
[----:B------:R-:W-:Y:S01]  /*2430*/  LOP3.LUT R8, R75, 0xfffffff0, RZ, 0xc0, !PT ;  /* 0xfffffff04b087812 */ /* 0x000fe200078ec0ff */
[----:B------:R-:W-:Y:S01]  /*2440*/  IMAD R15, R24, R5, R9 ;  /* 0x00000005180f7224 */ /* 0x000fe200078e0209 */
[----:B------:R-:W-:Y:S01]  /*2450*/  LOP3.LUT R7, R74, 0xfffffff0, RZ, 0xc0, !PT ;  /* 0xfffffff04a077812 */ /* 0x000fe200078ec0ff */
[----:B------:R-:W-:Y:S01]  /*2460*/  IMAD.IADD R10, R3, 0x1, R55 ;  /* 0x00000001030a7824 */ /* 0x000fe200078e0237 */
[C---:B------:R-:W-:Y:S01]  /*2470*/  SHF.L.U64.HI R69, R68.reuse, 0x7, R69 ;  /* 0x0000000744457819 */ /* 0x040fe20000010245 */
[----:B------:R-:W-:Y:S01]  /*2480*/  IMAD.IADD R6, R53, 0x1, R3 ;  /* 0x0000000135067824 */ /* 0x000fe200078e0203 */
[----:B------:R-:W-:Y:S01]  /*2490*/  SHF.R.S32.HI R4, RZ, 0x1f, R8 ;  /* 0x0000001fff047819 */ /* 0x000fe20000011408 */
[----:B------:R-:W-:Y:S01]  /*24a0*/  IMAD.SHL.U32 R68, R68, 0x80, RZ ;  /* 0x0000008044447824 */ /* 0x000fe200078e00ff */
[----:B------:R-:W-:Y:S01]  /*24b0*/  SHF.R.S32.HI R3, RZ, 0x1f, R7 ;  /* 0x0000001fff037819 */ /* 0x000fe20000011407 */
[----:B------:R-:W-:-:S02]  /*24c0*/  IMAD.IADD R9, R15, 0x1, R51 ;  /* 0x000000010f097824 */ /* 0x000fc400078e0233 */
[----:B------:R-:W-:-:S07]  /*24d0*/  IMAD.IADD R5, R49, 0x1, R15 ;  /* 0x0000000131057824 */ /* 0x000fce00078e020f */
.L_x_1133:
[----:B--2---:R-:W2:Y:S01]  /*24e0*/  LDL R12, [R1+0x48] ;  /* 0x00004800010c7983 */ /* 0x004ea20000100800 */
        /* <DEDUP_REMOVED lines=9> */
[----:B------:R-:W-:-:S04]  /*2580*/  IMAD R13, R15, R70, R13 ;  /* 0x000000460f0d7224 */ /* 0x000fc800078e020d */
[----:B------:R-:W-:Y:S01]  /*2590*/  IMAD.IADD R81, R41, 0x1, R13 ;  /* 0x0000000129517824 */ /* 0x000fe200078e020d */
        /* <DEDUP_REMOVED lines=10> */
[----:B------:R-:W-:Y:S02]  /*2640*/  IMAD R13, R15, R68, R13 ;  /* 0x000000440f0d7224 */ /* 0x000fe400078e020d */
[----:B------:R-:W-:Y:S02]  /*2650*/  IMAD R91, R25, -0x80, R27 ;  /* 0xffffff80195b7824 */ /* 0x000fe400078e021b */
[----:B------:R-:W-:Y:S02]  /*2660*/  IMAD R15, R15, R65, R12 ;  /* 0x000000410f0f7224 */ /* 0x000fe400078e020c */
[----:B------:R-:W-:Y:S01]  /*2670*/  IMAD.WIDE.U32 R44, R68, R25, RZ ;  /* 0x00000019442c7225 */ /* 0x000fe200078e00ff */
[----:B------:R-:W-:-:S03]  /*2680*/  VIMNMX R91, R91, 0x80, PT ;  /* 0x000000805b5b7848 */ /* 0x000fc60003fe0100 */
        /* <DEDUP_REMOVED lines=36> */
.L_x_1098:
[----:B------:R-:W-:Y:S05]  /*28d0*/  BSYNC B1 ;  /* 0x0000000000017941 */ /* 0x000fea0003800000 */
.L_x_1097:
        /* <DEDUP_REMOVED lines=9> */
.L_x_1099:
[----:B------:R-:W2:Y:S01]  /*2970*/  LDL R12, [R1+0x8] ;  /* 0x00000800010c7983 */ /* 0x000ea20000100800 */
[----:B------:R-:W-:Y:S01]  /*2980*/  IMAD R89, R19, 0x8, R17 ;  /* 0x0000000813597824 */ /* 0x000fe200078e0211 */
[----:B------:R-:W-:Y:S01]  /*2990*/  BSSY B1, `(.L_x_1100) ;  /* 0x0000004000017945 */ /* 0x000fe20003800000 */
[----:B--2---:R-:W-:-:S04]  /*29a0*/  SHF.L.U32 R92, R12, 0x1f, RZ ;  /* 0x0000001f0c5c7819 */ /* 0x004fc800000006ff */
[----:B------:R-:W0:Y:S02]  /*29b0*/  SYNCS.PHASECHK.TRANS64.TRYWAIT P5, [R89+URZ+0x19c90], R92 ;  /* 0x019c905c590075a7 */ /* 0x000e2400080a017f */
[----:B0-----:R-:W-:Y:S05]  /*29c0*/  @!P5 BRA `(.L_x_1101) ;  /* 0x000001f400f8d947 */ /* 0x001fea0003800000 */
.L_x_1427:
[----:B------:R-:W-:Y:S05]  /*29d0*/  BSYNC B1 ;  /* 0x0000000000017941 */ /* 0x000fea0003800000 */
.L_x_1100:
        /* <DEDUP_REMOVED lines=9> */
[----:B------:R-:W-:Y:S02]  /*2a70*/  SHF.R.U32.HI R38, RZ, 0x8, R39 ;  /* 0x00000008ff267819 */ /* 0x000fe40000011627 */
[----:B------:R-:W-:Y:S01]  /*2a80*/  SHF.R.U32.HI R46, RZ, 0x10, R41 ;  /* 0x00000010ff2e7819 */ /* 0x000fe20000011629 */
[----:B------:R-:W-:Y:S01]  /*2a90*/  IMAD.SHL.U32 R40, R40, 0x100, RZ ;  /* 0x0000010028287824 */ /* 0x000fe200078e00ff */
[----:B------:R-:W-:Y:S01]  /*2aa0*/  LOP3.LUT R41, R41, 0xff0000ff, RZ, 0xc0, !PT ;  /* 0xff0000ff29297812 */ /* 0x000fe200078ec0ff */
[----:B------:R-:W-:Y:S01]  /*2ab0*/  IMAD.SHL.U32 R38, R38, 0x100, RZ ;  /* 0x0000010026267824 */ /* 0x000fe200078e00ff */
[----:B------:R-:W-:Y:S02]  /*2ac0*/  SHF.R.U32.HI R78, RZ, 0x10, R39 ;  /* 0x00000010ff4e7819 */ /* 0x000fe40000011627 */
[----:B------:R-:W-:Y:S01]  /*2ad0*/  LOP3.LUT R47, R39, 0xff0000ff, RZ, 0xc0, !PT ;  /* 0xff0000ff272f7812 */ /* 0x000fe200078ec0ff */
[----:B--2---:R-:W-:Y:S01]  /*2ae0*/  IMAD.MOV.U32 R39, RZ, RZ, R12 ;  /* 0x000000ffff277224 */ /* 0x004fe200078e000c */
[----:B------:R-:W-:Y:S01]  /*2af0*/  LOP3.LUT R40, R41, 0xff00, R40, 0xf8, !PT ;  /* 0x0000ff0029287812 */ /* 0x000fe200078ef828 */
[----:B------:R-:W-:Y:S01]  /*2b00*/  IMAD.U32 R41, R46, 0x10000, RZ ;  /* 0x000100002e297824 */ /* 0x000fe200078e00ff */
[----:B------:R-:W-:-:S02]  /*2b10*/  F2FP.F16.E4M3.UNPACK_B R12, R13 ;  /* 0x0000000dff0c723e */ /* 0x000fc400020006ff */
[----:B------:R-:W-:Y:S02]  /*2b20*/  F2FP.F16.E4M3.UNPACK_B R46, R86.H1 ;  /* 0x00000056ff2e723e */ /* 0x000fe400030006ff */
[----:B------:R-:W-:Y:S01]  /*2b30*/  LOP3.LUT R47, R47, 0xff00, R38, 0xf8, !PT ;  /* 0x0000ff002f2f7812 */ /* 0x000fe200078ef826 */
[----:B------:R-:W-:Y:S01]  /*2b40*/  IMAD.U32 R38, R78, 0x10000, RZ ;  /* 0x000100004e267824 */ /* 0x000fe200078e00ff */
[----:B------:R-:W-:Y:S01]  /*2b50*/  LOP3.LUT R41, R40, 0xff0000, R41, 0xf8, !PT ;  /* 0x00ff000028297812 */ /* 0x000fe200078ef829 */
[----:B------:R-:W-:Y:S01]  /*2b60*/  HADD2.F32 R40, -RZ, R12.H1_H1 ;  /* 0x3000000cff287230 */ /* 0x000fe20000004100 */
[----:B------:R-:W-:Y:S01]  /*2b70*/  F2FP.F16.E4M3.UNPACK_B R78, R87.H1 ;  /* 0x00000057ff4e723e */ /* 0x000fe200030006ff */
[----:B------:R-:W-:Y:S01]  /*2b80*/  HADD2.F32 R81, -RZ, R46.H0_H0 ;  /* 0x2000002eff517230 */ /* 0x000fe20000004100 */
[----:B------:R-:W-:Y:S01]  /*2b90*/  F2FP.F16.E4M3.UNPACK_B R13, R13.H1 ;  /* 0x0000000dff0d723e */ /* 0x000fe200030006ff */
[----:B------:R-:W-:Y:S01]  /*2ba0*/  HADD2.F32 R12, -RZ, R12.H0_H0 ;  /* 0x2000000cff0c7230 */ /* 0x000fe20000004100 */
[----:B------:R-:W-:Y:S01]  /*2bb0*/  LOP3.LUT R38, R47, 0xff0000, R38, 0xf8, !PT ;  /* 0x00ff00002f267812 */ /* 0x000fe200078ef826 */
[----:B------:R-:W-:-:S02]  /*2bc0*/  HADD2.F32 R80, -RZ, R46.H1_H1 ;  /* 0x3000002eff507230 */ /* 0x000fc40000004100 */
[-C--:B------:R-:W-:Y:S01]  /*2bd0*/  FMUL.FTZ R85, R40, R81.reuse ;  /* 0x0000005128557220 */ /* 0x080fe20000410000 */
[--C-:B------:R-:W-:Y:S02]  /*2be0*/  HADD2.F32 R79, -RZ, R78.reuse.H0_H0 ;  /* 0x2000004eff4f7230 */ /* 0x100fe40000004100 */
[--C-:B------:R-:W-:Y:S02]  /*2bf0*/  HADD2.F32 R47, -RZ, R13.reuse.H1_H1 ;  /* 0x3000000dff2f7230 */ /* 0x100fe40000004100 */
[----:B------:R-:W-:Y:S02]  /*2c00*/  HADD2.F32 R46, -RZ, R13.H0_H0 ;  /* 0x2000000dff2e7230 */ /* 0x000fe40000004100 */
[C---:B------:R-:W-:Y:S01]  /*2c10*/  FMUL.FTZ R13, R12.reuse, R81 ;  /* 0x000000510c0d7220 */ /* 0x040fe20000410000 */
[----:B------:R-:W-:Y:S02]  /*2c20*/  HADD2.F32 R78, -RZ, R78.H1_H1 ;  /* 0x3000004eff4e7230 */ /* 0x000fe40000004100 */
[CC--:B------:R-:W-:Y:S01]  /*2c30*/  FMUL.FTZ R81, R47.reuse, R80.reuse ;  /* 0x000000502f517220 */ /* 0x0c0fe20000410000 */
[-C--:B------:R-:W-:Y:S01]  /*2c40*/  FFMA.FTZ R12, R12, R79.reuse, -R85 ;  /* 0x0000004f0c0c7223 */ /* 0x080fe20000010855 */
[----:B------:R-:W-:Y:S01]  /*2c50*/  FMUL.FTZ R84, R46, R80 ;  /* 0x000000502e547220 */ /* 0x000fe20000410000 */
[----:B------:R-:W-:Y:S01]  /*2c60*/  FFMA.FTZ R13, R40, R79, R13 ;  /* 0x0000004f280d7223 */ /* 0x000fe2000001000d */
[----:B------:R-:W-:Y:S01]  /*2c70*/  F2FP.F16.E4M3.UNPACK_B R80, R86 ;  /* 0x00000056ff50723e */ /* 0x000fe200020006ff */
[-C--:B------:R-:W-:Y:S01]  /*2c80*/  FFMA.FTZ R86, R46, R78.reuse, -R81 ;  /* 0x0000004e2e567223 */ /* 0x080fe20000010851 */
[-C--:B------:R-:W-:Y:S01]  /*2c90*/  F2FP.F16.E4M3.UNPACK_B R40, R39.reuse.H1 ;  /* 0x00000027ff28723e */ /* 0x080fe200030006ff */
[----:B------:R-:W-:Y:S01]  /*2ca0*/  FFMA.FTZ R95, R47, R78, R84 ;  /* 0x0000004e2f5f7223 */ /* 0x000fe20000010054 */
[----:B------:R-:W-:Y:S01]  /*2cb0*/  F2FP.F16.E4M3.UNPACK_B R39, R39 ;  /* 0x00000027ff27723e */ /* 0x000fe200020006ff */
[----:B------:R-:W-:Y:S01]  /*2cc0*/  HADD2.F32 R84, -RZ, R80.H1_H1 ;  /* 0x30000050ff547230 */ /* 0x000fe20000004100 */
[----:B------:R-:W-:Y:S01]  /*2cd0*/  F2FP.F16.E4M3.UNPACK_B R79, R87 ;  /* 0x00000057ff4f723e */ /* 0x000fe200020006ff */
[--C-:B------:R-:W-:Y:S01]  /*2ce0*/  HADD2.F32 R47, -RZ, R40.reuse.H0_H0 ;  /* 0x20000028ff2f7230 */ /* 0x100fe20000004100 */
[----:B------:R-:W-:Y:S01]  /*2cf0*/  F2FP.SATFINITE.E4M3.F32.PACK_AB_MERGE_C R97, R95, R86, RZ ;  /* 0x000000565f61723e */ /* 0x000fe200048070ff */
[----:B------:R-:W-:-:S02]  /*2d00*/  HADD2.F32 R78, -RZ, R40.H1_H1 ;  /* 0x30000028ff4e7230 */ /* 0x000fc40000004100 */
[----:B------:R-:W-:Y:S02]  /*2d10*/  HADD2.F32 R81, -RZ, R80.H0_H0 ;  /* 0x20000050ff517230 */ /* 0x000fe40000004100 */
[-C--:B------:R-:W-:Y:S01]  /*2d20*/  FMUL.FTZ R87, R47, R84.reuse ;  /* 0x000000542f577220 */ /* 0x080fe20000410000 */
[--C-:B------:R-:W-:Y:S02]  /*2d30*/  HADD2.F32 R46, -RZ, R39.reuse.H1_H1 ;  /* 0x30000027ff2e7230 */ /* 0x100fe40000004100 */
[----:B------:R-:W-:Y:S01]  /*2d40*/  FMUL.FTZ R80, R78, R84 ;  /* 0x000000544e507220 */ /* 0x000fe20000410000 */
[----:B------:R-:W-:Y:S01]  /*2d50*/  HADD2.F32 R40, -RZ, R39.H0_H0 ;  /* 0x20000027ff287230 */ /* 0x000fe20000004100 */
[----:B------:R-:W-:Y:S01]  /*2d60*/  F2FP.F16.E4M3.UNPACK_B R84, R41 ;  /* 0x00000029ff54723e */ /* 0x000fe200020006ff */
[--C-:B------:R-:W-:Y:S02]  /*2d70*/  HADD2.F32 R39, -RZ, R79.reuse.H1_H1 ;  /* 0x3000004fff277230 */ /* 0x100fe40000004100 */
[----:B------:R-:W-:Y:S01]  /*2d80*/  FMUL.FTZ R85, R46, R81 ;  /* 0x000000512e557220 */ /* 0x000fe20000410000 */
[----:B------:R-:W-:-:S02]  /*2d90*/  HADD2.F32 R79, -RZ, R79.H0_H0 ;  /* 0x2000004fff4f7230 */ /* 0x000fc40000004100 */
[----:B------:R-:W-:Y:S01]  /*2da0*/  FMUL.FTZ R81, R40, R81 ;  /* 0x0000005128517220 */ /* 0x000fe20000410000 */
[--C-:B------:R-:W-:Y:S02]  /*2db0*/  HADD2.F32 R86, -RZ, R84.reuse.H1_H1 ;  /* 0x30000054ff567230 */ /* 0x100fe40000004100 */
[-C--:B------:R-:W-:Y:S01]  /*2dc0*/  FFMA.FTZ R80, R47, R39.reuse, -R80 ;  /* 0x000000272f507223 */ /* 0x080fe20000010850 */
[----:B------:R-:W-:Y:S01]  /*2dd0*/  FFMA.FTZ R87, R78, R39, R87 ;  /* 0x000000274e577223 */ /* 0x000fe20000010057 */
[----:B------:R-:W-:Y:S01]  /*2de0*/  FFMA.FTZ R39, R40, R79, -R85 ;  /* 0x0000004f28277223 */ /* 0x000fe20000010855 */
[----:B------:R-:W-:Y:S01]  /*2df0*/  F2FP.F16.E4M3.UNPACK_B R47, R15.H1 ;  /* 0x0000000fff2f723e */ /* 0x000fe200030006ff */
[----:B------:R-:W-:Y:S01]  /*2e00*/  FFMA.FTZ R40, R46, R79, R81 ;  /* 0x0000004f2e287223 */ /* 0x000fe20000010051 */
[----:B------:R-:W-:Y:S01]  /*2e10*/  F2FP.F16.E4M3.UNPACK_B R85, R41.H1 ;  /* 0x00000029ff55723e */ /* 0x000fe200030006ff */
[----:B------:R-:W-:Y:S01]  /*2e20*/  HADD2.F32 R84, -RZ, R84.H0_H0 ;  /* 0x20000054ff547230 */ /* 0x000fe20000004100 */
[----:B------:R-:W-:Y:S01]  /*2e30*/  F2FP.F16.E4M3.UNPACK_B R46, R14.H1 ;  /* 0x0000000eff2e723e */ /* 0x000fe200030006ff */
[--C-:B------:R-:W-:Y:S01]  /*2e40*/  HADD2.F32 R78, -RZ, R47.reuse.H0_H0 ;  /* 0x2000002fff4e7230 */ /* 0x100fe20000004100 */
[----:B------:R-:W-:Y:S01]  /*2e50*/  F2FP.SATFINITE.E4M3.F32.PACK_AB_MERGE_C R96, R87, R80, RZ ;  /* 0x000000505760723e */ /* 0x000fe200048070ff */
[----:B------:R-:W-:Y:S01]  /*2e60*/  HADD2.F32 R47, -RZ, R47.H1_H1 ;  /* 0x3000002fff2f7230 */ /* 0x000fe20000004100 */
        /* <DEDUP_REMOVED lines=38> */
.L_x_1106:
[----:B------:R-:W-:Y:S05]  /*30d0*/  BSYNC B2 ;  /* 0x0000000000027941 */ /* 0x000fea0003800000 */
.L_x_1105:
[----:B--2---:R1:W-:Y:S02]  /*30e0*/  STG.E.128 desc[UR40][R36.64], R12 ;  /* 0x0000000c24007986 */ /* 0x0043e4000c101d28 */
.L_x_1104:
[----:B------:R-:W-:Y:S05]  /*30f0*/  BSYNC B1 ;  /* 0x0000000000017941 */ /* 0x000fea0003800000 */
.L_x_1103:
        /* <DEDUP_REMOVED lines=17> */
[----:B--2---:R-:W-:Y:S01]  /*3210*/  IMAD.MOV.U32 R32, RZ, RZ, R12 ;  /* 0x000000ffff207224 */ /* 0x004fe200078e000c */
[----:B------:R-:W-:Y:S01]  /*3220*/  F2FP.F16.E4M3.UNPACK_B R12, R13 ;  /* 0x0000000dff0c723e */ /* 0x000fe200020006ff */
[----:B------:R-:W-:Y:S01]  /*3230*/  IMAD.U32 R34, R40, 0x10000, RZ ;  /* 0x0001000028227824 */ /* 0x000fe200078e00ff */
[----:B------:R-:W-:Y:S01]  /*3240*/  LOP3.LUT R38, R38, 0xff00, R35, 0xf8, !PT ;  /* 0x0000ff0026267812 */ /* 0x000fe200078ef823 */
[----:B------:R-:W-:Y:S01]  /*3250*/  IMAD.U32 R39, R39, 0x10000, RZ ;  /* 0x0001000027277824 */ /* 0x000fe200078e00ff */
[----:B------:R-:W-:-:S02]  /*3260*/  F2FP.F16.E4M3.UNPACK_B R35, R45.H1 ;  /* 0x0000002dff23723e */ /* 0x000fc400030006ff */
[----:B------:R-:W-:Y:S01]  /*3270*/  LOP3.LUT R40, R33, 0xff0000, R34, 0xf8, !PT ;  /* 0x00ff000021287812 */ /* 0x000fe200078ef822 */
[--C-:B------:R-:W-:Y:S01]  /*3280*/  HADD2.F32 R33, -RZ, R12.reuse.H1_H1 ;  /* 0x3000000cff217230 */ /* 0x100fe20000004100 */
[----:B------:R-:W-:Y:S01]  /*3290*/  LOP3.LUT R47, R38, 0xff0000, R39, 0xf8, !PT ;  /* 0x00ff0000262f7812 */ /* 0x000fe200078ef827 */
[--C-:B------:R-:W-:Y:S01]  /*32a0*/  HADD2.F32 R41, -RZ, R35.reuse.H0_H0 ;  /* 0x20000023ff297230 */ /* 0x100fe20000004100 */
[----:B------:R-:W-:Y:S01]  /*32b0*/  F2FP.F16.E4M3.UNPACK_B R38, R44.H1 ;  /* 0x0000002cff26723e */ /* 0x000fe200030006ff */
[----:B------:R-:W-:Y:S01]  /*32c0*/  HADD2.F32 R12, -RZ, R12.H0_H0 ;  /* 0x2000000cff0c7230 */ /* 0x000fe20000004100 */
[----:B------:R-:W-:Y:S01]  /*32d0*/  F2FP.F16.E4M3.UNPACK_B R13, R13.H1 ;  /* 0x0000000dff0d723e */ /* 0x000fe200030006ff */
[----:B------:R-:W-:Y:S02]  /*32e0*/  HADD2.F32 R46, -RZ, R35.H1_H1 ;  /* 0x30000023ff2e7230 */ /* 0x000fe40000004100 */
[----:B------:R-:W-:Y:S01]  /*32f0*/  FMUL.FTZ R79, R33, R41 ;  /* 0x00000029214f7220 */ /* 0x000fe20000410000 */
[----:B------:R-:W-:-:S02]  /*3300*/  HADD2.F32 R39, -RZ, R38.H0_H0 ;  /* 0x20000026ff277230 */ /* 0x000fc40000004100 */
[----:B------:R-:W-:Y:S01]  /*3310*/  FMUL.FTZ R78, R12, R41 ;  /* 0x000000290c4e7220 */ /* 0x000fe20000410000 */
[--C-:B------:R-:W-:Y:S01]  /*3320*/  HADD2.F32 R35, -RZ, R13.reuse.H1_H1 ;  /* 0x3000000dff237230 */ /* 0x100fe20000004100 */
[----:B------:R-:W-:Y:S01]  /*3330*/  F2FP.F16.E4M3.UNPACK_B R45, R45 ;  /* 0x0000002dff2d723e */ /* 0x000fe200020006ff */
[----:B------:R-:W-:Y:S02]  /*3340*/  HADD2.F32 R34, -RZ, R13.H0_H0 ;  /* 0x2000000dff227230 */ /* 0x000fe40000004100 */
[-C--:B------:R-:W-:Y:S01]  /*3350*/  FFMA.FTZ R13, R33, R39.reuse, R78 ;  /* 0x00000027210d7223 */ /* 0x080fe2000001004e */
[----:B------:R-:W-:Y:S02]  /*3360*/  HADD2.F32 R38, -RZ, R38.H1_H1 ;  /* 0x30000026ff267230 */ /* 0x000fe40000004100 */
[C---:B------:R-:W-:Y:S01]  /*3370*/  FMUL.FTZ R41, R35.reuse, R46 ;  /* 0x0000002e23297220 */ /* 0x040fe20000410000 */
[----:B------:R-:W-:Y:S01]  /*3380*/  F2FP.F16.E4M3.UNPACK_B R33, R32.H1 ;  /* 0x00000020ff21723e */ /* 0x000fe200030006ff */
[----:B------:R-:W-:Y:S01]  /*3390*/  FMUL.FTZ R46, R34, R46 ;  /* 0x0000002e222e7220 */ /* 0x000fe20000410000 */
[----:B------:R-:W-:Y:S01]  /*33a0*/  FFMA.FTZ R12, R12, R39, -R79 ;  /* 0x000000270c0c7223 */ /* 0x000fe2000001084f */
[----:B------:R-:W-:Y:S01]  /*33b0*/  FFMA.FTZ R80, R34, R38, -R41 ;  /* 0x0000002622507223 */ /* 0x000fe20000010829 */
[----:B------:R-:W-:Y:S01]  /*33c0*/  F2FP.F16.E4M3.UNPACK_B R32, R32 ;  /* 0x00000020ff20723e */ /* 0x000fe200020006ff */
[----:B------:R-:W-:Y:S01]  /*33d0*/  FFMA.FTZ R81, R35, R38, R46 ;  /* 0x0000002623517223 */ /* 0x000fe2000001002e */
[----:B------:R-:W-:Y:S01]  /*33e0*/  F2FP.F16.E4M3.UNPACK_B R44, R44 ;  /* 0x0000002cff2c723e */ /* 0x000fe200020006ff */
[----:B------:R-:W-:-:S02]  /*33f0*/  HADD2.F32 R39, -RZ, R45.H1_H1 ;  /* 0x3000002dff277230 */ /* 0x000fc40000004100 */
[--C-:B------:R-:W-:Y:S01]  /*3400*/  HADD2.F32 R34, -RZ, R33.reuse.H0_H0 ;  /* 0x20000021ff227230 */ /* 0x100fe20000004100 */
[----:B------:R-:W-:Y:S01]  /*3410*/  F2FP.SATFINITE.E4M3.F32.PACK_AB_MERGE_C R85, R81, R80, RZ ;  /* 0x000000505155723e */ /* 0x000fe200048070ff */
[----:B------:R-:W-:Y:S02]  /*3420*/  HADD2.F32 R35, -RZ, R33.H1_H1 ;  /* 0x30000021ff237230 */ /* 0x000fe40000004100 */
        /* <DEDUP_REMOVED lines=10> */
[-C--:B------:R-:W-:Y:S01]  /*34d0*/  F2FP.F16.E4M3.UNPACK_B R38, R40.reuse.H1 ;  /* 0x00000028ff26723e */ /* 0x080fe200030006ff */
[-C--:B------:R-:W-:Y:S01]  /*34e0*/  FMUL.FTZ R46, R32, R45.reuse ;  /* 0x0000002d202e7220 */ /* 0x080fe20000410000 */
[C---:B------:R-:W-:Y:S01]  /*34f0*/  FMUL.FTZ R45, R33.reuse, R45 ;  /* 0x0000002d212d7220 */ /* 0x040fe20000410000 */
[----:B------:R-:W-:Y:S02]  /*3500*/  F2FP.F16.E4M3.UNPACK_B R40, R40 ;  /* 0x00000028ff28723e */ /* 0x000fe400020006ff */
[-C--:B------:R-:W-:Y:S01]  /*3510*/  FFMA.FTZ R46, R33, R44.reuse, -R46 ;  /* 0x0000002c212e7223 */ /* 0x080fe2000001082e */
[----:B------:R-:W-:Y:S01]  /*3520*/  F2FP.SATFINITE.E4M3.F32.PACK_AB_MERGE_C R84, R78, R41, RZ ;  /* 0x000000294e54723e */ /* 0x000fe200048070ff */
[----:B------:R-:W-:Y:S01]  /*3530*/  FFMA.FTZ R79, R32, R44, R45 ;  /* 0x0000002c204f7223 */ /* 0x000fe2000001002d */
[----:B------:R-:W-:Y:S01]  /*3540*/  F2FP.F16.E4M3.UNPACK_B R33, R15.H1 ;  /* 0x0000000fff21723e */ /* 0x000fe200030006ff */
[--C-:B------:R-:W-:Y:S01]  /*3550*/  HADD2.F32 R39, -RZ, R38.reuse.H1_H1 ;  /* 0x30000026ff277230 */ /* 0x100fe20000004100 */
[-C--:B------:R-:W-:Y:S01]  /*3560*/  F2FP.F16.E4M3.UNPACK_B R41, R47.reuse.H1 ;  /* 0x0000002fff29723e */ /* 0x080fe200030006ff */
[----:B------:R-:W-:Y:S01]  /*3570*/  HADD2.F32 R38, -RZ, R38.H0_H0 ;  /* 0x20000026ff267230 */ /* 0x000fe20000004100 */
[-C--:B------:R-:W-:Y:S01]  /*3580*/  F2FP.F16.E4M3.UNPACK_B R32, R14.reuse.H1 ;  /* 0x0000000eff20723e */ /* 0x080fe200030006ff */
[----:B------:R-:W-:Y:S01]  /*3590*/  HADD2.F32 R35, -RZ, R33.H1_H1 ;  /* 0x30000021ff237230 */ /* 0x000fe20000004100 */
[----:B------:R-:W-:Y:S01]  /*35a0*/  F2FP.F16.E4M3.UNPACK_B R47, R47 ;  /* 0x0000002fff2f723e */ /* 0x000fe200020006ff */
[----:B------:R-:W-:Y:S01]  /*35b0*/  HADD2.F32 R45, -RZ, R41.H1_H1 ;  /* 0x30000029ff2d7230 */ /* 0x000fe20000004100 */
[----:B------:R-:W-:Y:S01]  /*35c0*/  F2FP.F16.E4M3.UNPACK_B R15, R15 ;  /* 0x0000000fff0f723e */ /* 0x000fe200020006ff */
[----:B------:R-:W-:Y:S01]  /*35d0*/  HADD2.F32 R34, -RZ, R33.H0_H0 ;  /* 0x20000021ff227230 */ /* 0x000fe20000004100 */
[----:B------:R-:W-:Y:S01]  /*35e0*/  F2FP.F16.E4M3.UNPACK_B R14, R14 ;  /* 0x0000000eff0e723e */ /* 0x000fe200020006ff */
[----:B------:R-:W-:-:S02]  /*35f0*/  HADD2.F32 R33, -RZ, R32.H1_H1 ;  /* 0x30000020ff217230 */ /* 0x000fc40000004100 */
[-C--:B------:R-:W-:Y:S01]  /*3600*/  FMUL.FTZ R81, R35, R45.reuse ;  /* 0x0000002d23517220 */ /* 0x080fe20000410000 */
[--C-:B------:R-:W-:Y:S02]  /*3610*/  HADD2.F32 R44, -RZ, R47.reuse.H1_H1 ;  /* 0x3000002fff2c7230 */ /* 0x100fe40000004100 */
[C---:B------:R-:W-:Y:S01]  /*3620*/  FMUL.FTZ R78, R34.reuse, R45 ;  /* 0x0000002d224e7220 */ /* 0x040fe20000410000 */
[----:B------:R-:W-:Y:S02]  /*3630*/  HADD2.F32 R32, -RZ, R32.H0_H0 ;  /* 0x20000020ff207230 */ /* 0x000fe40000004100 */
[----:B------:R-:W-:Y:S01]  /*3640*/  FFMA.FTZ R81, R34, R39, -R81 ;  /* 0x0000002722517223 */ /* 0x000fe20000010851 */
[----:B------:R-:W-:Y:S02]  /*3650*/  HADD2.F32 R34, -RZ, R40.H1_H1 ;  /* 0x30000028ff227230 */ /* 0x000fe40000004100 */
[----:B------:R-:W-:Y:S01]  /*3660*/  FMUL.FTZ R45, R33, R44 ;  /* 0x0000002c212d7220 */ /* 0x000fe20000410000 */
[----:B------:R-:W-:-:S02]  /*3670*/  HADD2.F32 R47, -RZ, R47.H0_H0 ;  /* 0x2000002fff2f7230 */ /* 0x000fc40000004100 */
[C---:B------:R-:W-:Y:S01]  /*3680*/  FMUL.FTZ R44, R32.reuse, R44 ;  /* 0x0000002c202c7220 */ /* 0x040fe20000410000 */
[----:B------:R-:W-:Y:S02]  /*3690*/  HADD2.F32 R41, -RZ, R41.H0_H0 ;  /* 0x20000029ff297230 */ /* 0x000fe40000004100 */
[-C--:B------:R-:W-:Y:S01]  /*36a0*/  FFMA.FTZ R45, R32, R34.reuse, -R45 ;  /* 0x00000022202d7223 */ /* 0x080fe2000001082d */
[--C-:B------:R-:W-:Y:S02]  /*36b0*/  HADD2.F32 R32, -RZ, R15.reuse.H0_H0 ;  /* 0x2000000fff207230 */ /* 0x100fe40000004100 */
[----:B------:R-:W-:Y:S01]  /*36c0*/  FFMA.FTZ R44, R33, R34, R44 ;  /* 0x00000022212c7223 */ /* 0x000fe2000001002c */
[----:B------:R-:W-:Y:S02]  /*36d0*/  HADD2.F32 R33, -RZ, R15.H1_H1 ;  /* 0x3000000fff217230 */ /* 0x000fe40000004100 */
[----:B------:R-:W-:Y:S01]  /*36e0*/  FFMA.FTZ R80, R35, R39, R78 ;  /* 0x0000002723507223 */ /* 0x000fe2000001004e */
[----:B------:R-:W-:-:S02]  /*36f0*/  HADD2.F32 R15, -RZ, R14.H0_H0 ;  /* 0x2000000eff0f7230 */ /* 0x000fc40000004100 */
[-C--:B------:R-:W-:Y:S01]  /*3700*/  FMUL.FTZ R78, R32, R41.reuse ;  /* 0x00000029204e7220 */ /* 0x080fe20000410000 */
[----:B------:R-:W-:Y:S02]  /*3710*/  HADD2.F32 R14, -RZ, R14.H1_H1 ;  /* 0x3000000eff0e7230 */ /* 0x000fe40000004100 */
[C---:B------:R-:W-:Y:S01]  /*3720*/  FMUL.FTZ R35, R33.reuse, R41 ;  /* 0x0000002921237220 */ /* 0x040fe20000410000 */
[----:B------:R-:W-:Y:S02]  /*3730*/  HADD2.F32 R40, -RZ, R40.H0_H0 ;  /* 0x20000028ff287230 */ /* 0x000fe40000004100 */
[-C--:B------:R-:W-:Y:S01]  /*3740*/  FFMA.FTZ R78, R33, R38.reuse, R78 ;  /* 0x00000026214e7223 */ /* 0x080fe2000001004e */
[----:B------:R-:W-:Y:S01]  /*3750*/  F2FP.SATFINITE.E4M3.F32.PACK_AB_MERGE_C R44, R44, R45, RZ ;  /* 0x0000002d2c2c723e */ /* 0x000fe200048070ff */
[-C--:B------:R-:W-:Y:S01]  /*3760*/  FMUL.FTZ R34, R14, R47.reuse ;  /* 0x0000002f0e227220 */ /* 0x080fe20000410000 */
[C---:B------:R-:W-:Y:S01]  /*3770*/  FMUL.FTZ R47, R15.reuse, R47 ;  /* 0x0000002f0f2f7220 */ /* 0x040fe20000410000 */
[----:B------:R-:W-:Y:S01]  /*3780*/  FFMA.FTZ R35, R32, R38, -R35 ;  /* 0x0000002620237223 */ /* 0x000fe20000010823 */
[----:B------:R-:W-:Y:S01]  /*3790*/  F2FP.SATFINITE.E4M3.F32.PACK_AB_MERGE_C R80, R80, R81, RZ ;  /* 0x000000515050723e */ /* 0x000fe200048070ff */
[-C--:B------:R-:W-:Y:S01]  /*37a0*/  FFMA.FTZ R34, R15, R40.reuse, -R34 ;  /* 0x000000280f227223 */ /* 0x080fe20000010822 */
[----:B------:R-:W-:Y:S01]  /*37b0*/  FFMA.FTZ R47, R14, R40, R47 ;  /* 0x000000280e2f7223 */ /* 0x000fe2000001002f */
[----:B------:R-:W-:-:S02]  /*37c0*/  F2FP.SATFINITE.E4M3.F32.PACK_AB_MERGE_C R12, R79, R46, R84 ;  /* 0x0000002e4f0c723e */ /* 0x000fc40004807054 */
[----:B------:R-:W-:Y:S02]  /*37d0*/  F2FP.SATFINITE.E4M3.F32.PACK_AB_MERGE_C R15, R78, R35, R80 ;  /* 0x000000234e0f723e */ /* 0x000fe40004807050 */
[----:B------:R-:W-:-:S07]  /*37e0*/  F2FP.SATFINITE.E4M3.F32.PACK_AB_MERGE_C R14, R47, R34, R44 ;  /* 0x000000222f0e723e */ /* 0x000fce000480702c */
.L_x_1110:
[----:B------:R-:W-:Y:S05]  /*37f0*/  BSYNC B2 ;  /* 0x0000000000027941 */ /* 0x000fea0003800000 */
.L_x_1109:
[----:B--2---:R2:W-:Y:S02]  /*3800*/  STG.E.128 desc[UR40][R36.64+0x20], R12 ;  /* 0x0000200c24007986 */ /* 0x0045e4000c101d28 */
.L_x_1108:
[----:B------:R-:W-:Y:S05]  /*3810*/  BSYNC B1 ;  /* 0x0000000000017941 */ /* 0x000fea0003800000 */
.L_x_1107:
[----:B------:R-:W-:Y:S05]  /*3820*/  @P1 BRA `(.L_x_1102) ;  /* 0x0000002800d81947 */ /* 0x000fea0003800000 */
[----:B-12---:R1:W2:Y:S01]  /*3830*/  LDS.128 R12, [R90+0x15800] ;  /* 0x015800005a0c7984 */ /* 0x0062a20000000c00 */
[----:B------:R-:W-:Y:S01]  /*3840*/  VIADD R32, R58, 0x20 ;  /* 0x000000203a207836 */ /* 0x000fe20000000000 */
[----:B------:R-:W-:Y:S04]  /*3850*/  BSSY B1, `(.L_x_1111) ;  /* 0x000006a000017945 */ /* 0x000fe80003800000 */
[----:B------:R-:W-:-:S13]  /*3860*/  ISETP.GE.AND P4, PT, R32, R93, PT ;  /* 0x0000005d2000720c */ /* 0x000fda0003f86270 */
[----:B-1----:R-:W-:Y:S05]  /*3870*/  @P4 BRA `(.L_x_1112) ;  /* 0x00000004009c4947 */ /* 0x002fea0003800000 */
[----:B------:R-:W-:Y:S02]  /*3880*/  SHF.R.U32.HI R33, RZ, 0x8, R29 ;  /* 0x00000008ff217819 */ /* 0x000fe4000001161d */
[----:B------:R-:W-:Y:S02]  /*3890*/  SHF.R.U32.HI R28, RZ, 0x8, R31 ;  /* 0x00000008ff1c7819 */ /* 0x000fe4000001161f */
[----:B------:R-:W-:Y:S02]  /*38a0*/  SHF.R.U32.HI R35, RZ, 0x10, R29 ;  /* 0x00000010ff237819 */ /* 0x000fe4000001161d */
[----:B------:R-:W-:Y:S01]  /*38b0*/  LOP3.LUT R30, R29, 0xff0000ff, RZ, 0xc0, !PT ;  /* 0xff0000ff1d1e7812 */ /* 0x000fe200078ec0ff */
[----:B------:R-:W-:Y:S01]  /*38c0*/  IMAD.SHL.U32 R29, R33, 0x100, RZ ;  /* 0x00000100211d7824 */ /* 0x000fe200078e00ff */
[----:B------:R-:W-:Y:S02]  /*38d0*/  SHF.R.U32.HI R34, RZ, 0x10, R31 ;  /* 0x00000010ff227819 */ /* 0x000fe4000001161f */
[----:B------:R-:W-:Y:S01]  /*38e0*/  LOP3.LUT R32, R31, 0xff0000ff, RZ, 0xc0, !PT ;  /* 0xff0000ff1f207812 */ /* 0x000fe200078ec0ff */
        /* <DEDUP_REMOVED lines=88> */
[----:B------:R-:W-:Y:S01]  /*3e70*/  FMUL.FTZ R39, R15, R39 ;  /* 0x000000270f277220 */ /* 0x000fe20000410000 */
[----:B------:R-:W-:Y:S01]  /*3e80*/  FFMA.FTZ R31, R28, R32, -R31 ;  /* 0x000000201c1f7223 */ /* 0x000fe2000001081f */
[----:B------:R-:W-:Y:S01]  /*3e90*/  F2FP.SATFINITE.E4M3.F32.PACK_AB_MERGE_C R33, R33, R44, RZ ;  /* 0x0000002c2121723e */ /* 0x000fe200048070ff */
[-C--:B------:R-:W-:Y:S01]  /*3ea0*/  FFMA.FTZ R30, R15, R34.reuse, -R30 ;  /* 0x000000220f1e7223 */ /* 0x080fe2000001081e */
[----:B------:R-:W-:Y:S01]  /*3eb0*/  FFMA.FTZ R39, R14, R34, R39 ;  /* 0x000000220e277223 */ /* 0x000fe20000010027 */
[----:B------:R-:W-:-:S02]  /*3ec0*/  F2FP.SATFINITE.E4M3.F32.PACK_AB_MERGE_C R12, R42, R41, R45 ;  /* 0x000000292a0c723e */ /* 0x000fc4000480702d */
[----:B------:R-:W-:Y:S02]  /*3ed0*/  F2FP.SATFINITE.E4M3.F32.PACK_AB_MERGE_C R15, R40, R31, R33 ;  /* 0x0000001f280f723e */ /* 0x000fe40004807021 */
[----:B------:R-:W-:-:S07]  /*3ee0*/  F2FP.SATFINITE.E4M3.F32.PACK_AB_MERGE_C R14, R39, R30, R38 ;  /* 0x0000001e270e723e */ /* 0x000fce0004807026 */
.L_x_1112:
[----:B------:R-:W-:Y:S05]  /*3ef0*/  BSYNC B1 ;  /* 0x0000000000017941 */ /* 0x000fea0003800000 */
.L_x_1111:
[----:B--2---:R3:W-:Y:S01]  /*3f00*/  STG.E.128 desc[UR40][R36.64+0x40], R12 ;  /* 0x0000400c24007986 */ /* 0x0047e2000c101d28 */
[----:B------:R-:W-:Y:S05]  /*3f10*/  BRA `(.L_x_1102) ;  /* 0x00000024001c7947 */ /* 0x000fea0003800000 */
.L_x_1096:
        /* <DEDUP_REMOVED lines=11> */
[----:B------:R-:W2:Y:S01]  /*3fd0*/  LDL R80, [R1+0x20] ;  /* 0x0000200001507983 */ /* 0x000ea20000100800 */
[----:B------:R-:W-:Y:S01]  /*3fe0*/  ULDC.64 UR4, c[0x0][0x3c8] ;  /* 0x0000f20000047ab9 */ /* 0x000fe20000000a00 */
[----:B------:R-:W-:Y:S01]  /*3ff0*/  ULDC.64 UR6, c[0x0][0x3e0] ;  /* 0x0000f80000067ab9 */ /* 0x000fe20000000a00 */
[----:B------:R-:W0:Y:S01]  /*4000*/  S2R R84, SR_TID.X ;  /* 0x0000000000547919 */ /* 0x000e220000002100 */
[----:B------:R-:W-:-:S04]  /*4010*/  IADD3 R44, P3, P5, R54, UR4, R44 ;  /* 0x00000004362c7c10 */ /* 0x000fc8000fd7e02c */
[----:B------:R-:W-:Y:S02]  /*4020*/  IADD3.X R45, R10, UR5, R47, P3, P5 ;  /* 0x000000050a2d7c10 */ /* 0x000fe40009fea42f */
[----:B------:R-:W-:Y:S01]  /*4030*/  IADD3 R42, P3, P5, R50, UR6, R42 ;  /* 0x00000006322a7c10 */ /* 0x000fe2000fd7e02a */
[----:B0-----:R-:W-:-:S05]  /*4040*/  VIADD R85, R84, 0xffffff80 ;  /* 0xffffff8054557836 */ /* 0x001fca0000000000 */
[----:B------:R-:W-:-:S04]  /*4050*/  LEA.HI R84, R85, R85, RZ, 0x1 ;  /* 0x0000005555547211 */ /* 0x000fc800078f08ff */
[----:B------:R-:W-:-:S05]  /*4060*/  LOP3.LUT R84, R84, 0xfffffffe, RZ, 0xc0, !PT ;  /* 0xfffffffe54547812 */ /* 0x000fca00078ec0ff */
[----:B------:R-:W-:-:S04]  /*4070*/  IMAD.IADD R84, R85, 0x1, -R84 ;  /* 0x0000000155547824 */ /* 0x000fc800078e0a54 */
[----:B------:R-:W-:Y:S01]  /*4080*/  IMAD.SHL.U32 R84, R84, 0x10, RZ ;  /* 0x0000001054547824 */ /* 0x000fe200078e00ff */
[----:B------:R-:W-:-:S04]  /*4090*/  IADD3.X R43, R9, UR7, R46, P3, P5 ;  /* 0x00000007092b7c10 */ /* 0x000fc80009fea42e */
[----:B------:R-:W-:Y:S02]  /*40a0*/  ISETP.GE.AND P3, PT, R84, R93, PT ;  /* 0x0000005d5400720c */ /* 0x000fe40003f66270 */
[----:B------:R-:W-:Y:S02]  /*40b0*/  CS2R R14, SRZ ;  /* 0x00000000000e7805 */ /* 0x000fe4000001ff00 */
[----:B------:R-:W-:Y:S02]  /*40c0*/  CS2R R12, SRZ ;  /* 0x00000000000c7805 */ /* 0x000fe4000001ff00 */
[----:B------:R-:W-:Y:S02]  /*40d0*/  CS2R R34, SRZ ;  /* 0x0000000000227805 */ /* 0x000fe4000001ff00 */
[----:B------:R-:W-:-:S05]  /*40e0*/  CS2R R32, SRZ ;  /* 0x0000000000207805 */ /* 0x000fca000001ff00 */
[----:B------:R0:W5:Y:S04]  /*40f0*/  @!P3 LDG.E.128 R28, desc[UR40][R44.64] ;  /* 0x000000282c1cb981 */ /* 0x000168000c1e1d00 */
[----:B------:R0:W5:Y:S01]  /*4100*/  @!P3 LDG.E.128 R36, desc[UR40][R42.64] ;  /* 0x000000282a24b981 */ /* 0x000162000c1e1d00 */
[----:B--2---:R-:W-:-:S13]  /*4110*/  ISETP.GE.AND P5, PT, R80, R93, PT ;  /* 0x0000005d5000720c */ /* 0x004fda0003fa6270 */
[----:B------:R0:W5:Y:S04]  /*4120*/  @!P5 LDG.E.128 R12, desc[UR40][R44.64+0x20] ;  /* 0x000020282c0cd981 */ /* 0x000168000c1e1d00 */
[----:B------:R0:W5:Y:S02]  /*4130*/  @!P5 LDG.E.128 R32, desc[UR40][R42.64+0x20] ;  /* 0x000020282a20d981 */ /* 0x000164000c1e1d00 */
.L_x_1114:
[----:B------:R-:W-:Y:S05]  /*4140*/  BSYNC B1 ;  /* 0x0000000000017941 */ /* 0x000fea0003800000 */
.L_x_1113:
[----:B------:R-:W-:Y:S01]  /*4150*/  ISETP.NE.AND P3, PT, R157, 0x3, PT ;  /* 0x000000039d00780c */ /* 0x000fe20003f65270 */
[----:B-----5:R-:W-:Y:S02]  /*4160*/  IMAD.MOV.U32 R94, RZ, RZ, R14 ;  /* 0x000000ffff5e7224 */ /* 0x020fe400078e000e */
[----:B------:R-:W-:Y:S02]  /*4170*/  IMAD.MOV.U32 R95, RZ, RZ, R12 ;  /* 0x000000ffff5f7224 */ /* 0x000fe400078e000c */
[----:B------:R-:W-:Y:S02]  /*4180*/  IMAD.MOV.U32 R102, RZ, RZ, R30 ;  /* 0x000000ffff667224 */ /* 0x000fe400078e001e */
[----:B------:R-:W-:Y:S02]  /*4190*/  IMAD.MOV.U32 R103, RZ, RZ, R28 ;  /* 0x000000ffff677224 */ /* 0x000fe400078e001c */
[----:B------:R-:W-:Y:S02]  /*41a0*/  IMAD.MOV.U32 R96, RZ, RZ, R34 ;  /* 0x000000ffff607224 */ /* 0x000fe400078e0022 */
[----:B------:R-:W-:-:S02]  /*41b0*/  IMAD.MOV.U32 R97, RZ, RZ, R32 ;  /* 0x000000ffff617224 */ /* 0x000fc400078e0020 */
[----:B------:R-:W-:Y:S02]  /*41c0*/  IMAD.MOV.U32 R101, RZ, RZ, R38 ;  /* 0x000000ffff657224 */ /* 0x000fe400078e0026 */
[----:B------:R-:W-:Y:S01]  /*41d0*/  IMAD.MOV.U32 R104, RZ, RZ, R36 ;  /* 0x000000ffff687224 */ /* 0x000fe200078e0024 */
[----:B------:R-:W-:Y:S06]  /*41e0*/  @!P3 BRA `(.L_x_1115) ;  /* 0x000000000004b947 */ /* 0x000fec0003800000 */
[----:B------:R-:W-:Y:S01]  /*41f0*/  BPT.TRAP 0x1 ;  /* 0x000000040000795c */ /* 0x000fe20000300000 */
.L_x_1115:
[----:B0-----:R-:W2:Y:S01]  /*4200*/  LDL R42, [R1+0x8] ;  /* 0x00000800012a7983 */ /* 0x001ea20000100800 */
[----:B------:R-:W-:Y:S01]  /*4210*/  IMAD R89, R19, 0x8, R17 ;  /* 0x0000000813597824 */ /* 0x000fe200078e0211 */
[----:B------:R-:W-:Y:S01]  /*4220*/  BSSY B1, `(.L_x_1116) ;  /* 0x0000004000017945 */ /* 0x000fe20003800000 */
[----:B--2---:R-:W-:-:S04]  /*4230*/  SHF.L.U32 R92, R42, 0x1f, RZ ;  /* 0x0000001f2a5c7819 */ /* 0x004fc800000006ff */
[----:B------:R-:W0:Y:S02]  /*4240*/  SYNCS.PHASECHK.TRANS64.TRYWAIT P5, [R89+URZ+0x19c90], R92 ;  /* 0x019c905c590075a7 */ /* 0x000e2400080a017f */
[----:B0-----:R-:W-:Y:S05]  /*4250*/  @!P5 BRA `(.L_x_1117) ;  /* 0x000001dc00e8d947 */ /* 0x001fea0003800000 */
.L_x_1428:
[----:B------:R-:W-:Y:S05]  /*4260*/  BSYNC B1 ;  /* 0x0000000000017941 */ /* 0x000fea0003800000 */
.L_x_1116:
[----:B------:R-:W-:Y:S05]  /*4270*/  @P4 BRA `(.L_x_1102) ;  /* 0x0000002000444947 */ /* 0x000fea0003800000 */
[----:B------:R-:W1:Y:S01]  /*4280*/  LDC R98, c[0x0][0x2e4] ;  /* 0x0000b900ff627b82 */ /* 0x000e620000000800 */
[----:B------:R-:W-:Y:S01]  /*4290*/  ISETP.NE.AND P4, PT, R62, RZ, PT ;  /* 0x000000ff3e00720c */ /* 0x000fe20003f85270 */
[----:B------:R-:W-:Y:S01]  /*42a0*/  ULDC.64 UR4, c[0x0][0x2f0] ;  /* 0x0000bc0000047ab9 */ /* 0x000fe20000000a00 */
[----:B------:R-:W-:Y:S01]  /*42b0*/  IMAD.MOV.U32 R80, RZ, RZ, R40 ;  /* 0x000000ffff507224 */ /* 0x000fe200078e0028 */
[----:B------:R-:W-:Y:S01]  /*42c0*/  BSSY B1, `(.L_x_1118) ;  /* 0x00000ff000017945 */ /* 0x000fe20003800000 */
[----:B------:R-:W-:Y:S02]  /*42d0*/  IMAD R42, R83, UR4, RZ ;  /* 0x00000004532a7c24 */ /* 0x000fe4000f8e02ff */
[----:B------:R-:W-:-:S04]  /*42e0*/  IMAD.WIDE.U32 R80, R23, UR4, R80 ;  /* 0x0000000417507c25 */ /* 0x000fc8000f8e0050 */
[----:B------:R-:W-:-:S04]  /*42f0*/  IMAD R99, R23, UR5, R42 ;  /* 0x0000000517637c24 */ /* 0x000fc8000f8e022a */
[----:B------:R-:W-:Y:S02]  /*4300*/  IMAD.IADD R99, R99, 0x1, R81 ;  /* 0x0000000163637824 */ /* 0x000fe400078e0251 */
[----:B-1----:R-:W-:Y:S01]  /*4310*/  IMAD.IADD R100, R98, 0x1, -R63 ;  /* 0x0000000162647824 */ /* 0x002fe200078e0a3f */
[----:B------:R-:W-:Y:S06]  /*4320*/  @!P4 BRA `(.L_x_1119) ;  /* 0x0000000c00e0c947 */ /* 0x000fec0003800000 */
[----:B------:R-:W2:Y:S04]  /*4330*/  LDL R84, [R1+0x1c] ;  /* 0x00001c0001547983 */ /* 0x000ea80000100800 */
[----:B------:R-:W3:Y:S04]  /*4340*/  LDL R47, [R1+0x64] ;  /* 0x00006400012f7983 */ /* 0x000ee80000100800 */
[----:B------:R-:W4:Y:S01]  /*4350*/  LDL R45, [R1+0x30] ;  /* 0x00003000012d7983 */ /* 0x000f220000100800 */
[----:B------:R-:W1:Y:S02]  /*4360*/  S2R R43, SR_TID.X ;  /* 0x00000000002b7919 */ /* 0x000e640000002100 */
[----:B-1----:R-:W-:-:S05]  /*4370*/  VIADD R44, R43, 0xffffff80 ;  /* 0xffffff802b2c7836 */ /* 0x002fca0000000000 */
[----:B------:R-:W-:-:S04]  /*4380*/  LEA.HI R43, R44, R44, RZ, 0x1 ;  /* 0x0000002c2c2b7211 */ /* 0x000fc800078f08ff */
[----:B------:R-:W-:-:S05]  /*4390*/  LOP3.LUT R43, R43, 0xfffffffe, RZ, 0xc0, !PT ;  /* 0xfffffffe2b2b7812 */ /* 0x000fca00078ec0ff */
[----:B------:R-:W-:-:S04]  /*43a0*/  IMAD.IADD R43, R44, 0x1, -R43 ;  /* 0x000000012c2b7824 */ /* 0x000fc800078e0a2b */
[----:B------:R-:W-:-:S05]  /*43b0*/  IMAD.SHL.U32 R43, R43, 0x10, RZ ;  /* 0x000000102b2b7824 */ /* 0x000fca00078e00ff */
[----:B------:R-:W-:-:S04]  /*43c0*/  ISETP.GE.AND P5, PT, R43, R88, PT ;  /* 0x000000582b00720c */ /* 0x000fc80003fa6270 */
[----:B------:R-:W-:-:S04]  /*43d0*/  SEL R40, R63, R100, !P5 ;  /* 0x000000643f287207 */ /* 0x000fc80006800000 */
[----:B------:R-:W-:-:S04]  /*43e0*/  SHF.R.S32.HI R41, RZ, 0x1f, R40 ;  /* 0x0000001fff297819 */ /* 0x000fc80000011428 */
[----:B------:R-:W-:-:S04]  /*43f0*/  LEA.HI R41, R41, R40, RZ, 0x5 ;  /* 0x0000002829297211 */ /* 0x000fc800078f28ff */
[----:B------:R-:W-:-:S04]  /*4400*/  SHF.R.S32.HI R40, RZ, 0x5, R41 ;  /* 0x00000005ff287819 */ /* 0x000fc80000011429 */
[----:B------:R-:W-:Y:S02]  /*4410*/  LEA.HI.SX32 R40, R75, R40, 0x1c ;  /* 0x000000284b287211 */ /* 0x000fe400078fe2ff */
[----:B------:R-:W-:-:S03]  /*4420*/  IADD3 R85, P4, P5, R60, R80, R8 ;  /* 0x000000503c557210 */ /* 0x000fc60007d9e008 */
[----:B------:R-:W-:Y:S01]  /*4430*/  IMAD.SHL.U32 R41, R40, 0x10, RZ ;  /* 0x0000001028297824 */ /* 0x000fe200078e00ff */
[----:B------:R-:W-:-:S04]  /*4440*/  IADD3.X R44, R82, R99, R4, P4, P5 ;  /* 0x00000063522c7210 */ /* 0x000fc800027ea404 */
[----:B------:R-:W-:Y:S02]  /*4450*/  ISETP.GE.AND P4, PT, R41, R98, PT ;  /* 0x000000622900720c */ /* 0x000fe40003f86270 */
[----:B------:R-:W-:-:S05]  /*4460*/  LEA.HI R40, R40, R40, RZ, 0x1 ;  /* 0x0000002828287211 */ /* 0x000fca00078f08ff */
[----:B------:R-:W-:-:S06]  /*4470*/  IMAD.SHL.U32 R40, R40, 0x800, RZ ;  /* 0x0000080028287824 */ /* 0x000fcc00078e00ff */
[--C-:B------:R-:W-:Y:S02]  /*4480*/  @!P4 SHF.R.S32.HI R42, RZ, 0x1f, R41.reuse ;  /* 0x0000001fff2ac819 */ /* 0x100fe40000011429 */
[--C-:B------:R-:W-:Y:S02]  /*4490*/  @!P4 IADD3 R87, P5, P6, R60, R80, R41.reuse ;  /* 0x000000503c57c210 */ /* 0x100fe40007ebe029 */
[----:B------:R-:W-:Y:S02]  /*44a0*/  LOP3.LUT R40, R40, 0xfffff000, RZ, 0xc0, !PT ;  /* 0xfffff00028287812 */ /* 0x000fe400078ec0ff */
[----:B------:R-:W-:Y:S01]  /*44b0*/  @!P4 IADD3.X R46, R82, R99, R42, P5, P6 ;  /* 0x00000063522ec210 */ /* 0x000fe20002fec42a */
[----:B------:R-:W-:Y:S01]  /*44c0*/  BSSY B2, `(.L_x_1120) ;  /* 0x00000dc000027945 */ /* 0x000fe20003800000 */
[----:B--2---:R-:W-:-:S04]  /*44d0*/  LOP3.LUT R41, R84, 0x10, R41, 0xf8, !PT ;  /* 0x0000001054297812 */ /* 0x004fc800078ef829 */
[----:B---3--:R-:W-:Y:S02]  /*44e0*/  LOP3.LUT R41, R41, R47, RZ, 0x3c, !PT ;  /* 0x0000002f29297212 */ /* 0x008fe400078e3cff */
[----:B------:R-:W-:Y:S02]  /*44f0*/  IADD3 R84, P5, R85, R78, RZ ;  /* 0x0000004e55547210 */ /* 0x000fe40007fbe0ff */
[----:B----4-:R-:W-:Y:S01]  /*4500*/  IADD3 R42, R41, R40, R45 ;  /* 0x00000028292a7210 */ /* 0x010fe20007ffe02d */
[C---:B------:R-:W-:Y:S02]  /*4510*/  IMAD R40, R19.reuse, 0x3000, R73 ;  /* 0x0000300013287824 */ /* 0x040fe400078e0249 */
[----:B------:R-:W-:Y:S02]  /*4520*/  IMAD.X R85, R44, 0x1, R79, P5 ;  /* 0x000000012c557824 */ /* 0x000fe400028e064f */
[----:B------:R-:W-:Y:S01]  /*4530*/  IMAD R42, R19, 0x3000, R42 ;  /* 0x00003000132a7824 */ /* 0x000fe200078e022a */
[----:B------:R-:W-:Y:S01]  /*4540*/  @!P4 IADD3 R86, P5, R87, R78, RZ ;  /* 0x0000004e5756c210 */ /* 0x000fe20007fbe0ff */
[----:B------:R-:W-:-:S02]  /*4550*/  IMAD.IADD R40, R17, 0x1, R40 ;  /* 0x0000000111287824 */ /* 0x000fc400078e0228 */
[----:B------:R-:W-:Y:S02]  /*4560*/  IMAD.IADD R44, R17, 0x1, R42 ;  /* 0x00000001112c7824 */ /* 0x000fe400078e022a */
[----:B------:R-:W-:Y:S01]  /*4570*/  @!P4 IMAD.X R87, R46, 0x1, R79, P5 ;  /* 0x000000012e57c824 */ /* 0x000fe200028e064f */
[----:B------:R-:W-:Y:S02]  /*4580*/  ISETP.GE.AND P5, PT, R43, R93, PT ;  /* 0x0000005d2b00720c */ /* 0x000fe40003fa6270 */
[----:B------:R-:W1:Y:S04]  /*4590*/  LDS.128 R40, [R40+0x13800] ;  /* 0x0138000028287984 */ /* 0x000e680000000c00 */
[----:B------:R-:W2:Y:S07]  /*45a0*/  LDS.128 R44, [R44+0x13800] ;  /* 0x013800002c2c7984 */ /* 0x000eae0000000c00 */
[----:B------:R-:W-:Y:S05]  /*45b0*/  @P5 BRA `(.L_x_1121) ;  /* 0x0000000c00305947 */ /* 0x000fea0003800000 */
[----:B------:R-:W-:Y:S02]  /*45c0*/  SHF.R.U32.HI R30, RZ, 0x8, R29 ;  /* 0x00000008ff1e7819 */ /* 0x000fe4000001161d */
[----:B------:R-:W-:Y:S02]  /*45d0*/  SHF.R.U32.HI R109, RZ, 0x8, R37 ;  /* 0x00000008ff6d7819 */ /* 0x000fe40000011625 */
[----:B------:R-:W-:Y:S01]  /*45e0*/  SHF.R.U32.HI R108, RZ, 0x8, R39 ;  /* 0x00000008ff6c7819 */ /* 0x000fe20000011627 */
[----:B------:R-:W-:Y:S01]  /*45f0*/  IMAD.SHL.U32 R30, R30, 0x100, RZ ;  /* 0x000001001e1e7824 */ /* 0x000fe200078e00ff */
[----:B------:R-:W-:Y:S02]  /*4600*/  SHF.R.U32.HI R36, RZ, 0x8, R31 ;  /* 0x00000008ff247819 */ /* 0x000fe4000001161f */
[----:B------:R-:W-:Y:S02]  /*4610*/  SHF.R.U32.HI R110, RZ, 0x10, R29 ;  /* 0x00000010ff6e7819 */ /* 0x000fe4000001161d */
[----:B------:R-:W-:Y:S01]  /*4620*/  LOP3.LUT R105, R29, 0xff0000ff, RZ, 0xc0, !PT ;  /* 0xff0000ff1d697812 */ /* 0x000fe200078ec0ff */
[----:B------:R-:W-:Y:S01]  /*4630*/  IMAD.SHL.U32 R36, R36, 0x100, RZ ;  /* 0x0000010024247824 */ /* 0x000fe200078e00ff */
[----:B------:R-:W-:-:S02]  /*4640*/  SHF.R.U32.HI R28, RZ, 0x10, R31 ;  /* 0x00000010ff1c7819 */ /* 0x000fc4000001161f */
[----:B------:R-:W-:Y:S02]  /*4650*/  LOP3.LUT R107, R31, 0xff0000ff, RZ, 0xc0, !PT ;  /* 0xff0000ff1f6b7812 */ /* 0x000fe400078ec0ff */
[----:B------:R-:W-:Y:S01]  /*4660*/  SHF.R.U32.HI R29, RZ, 0x10, R37 ;  /* 0x00000010ff1d7819 */ /* 0x000fe20000011625 */
[----:B------:R-:W-:Y:S01]  /*4670*/  IMAD.U32 R28, R28, 0x10000, RZ ;  /* 0x000100001c1c7824 */ /* 0x000fe200078e00ff */
[----:B------:R-:W-:Y:S01]  /*4680*/  LOP3.LUT R38, R37, 0xff0000ff, RZ, 0xc0, !PT ;  /* 0xff0000ff25267812 */ /* 0x000fe200078ec0ff */
[----:B------:R-:W-:Y:S01]  /*4690*/  IMAD.SHL.U32 R37, R109, 0x100, RZ ;  /* 0x000001006d257824 */ /* 0x000fe200078e00ff */
[----:B------:R-:W-:Y:S01]  /*46a0*/  SHF.R.U32.HI R31, RZ, 0x10, R39 ;  /* 0x00000010ff1f7819 */ /* 0x000fe20000011627 */
[----:B------:R-:W-:Y:S01]  /*46b0*/  IMAD.U32 R29, R29, 0x10000, RZ ;  /* 0x000100001d1d7824 */ /* 0x000fe200078e00ff */
[----:B------:R-:W-:Y:S01]  /*46c0*/  LOP3.LUT R106, R39, 0xff0000ff, RZ, 0xc0, !PT ;  /* 0xff0000ff276a7812 */ /* 0x000fe200078ec0ff */
[----:B------:R-:W-:Y:S01]  /*46d0*/  IMAD.SHL.U32 R39, R108, 0x100, RZ ;  /* 0x000001006c277824 */ /* 0x000fe200078e00ff */
[----:B------:R-:W-:Y:S01]  /*46e0*/  LOP3.LUT R105, R105, 0xff00, R30, 0xf8, !PT ;  /* 0x0000ff0069697812 */ /* 0x000fe200078ef81e */
[----:B------:R-:W-:Y:S01]  /*46f0*/  IMAD.U32 R30, R110, 0x10000, RZ ;  /* 0x000100006e1e7824 */ /* 0x000fe200078e00ff */
[----:B------:R-:W-:Y:S01]  /*4700*/  LOP3.LUT R110, R38, 0xff00, R37, 0xf8, !PT ;  /* 0x0000ff00266e7812 */ /* 0x000fe200078ef825 */
[----:B------:R-:W-:Y:S01]  /*4710*/  IMAD.U32 R109, R31, 0x10000, RZ ;  /* 0x000100001f6d7824 */ /* 0x000fe200078e00ff */
[----:B------:R-:W-:-:S02]  /*4720*/  LOP3.LUT R112, R106, 0xff00, R39, 0xf8, !PT ;  /* 0x0000ff006a707812 */ /* 0x000fc400078ef827 */
[----:B------:R-:W-:Y:S02]  /*4730*/  LOP3.LUT R107, R107, 0xff00, R36, 0xf8, !PT ;  /* 0x0000ff006b6b7812 */ /* 0x000fe400078ef824 */
[----:B------:R-:W-:Y:S02]  /*4740*/  F2FP.F16.E4M3.UNPACK_B R108, R104.H1 ;  /* 0x00000068ff6c723e */ /* 0x000fe400030006ff */
[----:B--2---:R-:W-:Y:S02]  /*4750*/  F2FP.F16.E4M3.UNPACK_B R39, R44.H1 ;  /* 0x0000002cff27723e */ /* 0x004fe400030006ff */
[----:B-1----:R-:W-:Y:S02]  /*4760*/  F2FP.F16.E4M3.UNPACK_B R38, R40.H1 ;  /* 0x00000028ff26723e */ /* 0x002fe400030006ff */
[----:B------:R-:W-:Y:S01]  /*4770*/  LOP3.LUT R30, R105, 0xff0000, R30, 0xf8, !PT ;  /* 0x00ff0000691e7812 */ /* 0x000fe200078ef81e */
[----:B------:R-:W-:Y:S01]  /*4780*/  HADD2.F32 R37, -RZ, R39.H0_H0 ;  /* 0x20000027ff257230 */ /* 0x000fe20000004100 */
[----:B------:R-:W-:Y:S01]  /*4790*/  LOP3.LUT R28, R107, 0xff0000, R28, 0xf8, !PT ;  /* 0x00ff00006b1c7812 */ /* 0x000fe200078ef81c */
[----:B------:R-:W-:Y:S01]  /*47a0*/  HADD2.F32 R107, -RZ, R108.H0_H0 ;  /* 0x2000006cff6b7230 */ /* 0x000fe20000004100 */
[----:B------:R-:W-:Y:S01]  /*47b0*/  F2FP.F16.E4M3.UNPACK_B R105, R103.H1 ;  /* 0x00000067ff69723e */ /* 0x000fe200030006ff */
[----:B------:R-:W-:Y:S01]  /*47c0*/  HADD2.F32 R36, -RZ, R38.H0_H0 ;  /* 0x20000026ff247230 */ /* 0x000fe20000004100 */
[----:B------:R-:W-:Y:S01]  /*47d0*/  LOP3.LUT R31, R110, 0xff0000, R29, 0xf8, !PT ;  /* 0x00ff00006e1f7812 */ /* 0x000fe200078ef81d */
[----:B------:R-:W-:-:S02]  /*47e0*/  HADD2.F32 R110, -RZ, R108.H1_H1 ;  /* 0x3000006cff6e7230 */ /* 0x000fc40000004100 */
[CC--:B------:R-:W-:Y:S01]  /*47f0*/  FMUL.FTZ R111, R37.reuse, R107.reuse ;  /* 0x0000006b256f7220 */ /* 0x0c0fe20000410000 */
[--C-:B------:R-:W-:Y:S02]  /*4800*/  HADD2.F32 R106, -RZ, R105.reuse.H0_H0 ;  /* 0x20000069ff6a7230 */ /* 0x100fe40000004100 */
[C---:B------:R-:W-:Y:S01]  /*4810*/  FMUL.FTZ R114, R36.reuse, R107 ;  /* 0x0000006b24727220 */ /* 0x040fe20000410000 */
[----:B------:R-:W-:Y:S01]  /*4820*/  HADD2.F32 R38, -RZ, R38.H1_H1 ;  /* 0x30000026ff267230 */ /* 0x000fe20000004100 */
[----:B------:R-:W-:Y:S01]  /*4830*/  F2FP.F16.E4M3.UNPACK_B R108, R104 ;  /* 0x00000068ff6c723e */ /* 0x000fe200020006ff */
[-C--:B------:R-:W-:Y:S01]  /*4840*/  FFMA.FTZ R36, R36, R106.reuse, -R111 ;  /* 0x0000006a24247223 */ /* 0x080fe2000001086f */
[----:B------:R-:W-:Y:S01]  /*4850*/  FFMA.FTZ R37, R37, R106, R114 ;  /* 0x0000006a25257223 */ /* 0x000fe20000010072 */
[----:B------:R-:W-:Y:S01]  /*4860*/  HADD2.F32 R106, -RZ, R105.H1_H1 ;  /* 0x30000069ff6a7230 */ /* 0x000fe20000004100 */
[----:B------:R-:W-:Y:S01]  /*4870*/  F2FP.F16.E4M3.UNPACK_B R107, R103 ;  /* 0x00000067ff6b723e */ /* 0x000fe200020006ff */
[----:B------:R-:W-:Y:S01]  /*4880*/  HADD2.F32 R105, -RZ, R39.H1_H1 ;  /* 0x30000027ff697230 */ /* 0x000fe20000004100 */
[----:B------:R-:W-:-:S02]  /*4890*/  F2FP.F16.E4M3.UNPACK_B R44, R44 ;  /* 0x0000002cff2c723e */ /* 0x000fc400020006ff */
[----:B------:R-:W-:Y:S02]  /*48a0*/  F2FP.F16.E4M3.UNPACK_B R103, R40 ;  /* 0x00000028ff67723e */ /* 0x000fe400020006ff */
[----:B------:R-:W-:Y:S01]  /*48b0*/  LOP3.LUT R29, R112, 0xff0000, R109, 0xf8, !PT ;  /* 0x00ff0000701d7812 */ /* 0x000fe200078ef86d */
[-C--:B------:R-:W-:Y:S01]  /*48c0*/  FMUL.FTZ R39, R105, R110.reuse ;  /* 0x0000006e69277220 */ /* 0x080fe20000410000 */
[----:B------:R-:W-:Y:S02]  /*48d0*/  HADD2.F32 R109, -RZ, R108.H0_H0 ;  /* 0x2000006cff6d7230 */ /* 0x000fe40000004100 */
[C---:B------:R-:W-:Y:S01]  /*48e0*/  FMUL.FTZ R110, R38.reuse, R110 ;  /* 0x0000006e266e7220 */ /* 0x040fe20000410000 */
        /* <DEDUP_REMOVED lines=23> */
[----:B------:R-:W-:Y:S01]  /*4a60*/  HADD2.F32 R106, -RZ, R104.H0_H0 ;  /* 0x20000068ff6a7230 */ /* 0x000fe20000004100 */
[----:B------:R-:W-:Y:S01]  /*4a70*/  F2FP.F16.E4M3.UNPACK_B R42, R42 ;  /* 0x0000002aff2a723e */ /* 0x000fe200020006ff */
[----:B------:R-:W-:Y:S02]  /*4a80*/  HADD2.F32 R112, -RZ, R111.H1_H1 ;  /* 0x3000006fff707230 */ /* 0x000fe40000004100 */
[-C--:B------:R-:W-:Y:S01]  /*4a90*/  FMUL.FTZ R115, R108, R113.reuse ;  /* 0x000000716c737220 */ /* 0x080fe20000410000 */
[----:B------:R-:W-:Y:S02]  /*4aa0*/  HADD2.F32 R109, -RZ, R107.H1_H1 ;  /* 0x3000006bff6d7230 */ /* 0x000fe40000004100 */
[----:B------:R-:W-:Y:S01]  /*4ab0*/  FMUL.FTZ R113, R106, R113 ;  /* 0x000000716a717220 */ /* 0x000fe20000410000 */
[----:B------:R-:W-:Y:S01]  /*4ac0*/  HADD2.F32 R111, -RZ, R110.H0_H0 ;  /* 0x2000006eff6f7230 */ /* 0x000fe20000004100 */
[----:B------:R-:W-:Y:S01]  /*4ad0*/  F2FP.SATFINITE.E4M3.F32.PACK_AB_MERGE_C R37, R38, R37, RZ ;  /* 0x000000252625723e */ /* 0x000fe200048070ff */
[----:B------:R-:W-:-:S02]  /*4ae0*/  HADD2.F32 R107, -RZ, R104.H1_H1 ;  /* 0x30000068ff6b7230 */ /* 0x000fc40000004100 */
[-C--:B------:R-:W-:Y:S01]  /*4af0*/  FMUL.FTZ R114, R109, R112.reuse ;  /* 0x000000706d727220 */ /* 0x080fe20000410000 */
[----:B------:R-:W-:Y:S02]  /*4b00*/  HADD2.F32 R110, -RZ, R110.H1_H1 ;  /* 0x3000006eff6e7230 */ /* 0x000fe40000004100 */
[-C--:B------:R-:W-:Y:S01]  /*4b10*/  FFMA.FTZ R104, R106, R111.reuse, -R115 ;  /* 0x0000006f6a687223 */ /* 0x080fe20000010873 */
[----:B------:R-:W-:Y:S01]  /*4b20*/  FFMA.FTZ R106, R108, R111, R113 ;  /* 0x0000006f6c6a7223 */ /* 0x000fe20000010071 */
[C---:B------:R-:W-:Y:S01]  /*4b30*/  FMUL.FTZ R112, R107.reuse, R112 ;  /* 0x000000706b707220 */ /* 0x040fe20000410000 */
[----:B------:R-:W-:Y:S01]  /*4b40*/  F2FP.F16.E4M3.UNPACK_B R108, R101 ;  /* 0x00000065ff6c723e */ /* 0x000fe200020006ff */
[----:B------:R-:W-:Y:S01]  /*4b50*/  FFMA.FTZ R101, R107, R110, -R114 ;  /* 0x0000006e6b657223 */ /* 0x000fe20000010872 */
[----:B------:R-:W-:Y:S01]  /*4b60*/  F2FP.F16.E4M3.UNPACK_B R107, R46 ;  /* 0x0000002eff6b723e */ /* 0x000fe200020006ff */
[----:B------:R-:W-:Y:S01]  /*4b70*/  FFMA.FTZ R117, R109, R110, R112 ;  /* 0x0000006e6d757223 */ /* 0x000fe20000010070 */
[----:B------:R-:W-:Y:S01]  /*4b80*/  HADD2.F32 R46, -RZ, R42.H0_H0 ;  /* 0x2000002aff2e7230 */ /* 0x000fe20000004100 */
[----:B------:R-:W-:Y:S01]  /*4b90*/  F2FP.SATFINITE.E4M3.F32.PACK_AB_MERGE_C R36, R39, R36, RZ ;  /* 0x000000242724723e */ /* 0x000fe200048070ff */
[--C-:B------:R-:W-:Y:S01]  /*4ba0*/  HADD2.F32 R111, -RZ, R108.reuse.H0_H0 ;  /* 0x2000006cff6f7230 */ /* 0x100fe20000004100 */
[----:B------:R-:W-:Y:S01]  /*4bb0*/  F2FP.SATFINITE.E4M3.F32.PACK_AB_MERGE_C R44, R103, R44, R37 ;  /* 0x0000002c672c723e */ /* 0x000fe20004807025 */
[----:B------:R-:W-:Y:S01]  /*4bc0*/  HADD2.F32 R110, -RZ, R108.H1_H1 ;  /* 0x3000006cff6e7230 */ /* 0x000fe20000004100 */
[----:B------:R-:W-:Y:S01]  /*4bd0*/  F2FP.F16.E4M3.UNPACK_B R108, R102 ;  /* 0x00000066ff6c723e */ /* 0x000fe200020006ff */
[--C-:B------:R-:W-:Y:S01]  /*4be0*/  HADD2.F32 R102, -RZ, R107.reuse.H0_H0 ;  /* 0x2000006bff667230 */ /* 0x100fe20000004100 */
[----:B------:R-:W-:Y:S01]  /*4bf0*/  F2FP.F16.E4M3.UNPACK_B R38, R45 ;  /* 0x0000002dff26723e */ /* 0x000fe200020006ff */
[----:B------:R-:W-:Y:S01]  /*4c00*/  HADD2.F32 R107, -RZ, R107.H1_H1 ;  /* 0x3000006bff6b7230 */ /* 0x000fe20000004100 */
[----:B------:R-:W-:Y:S01]  /*4c10*/  F2FP.F16.E4M3.UNPACK_B R39, R31 ;  /* 0x0000001fff27723e */ /* 0x000fe200020006ff */
[----:B------:R-:W-:-:S02]  /*4c20*/  HADD2.F32 R42, -RZ, R42.H1_H1 ;  /* 0x3000002aff2a7230 */ /* 0x000fc40000004100 */
[-C--:B------:R-:W-:Y:S01]  /*4c30*/  FMUL.FTZ R113, R102, R111.reuse ;  /* 0x0000006f66717220 */ /* 0x080fe20000410000 */
[--C-:B------:R-:W-:Y:S02]  /*4c40*/  HADD2.F32 R109, -RZ, R108.reuse.H0_H0 ;  /* 0x2000006cff6d7230 */ /* 0x100fe40000004100 */
[CC--:B------:R-:W-:Y:S01]  /*4c50*/  FMUL.FTZ R115, R107.reuse, R110.reuse ;  /* 0x0000006e6b737220 */ /* 0x0c0fe20000410000 */
[----:B------:R-:W-:Y:S02]  /*4c60*/  HADD2.F32 R108, -RZ, R108.H1_H1 ;  /* 0x3000006cff6c7230 */ /* 0x000fe40000004100 */
[----:B------:R-:W-:Y:S01]  /*4c70*/  FMUL.FTZ R110, R42, R110 ;  /* 0x0000006e2a6e7220 */ /* 0x000fe20000410000 */
[C---:B------:R-:W-:Y:S01]  /*4c80*/  FMUL.FTZ R111, R46.reuse, R111 ;  /* 0x0000006f2e6f7220 */ /* 0x040fe20000410000 */
[----:B------:R-:W-:Y:S01]  /*4c90*/  F2FP.F16.E4M3.UNPACK_B R37, R41 ;  /* 0x00000029ff25723e */ /* 0x000fe200020006ff */
[-C--:B------:R-:W-:Y:S01]  /*4ca0*/  FFMA.FTZ R113, R46, R109.reuse, -R113 ;  /* 0x0000006d2e717223 */ /* 0x080fe20000010871 */
[-C--:B------:R-:W-:Y:S01]  /*4cb0*/  FFMA.FTZ R42, R42, R108.reuse, -R115 ;  /* 0x0000006c2a2a7223 */ /* 0x080fe20000010873 */
[----:B------:R-:W-:Y:S01]  /*4cc0*/  FFMA.FTZ R107, R107, R108, R110 ;  /* 0x0000006c6b6b7223 */ /* 0x000fe2000001006e */
[----:B------:R-:W-:Y:S01]  /*4cd0*/  FFMA.FTZ R46, R102, R109, R111 ;  /* 0x0000006d662e7223 */ /* 0x000fe2000001006f */
[----:B------:R-:W-:Y:S01]  /*4ce0*/  F2FP.SATFINITE.E4M3.F32.PACK_AB_MERGE_C R108, R101, R104, RZ ;  /* 0x00000068656c723e */ /* 0x000fe200048070ff */
[--C-:B------:R-:W-:Y:S01]  /*4cf0*/  HADD2.F32 R101, -RZ, R38.reuse.H0_H0 ;  /* 0x20000026ff657230 */ /* 0x100fe20000004100 */
[----:B------:R-:W-:Y:S01]  /*4d00*/  F2FP.SATFINITE.E4M3.F32.PACK_AB_MERGE_C R40, R105, R40, R36 ;  /* 0x000000286928723e */ /* 0x000fe20004807024 */
[----:B------:R-:W-:Y:S01]  /*4d10*/  HADD2.F32 R104, -RZ, R39.H0_H0 ;  /* 0x20000027ff687230 */ /* 0x000fe20000004100 */
[----:B------:R-:W-:Y:S01]  /*4d20*/  F2FP.SATFINITE.E4M3.F32.PACK_AB_MERGE_C R106, R117, R106, RZ ;  /* 0x0000006a756a723e */ /* 0x000fe200048070ff */
[----:B------:R-:W-:Y:S01]  /*4d30*/  HADD2.F32 R36, -RZ, R37.H0_H0 ;  /* 0x20000025ff247230 */ /* 0x000fe20000004100 */
[----:B------:R-:W-:Y:S01]  /*4d40*/  F2FP.F16.E4M3.UNPACK_B R102, R30 ;  /* 0x0000001eff66723e */ /* 0x000fe200020006ff */
[----:B------:R-:W-:Y:S01]  /*4d50*/  HADD2.F32 R38, -RZ, R38.H1_H1 ;  /* 0x30000026ff267230 */ /* 0x000fe20000004100 */
[----:B------:R-:W-:Y:S01]  /*4d60*/  F2FP.SATFINITE.E4M3.F32.PACK_AB_MERGE_C R46, R107, R46, R106 ;  /* 0x0000002e6b2e723e */ /* 0x000fe2000480706a */
[-C--:B------:R-:W-:Y:S01]  /*4d70*/  FMUL.FTZ R105, R101, R104.reuse ;  /* 0x0000006865697220 */ /* 0x080fe20000410000 */
[----:B------:R-:W-:Y:S01]  /*4d80*/  FMUL.FTZ R106, R36, R104 ;  /* 0x00000068246a7220 */ /* 0x000fe20000410000 */
[----:B------:R-:W-:Y:S01]  /*4d90*/  HADD2.F32 R103, -RZ, R102.H0_H0 ;  /* 0x20000066ff677230 */ /* 0x000fe20000004100 */
[----:B------:R-:W-:Y:S01]  /*4da0*/  F2FP.F16.E4M3.UNPACK_B R45, R45.H1 ;  /* 0x0000002dff2d723e */ /* 0x000fe200030006ff */
[----:B------:R-:W-:Y:S01]  /*4db0*/  HADD2.F32 R104, -RZ, R39.H1_H1 ;  /* 0x30000027ff687230 */ /* 0x000fe20000004100 */
[----:B------:R-:W-:Y:S01]  /*4dc0*/  F2FP.F16.E4M3.UNPACK_B R41, R41.H1 ;  /* 0x00000029ff29723e */ /* 0x000fe200030006ff */
[----:B------:R-:W-:-:S02]  /*4dd0*/  HADD2.F32 R39, -RZ, R37.H1_H1 ;  /* 0x30000025ff277230 */ /* 0x000fc40000004100 */
[-C--:B------:R-:W-:Y:S01]  /*4de0*/  FFMA.FTZ R36, R36, R103.reuse, -R105 ;  /* 0x0000006724247223 */ /* 0x080fe20000010869 */
[----:B------:R-:W-:Y:S01]  /*4df0*/  FFMA.FTZ R37, R101, R103, R106 ;  /* 0x0000006765257223 */ /* 0x000fe2000001006a */
[----:B------:R-:W-:Y:S02]  /*4e00*/  HADD2.F32 R102, -RZ, R102.H1_H1 ;  /* 0x30000066ff667230 */ /* 0x000fe40000004100 */
[CC--:B------:R-:W-:Y:S01]  /*4e10*/  FMUL.FTZ R106, R38.reuse, R104.reuse ;  /* 0x00000068266a7220 */ /* 0x0c0fe20000410000 */
[C---:B------:R-:W-:Y:S01]  /*4e20*/  FMUL.FTZ R101, R39.reuse, R104 ;  /* 0x0000006827657220 */ /* 0x040fe20000410000 */
[----:B------:R-:W-:Y:S01]  /*4e30*/  F2FP.F16.E4M3.UNPACK_B R103, R31.H1 ;  /* 0x0000001fff67723e */ /* 0x000fe200030006ff */
[----:B------:R-:W-:Y:S02]  /*4e40*/  HADD2.F32 R31, -RZ, R41.H0_H0 ;  /* 0x20000029ff1f7230 */ /* 0x000fe40000004100 */
[-C--:B------:R-:W-:Y:S01]  /*4e50*/  FFMA.FTZ R39, R39, R102.reuse, -R106 ;  /* 0x0000006627277223 */ /* 0x080fe2000001086a */
[----:B------:R-:W-:Y:S01]  /*4e60*/  FFMA.FTZ R38, R38, R102, R101 ;  /* 0x0000006626267223 */ /* 0x000fe20000010065 */
[----:B------:R-:W-:Y:S01]  /*4e70*/  F2FP.F16.E4M3.UNPACK_B R30, R30.H1 ;  /* 0x0000001eff1e723e */ /* 0x000fe200030006ff */
[----:B------:R-:W-:Y:S01]  /*4e80*/  HADD2.F32 R101, -RZ, R45.H0_H0 ;  /* 0x2000002dff657230 */ /* 0x000fe20000004100 */
[----:B------:R-:W-:Y:S01]  /*4e90*/  F2FP.SATFINITE.E4M3.F32.PACK_AB_MERGE_C R42, R42, R113, R108 ;  /* 0x000000712a2a723e */ /* 0x000fe2000480706c */
[----:B------:R-:W-:Y:S01]  /*4ea0*/  HADD2.F32 R106, -RZ, R103.H0_H0 ;  /* 0x20000067ff6a7230 */ /* 0x000fe20000004100 */
[-C--:B------:R-:W-:Y:S01]  /*4eb0*/  F2FP.F16.E4M3.UNPACK_B R111, R29.reuse ;  /* 0x0000001dff6f723e */ /* 0x080fe200020006ff */
[----:B------:R-:W-:Y:S01]  /*4ec0*/  HADD2.F32 R104, -RZ, R30.H0_H0 ;  /* 0x2000001eff687230 */ /* 0x000fe20000004100 */
[----:B------:R-:W-:Y:S01]  /*4ed0*/  F2FP.F16.E4M3.UNPACK_B R112, R29.H1 ;  /* 0x0000001dff70723e */ /* 0x000fe200030006ff */
[----:B------:R-:W-:-:S02]  /*4ee0*/  HADD2.F32 R41, -RZ, R41.H1_H1 ;  /* 0x30000029ff297230 */ /* 0x000fc40000004100 */
[-C--:B------:R-:W-:Y:S01]  /*4ef0*/  FMUL.FTZ R108, R101, R106.reuse ;  /* 0x0000006a656c7220 */ /* 0x080fe20000410000 */
[----:B------:R-:W-:Y:S02]  /*4f00*/  HADD2.F32 R102, -RZ, R45.H1_H1 ;  /* 0x3000002dff667230 */ /* 0x000fe40000004100 */
[C---:B------:R-:W-:Y:S01]  /*4f10*/  FMUL.FTZ R106, R31.reuse, R106 ;  /* 0x0000006a1f6a7220 */ /* 0x040fe20000410000 */
[----:B------:R-:W-:Y:S01]  /*4f20*/  HADD2.F32 R103, -RZ, R103.H1_H1 ;  /* 0x30000067ff677230 */ /* 0x000fe20000004100 */
[----:B------:R-:W-:Y:S01]  /*4f30*/  F2FP.F16.E4M3.UNPACK_B R45, R43 ;  /* 0x0000002bff2d723e */ /* 0x000fe200020006ff */
[----:B------:R-:W-:Y:S02]  /*4f40*/  HADD2.F32 R105, -RZ, R30.H1_H1 ;  /* 0x3000001eff697230 */ /* 0x000fe40000004100 */
[-C--:B------:R-:W-:Y:S01]  /*4f50*/  FFMA.FTZ R30, R31, R104.reuse, -R108 ;  /* 0x000000681f1e7223 */ /* 0x080fe2000001086c */
[----:B------:R-:W-:Y:S01]  /*4f60*/  FFMA.FTZ R31, R101, R104, R106 ;  /* 0x00000068651f7223 */ /* 0x000fe2000001006a */
[CC--:B------:R-:W-:Y:S01]  /*4f70*/  FMUL.FTZ R110, R102.reuse, R103.reuse ;  /* 0x00000067666e7220 */ /* 0x0c0fe20000410000 */
[C---:B------:R-:W-:Y:S01]  /*4f80*/  FMUL.FTZ R101, R41.reuse, R103 ;  /* 0x0000006729657220 */ /* 0x040fe20000410000 */
[----:B------:R-:W-:Y:S01]  /*4f90*/  F2FP.F16.E4M3.UNPACK_B R103, R47 ;  /* 0x0000002fff67723e */ /* 0x000fe200020006ff */
[----:B------:R-:W-:Y:S01]  /*4fa0*/  HADD2.F32 R29, -RZ, R112.H0_H0 ;  /* 0x20000070ff1d7230 */ /* 0x000fe20000004100 */
[----:B------:R-:W-:Y:S01]  /*4fb0*/  F2FP.F16.E4M3.UNPACK_B R43, R43.H1 ;  /* 0x0000002bff2b723e */ /* 0x000fe200030006ff */
[----:B------:R-:W-:Y:S01]  /*4fc0*/  FFMA.FTZ R41, R41, R105, -R110 ;  /* 0x0000006929297223 */ /* 0x000fe2000001086e */
[----:B------:R-:W-:Y:S01]  /*4fd0*/  F2FP.F16.E4M3.UNPACK_B R104, R47.H1 ;  /* 0x0000002fff68723e */ /* 0x000fe200030006ff */
[----:B------:R-:W-:Y:S01]  /*4fe0*/  FFMA.FTZ R102, R102, R105, R101 ;  /* 0x0000006966667223 */ /* 0x000fe20000010065 */
[-C--:B------:R-:W-:Y:S01]  /*4ff0*/  F2FP.F16.E4M3.UNPACK_B R107, R28.reuse ;  /* 0x0000001cff6b723e */ /* 0x080fe200020006ff */
[----:B------:R-:W-:Y:S01]  /*5000*/  HADD2.F32 R47, -RZ, R45.H0_H0 ;  /* 0x2000002dff2f7230 */ /* 0x000fe20000004100 */
[----:B------:R-:W-:Y:S01]  /*5010*/  F2FP.F16.E4M3.UNPACK_B R108, R28.H1 ;  /* 0x0000001cff6c723e */ /* 0x000fe200030006ff */
[----:B------:R-:W-:Y:S01]  /*5020*/  HADD2.F32 R105, -RZ, R103.H0_H0 ;  /* 0x20000067ff697230 */ /* 0x000fe20000004100 */
[----:B------:R-:W-:Y:S01]  /*5030*/  F2FP.SATFINITE.E4M3.F32.PACK_AB_MERGE_C R30, R41, R30, RZ ;  /* 0x0000001e291e723e */ /* 0x000fe200048070ff */
[----:B------:R-:W-:Y:S01]  /*5040*/  HADD2.F32 R28, -RZ, R111.H0_H0 ;  /* 0x2000006fff1c7230 */ /* 0x000fe20000004100 */
[----:B------:R-:W-:Y:S01]  /*5050*/  F2FP.SATFINITE.E4M3.F32.PACK_AB_MERGE_C R31, R102, R31, RZ ;  /* 0x0000001f661f723e */ /* 0x000fe200048070ff */
[----:B------:R-:W-:Y:S01]  /*5060*/  HADD2.F32 R101, -RZ, R43.H0_H0 ;  /* 0x2000002bff657230 */ /* 0x000fe20000004100 */
[----:B------:R-:W-:Y:S01]  /*5070*/  F2FP.SATFINITE.E4M3.F32.PACK_AB_MERGE_C R41, R39, R36, R30 ;  /* 0x000000242729723e */ /* 0x000fe2000480701e */
[----:B------:R-:W-:-:S02]  /*5080*/  HADD2.F32 R106, -RZ, R104.H0_H0 ;  /* 0x20000068ff6a7230 */ /* 0x000fc40000004100 */
[-C--:B------:R-:W-:Y:S01]  /*5090*/  FMUL.FTZ R114, R105, R28.reuse ;  /* 0x0000001c69727220 */ /* 0x080fe20000410000 */
[----:B------:R-:W-:Y:S02]  /*50a0*/  HADD2.F32 R110, -RZ, R107.H0_H0 ;  /* 0x2000006bff6e7230 */ /* 0x000fe40000004100 */
[----:B------:R-:W-:Y:S01]  /*50b0*/  FMUL.FTZ R116, R47, R28 ;  /* 0x0000001c2f747220 */ /* 0x000fe20000410000 */
[----:B------:R-:W-:Y:S02]  /*50c0*/  HADD2.F32 R104, -RZ, R104.H1_H1 ;  /* 0x30000068ff687230 */ /* 0x000fe40000004100 */
[-C--:B------:R-:W-:Y:S01]  /*50d0*/  FMUL.FTZ R118, R106, R29.reuse ;  /* 0x0000001d6a767220 */ /* 0x080fe20000410000 */
[----:B------:R-:W-:Y:S02]  /*50e0*/  HADD2.F32 R112, -RZ, R112.H1_H1 ;  /* 0x30000070ff707230 */ /* 0x000fe40000004100 */
[----:B------:R-:W-:Y:S01]  /*50f0*/  FMUL.FTZ R113, R101, R29 ;  /* 0x0000001d65717220 */ /* 0x000fe20000410000 */
[----:B------:R-:W-:-:S02]  /*5100*/  HADD2.F32 R43, -RZ, R43.H1_H1 ;  /* 0x3000002bff2b7230 */ /* 0x000fc40000004100 */
[-C--:B------:R-:W-:Y:S01]  /*5110*/  FFMA.FTZ R28, R47, R110.reuse, -R114 ;  /* 0x0000006e2f1c7223 */ /* 0x080fe20000010872 */
[--C-:B------:R-:W-:Y:S02]  /*5120*/  HADD2.F32 R109, -RZ, R108.reuse.H0_H0 ;  /* 0x2000006cff6d7230 */ /* 0x100fe40000004100 */
[----:B------:R-:W-:Y:S01]  /*5130*/  FFMA.FTZ R29, R105, R110, R116 ;  /* 0x0000006e691d7223 */ /* 0x000fe20000010074 */
[----:B------:R-:W-:Y:S02]  /*5140*/  HADD2.F32 R103, -RZ, R103.H1_H1 ;  /* 0x30000067ff677230 */ /* 0x000fe40000004100 */
[-C--:B------:R-:W-:Y:S01]  /*5150*/  FMUL.FTZ R114, R104, R112.reuse ;  /* 0x0000007068727220 */ /* 0x080fe20000410000 */
[----:B------:R-:W-:Y:S02]  /*5160*/  HADD2.F32 R110, -RZ, R111.H1_H1 ;  /* 0x3000006fff6e7230 */ /* 0x000fe40000004100 */
[----:B------:R-:W-:Y:S01]  /*5170*/  FMUL.FTZ R47, R43, R112 ;  /* 0x000000702b2f7220 */ /* 0x000fe20000410000 */
[----:B------:R-:W-:-:S02]  /*5180*/  HADD2.F32 R108, -RZ, R108.H1_H1 ;  /* 0x3000006cff6c7230 */ /* 0x000fc40000004100 */
[-C--:B------:R-:W-:Y:S01]  /*5190*/  FFMA.FTZ R113, R106, R109.reuse, R113 ;  /* 0x0000006d6a717223 */ /* 0x080fe20000010071 */
[----:B------:R-:W-:Y:S02]  /*51a0*/  HADD2.F32 R45, -RZ, R45.H1_H1 ;  /* 0x3000002dff2d7230 */ /* 0x000fe40000004100 */
[----:B------:R-:W-:Y:S01]  /*51b0*/  FFMA.FTZ R118, R101, R109, -R118 ;  /* 0x0000006d65767223 */ /* 0x000fe20000010876 */
[----:B------:R-:W-:Y:S02]  /*51c0*/  HADD2.F32 R106, -RZ, R107.H1_H1 ;  /* 0x3000006bff6a7230 */ /* 0x000fe40000004100 */
[----:B------:R-:W-:Y:S01]  /*51d0*/  FMUL.FTZ R112, R103, R110 ;  /* 0x0000006e67707220 */ /* 0x000fe20000410000 */
[----:B------:R-:W-:Y:S01]  /*51e0*/  FFMA.FTZ R43, R43, R108, -R114 ;  /* 0x0000006c2b2b7223 */ /* 0x000fe20000010872 */
[C---:B------:R-:W-:Y:S01]  /*51f0*/  FMUL.FTZ R110, R45.reuse, R110 ;  /* 0x0000006e2d6e7220 */ /* 0x040fe20000410000 */
[----:B------:R-:W-:Y:S01]  /*5200*/  FFMA.FTZ R104, R104, R108, R47 ;  /* 0x0000006c68687223 */ /* 0x000fe2000001002f */
[----:B------:R-:W-:-:S02]  /*5210*/  FFMA.FTZ R45, R45, R106, -R112 ;  /* 0x0000006a2d2d7223 */ /* 0x000fc40000010870 */
[----:B------:R-:W-:Y:S01]  /*5220*/  FFMA.FTZ R110, R103, R106, R110 ;  /* 0x0000006a676e7223 */ /* 0x000fe2000001006e */
[----:B------:R-:W-:Y:S02]  /*5230*/  F2FP.SATFINITE.E4M3.F32.PACK_AB_MERGE_C R43, R43, R118, RZ ;  /* 0x000000762b2b723e */ /* 0x000fe400048070ff */
[----:B------:R-:W-:Y:S02]  /*5240*/  F2FP.SATFINITE.E4M3.F32.PACK_AB_MERGE_C R104, R104, R113, RZ ;  /* 0x000000716868723e */ /* 0x000fe400048070ff */
[----:B------:R-:W-:Y:S02]  /*5250*/  F2FP.SATFINITE.E4M3.F32.PACK_AB_MERGE_C R43, R45, R28, R43 ;  /* 0x0000001c2d2b723e */ /* 0x000fe4000480702b */
[----:B------:R-:W-:Y:S02]  /*5260*/  F2FP.SATFINITE.E4M3.F32.PACK_AB_MERGE_C R45, R38, R37, R31 ;  /* 0x00000025262d723e */ /* 0x000fe4000480701f */
[----:B------:R-:W-:-:S07]  /*5270*/  F2FP.SATFINITE.E4M3.F32.PACK_AB_MERGE_C R47, R110, R29, R104 ;  /* 0x0000001d6e2f723e */ /* 0x000fce0004807068 */
.L_x_1121:
[----:B------:R-:W-:Y:S05]  /*5280*/  BSYNC B2 ;  /* 0x0000000000027941 */ /* 0x000fea0003800000 */
.L_x_1120:
[----:B-1----:R1:W-:Y:S04]  /*5290*/  STG.E.128 desc[UR40][R84.64], R40 ;  /* 0x0000002854007986 */ /* 0x0023e8000c101d28 */
[----:B--2---:R1:W-:Y:S02]  /*52a0*/  @!P4 STG.E.128 desc[UR40][R86.64], R44 ;  /* 0x0000002c5600c986 */ /* 0x0043e4000c101d28 */
.L_x_1119:
[----:B------:R-:W-:Y:S05]  /*52b0*/  BSYNC B1 ;  /* 0x0000000000017941 */ /* 0x000fea0003800000 */
.L_x_1118:
[----:B------:R-:W-:-:S13]  /*52c0*/  ISETP.NE.AND P4, PT, R11, RZ, PT ;  /* 0x000000ff0b00720c */ /* 0x000fda0003f85270 */
[----:B------:R-:W-:Y:S05]  /*52d0*/  @!P4 BRA `(.L_x_1102) ;  /* 0x00000010002cc947 */ /* 0x000fea0003800000 */
[----:B------:R-:W2:Y:S04]  /*52e0*/  LDL R36, [R1+0x1c] ;  /* 0x00001c0001247983 */ /* 0x000ea80000100800 */
[----:B------:R-:W3:Y:S04]  /*52f0*/  LDL R31, [R1+0x64] ;  /* 0x00006400011f7983 */ /* 0x000ee80000100800 */
[----:B------:R-:W4:Y:S04]  /*5300*/  LDL R30, [R1+0x30] ;  /* 0x00003000011e7983 */ /* 0x000f280000100800 */
[----:B-1----:R-:W5:Y:S01]  /*5310*/  LDL R44, [R1+0x20] ;  /* 0x00002000012c7983 */ /* 0x002f620000100800 */
[----:B------:R-:W-:Y:S01]  /*5320*/  SEL R100, R63, R100, !P0 ;  /* 0x000000643f647207 */ /* 0x000fe20004000000 */
[----:B------:R-:W-:Y:S01]  /*5330*/  BSSY B1, `(.L_x_1122) ;  /* 0x00000e5000017945 */ /* 0x000fe20003800000 */
[----:B------:R-:W-:-:S02]  /*5340*/  IADD3 R41, P4, P5, R60, R80, R7 ;  /* 0x000000503c297210 */ /* 0x000fc40007d9e007 */
[----:B------:R-:W-:Y:S02]  /*5350*/  SHF.R.S32.HI R29, RZ, 0x1f, R100 ;  /* 0x0000001fff1d7819 */ /* 0x000fe40000011464 */
[----:B------:R-:W-:Y:S02]  /*5360*/  IADD3.X R42, R82, R99, R3, P4, P5 ;  /* 0x00000063522a7210 */ /* 0x000fe400027ea403 */
[----:B------:R-:W-:Y:S02]  /*5370*/  LEA.HI R29, R29, R100, RZ, 0x5 ;  /* 0x000000641d1d7211 */ /* 0x000fe400078f28ff */
[----:B------:R-:W-:Y:S02]  /*5380*/  IADD3 R40, P4, R41, R78, RZ ;  /* 0x0000004e29287210 */ /* 0x000fe40007f9e0ff */
[----:B------:R-:W-:-:S03]  /*5390*/  SHF.R.S32.HI R29, RZ, 0x5, R29 ;  /* 0x00000005ff1d7819 */ /* 0x000fc6000001141d */
[----:B------:R-:W-:Y:S01]  /*53a0*/  IMAD.X R41, R42, 0x1, R79, P4 ;  /* 0x000000012a297824 */ /* 0x000fe200020e064f */
[----:B------:R-:W-:-:S04]  /*53b0*/  LEA.HI.SX32 R29, R74, R29, 0x1c ;  /* 0x0000001d4a1d7211 */ /* 0x000fc800078fe2ff */
[C---:B------:R-:W-:Y:S01]  /*53c0*/  LEA.HI R28, R29.reuse, R29, RZ, 0x1 ;  /* 0x0000001d1d1c7211 */ /* 0x040fe200078f08ff */
[----:B------:R-:W-:-:S04]  /*53d0*/  IMAD.SHL.U32 R43, R29, 0x10, RZ ;  /* 0x000000101d2b7824 */ /* 0x000fc800078e00ff */
[----:B------:R-:W-:-:S05]  /*53e0*/  IMAD.SHL.U32 R29, R28, 0x800, RZ ;  /* 0x000008001c1d7824 */ /* 0x000fca00078e00ff */
[----:B------:R-:W-:Y:S02]  /*53f0*/  LOP3.LUT R29, R29, 0xfffff000, RZ, 0xc0, !PT ;  /* 0xfffff0001d1d7812 */ /* 0x000fe400078ec0ff */
[----:B--2---:R-:W-:-:S04]  /*5400*/  LOP3.LUT R28, R36, 0x10, R43, 0xf8, !PT ;  /* 0x00000010241c7812 */ /* 0x004fc800078ef82b */
[----:B---3--:R-:W-:-:S04]  /*5410*/  LOP3.LUT R28, R28, R31, RZ, 0x3c, !PT ;  /* 0x0000001f1c1c7212 */ /* 0x008fc800078e3cff */
[----:B----4-:R-:W-:Y:S01]  /*5420*/  IADD3 R30, R28, R29, R30 ;  /* 0x0000001d1c1e7210 */ /* 0x010fe20007ffe01e */
[----:B------:R-:W-:Y:S01]  /*5430*/  IMAD R28, R19, 0x3000, R72 ;  /* 0x00003000131c7824 */ /* 0x000fe200078e0248 */
[----:B-----5:R-:W-:-:S03]  /*5440*/  ISETP.GE.AND P5, PT, R44, R93, PT ;  /* 0x0000005d2c00720c */ /* 0x020fc60003fa6270 */
[----:B------:R-:W-:Y:S02]  /*5450*/  IMAD R30, R19, 0x3000, R30 ;  /* 0x00003000131e7824 */ /* 0x000fe400078e021e */
[C---:B------:R-:W-:Y:S02]  /*5460*/  IMAD.IADD R28, R17.reuse, 0x1, R28 ;  /* 0x00000001111c7824 */ /* 0x040fe400078e021c */
[----:B------:R-:W-:-:S04]  /*5470*/  IMAD.IADD R36, R17, 0x1, R30 ;  /* 0x0000000111247824 */ /* 0x000fc800078e021e */
[----:B------:R-:W1:Y:S04]  /*5480*/  LDS.128 R28, [R28+0x13800] ;  /* 0x013800001c1c7984 */ /* 0x000e680000000c00 */
        /* <DEDUP_REMOVED lines=13> */
[--C-:B------:R-:W-:Y:S01]  /*5560*/  SHF.R.U32.HI R42, RZ, 0x8, R33.reuse ;  /* 0x00000008ff2a7819 */ /* 0x100fe20000011621 */
[----:B------:R-:W-:Y:S01]  /*5570*/  IMAD.SHL.U32 R45, R45, 0x100, RZ ;  /* 0x000001002d2d7824 */ /* 0x000fe200078e00ff */
[----:B------:R-:W-:Y:S02]  /*5580*/  LOP3.LUT R32, R33, 0xff0000ff, RZ, 0xc0, !PT ;  /* 0xff0000ff21207812 */ /* 0x000fe400078ec0ff */
[----:B------:R-:W-:Y:S01]  /*5590*/  SHF.R.U32.HI R85, RZ, 0x10, R33 ;  /* 0x00000010ff557819 */ /* 0x000fe20000011621 */
[----:B-1----:R-:W-:Y:S01]  /*55a0*/  IMAD.MOV.U32 R33, RZ, RZ, R28 ;  /* 0x000000ffff217224 */ /* 0x002fe200078e001c */
        /* <DEDUP_REMOVED lines=70> */
[----:B------:R-:W-:Y:S01]  /*5a10*/  FMUL.FTZ R97, R46, R95 ;  /* 0x0000005f2e617220 */ /* 0x000fe20000410000 */
[----:B------:R-:W-:Y:S01]  /*5a20*/  FFMA.FTZ R84, R84, R87, R93 ;  /* 0x0000005754547223 */ /* 0x000fe2000001005d */
[C---:B------:R-:W-:Y:S01]  /*5a30*/  FMUL.FTZ R95, R42.reuse, R95 ;  /* 0x0000005f2a5f7220 */ /* 0x040fe20000410000 */
[----:B------:R-:W-:Y:S01]  /*5a40*/  F2FP.F16.E4M3.UNPACK_B R94, R94 ;  /* 0x0000005eff5e723e */ /* 0x000fe200020006ff */
[-C--:B------:R-:W-:Y:S01]  /*5a50*/  FFMA.FTZ R103, R42, R85.reuse, -R97 ;  /* 0x000000552a677223 */ /* 0x080fe20000010861 */
[----:B------:R-:W-:Y:S01]  /*5a60*/  F2FP.F16.E4M3.UNPACK_B R42, R38 ;  /* 0x00000026ff2a723e */ /* 0x000fe200020006ff */
[----:B------:R-:W-:Y:S01]  /*5a70*/  FFMA.FTZ R105, R46, R85, R95 ;  /* 0x000000552e697223 */ /* 0x000fe2000001005f */
[--C-:B------:R-:W-:Y:S01]  /*5a80*/  HADD2.F32 R93, -RZ, R96.reuse.H0_H0 ;  /* 0x20000060ff5d7230 */ /* 0x100fe20000004100 */
[----:B------:R-:W-:Y:S01]  /*5a90*/  F2FP.SATFINITE.E4M3.F32.PACK_AB_MERGE_C R28, R33, R28, RZ ;  /* 0x0000001c211c723e */ /* 0x000fe200048070ff */
[----:B------:R-:W-:Y:S01]  /*5aa0*/  HADD2.F32 R95, -RZ, R96.H1_H1 ;  /* 0x30000060ff5f7230 */ /* 0x000fe20000004100 */
[----:B------:R-:W-:Y:S01]  /*5ab0*/  F2FP.SATFINITE.E4M3.F32.PACK_AB_MERGE_C R32, R35, R32, RZ ;  /* 0x000000202320723e */ /* 0x000fe200048070ff */
[----:B------:R-:W-:Y:S01]  /*5ac0*/  HADD2.F32 R44, -RZ, R42.H0_H0 ;  /* 0x2000002aff2c7230 */ /* 0x000fe20000004100 */
[----:B------:R-:W-:Y:S01]  /*5ad0*/  F2FP.SATFINITE.E4M3.F32.PACK_AB_MERGE_C R28, R45, R34, R28 ;  /* 0x000000222d1c723e */ /* 0x000fe2000480701c */
[----:B------:R-:W-:Y:S01]  /*5ae0*/  HADD2.F32 R38, -RZ, R30.H0_H0 ;  /* 0x2000001eff267230 */ /* 0x000fe20000004100 */
[----:B------:R-:W-:Y:S01]  /*5af0*/  F2FP.F16.E4M3.UNPACK_B R35, R37 ;  /* 0x00000025ff23723e */ /* 0x000fe200020006ff */
        /* <DEDUP_REMOVED lines=9> */
[----:B------:R-:W-:Y:S01]  /*5b90*/  FFMA.FTZ R97, R38, R85, -R97 ;  /* 0x0000005526617223 */ /* 0x000fe20000010861 */
[----:B------:R-:W-:Y:S01]  /*5ba0*/  F2FP.F16.E4M3.UNPACK_B R33, R29 ;  /* 0x0000001dff21723e */ /* 0x000fe200020006ff */
[----:B------:R-:W-:Y:S01]  /*5bb0*/  FFMA.FTZ R38, R44, R85, R93 ;  /* 0x000000552c267223 */ /* 0x000fe2000001005d */
[----:B------:R-:W-:Y:S01]  /*5bc0*/  FFMA.FTZ R95, R42, R87, R95 ;  /* 0x000000572a5f7223 */ /* 0x000fe2000001005f */
[----:B------:R-:W-:Y:S01]  /*5bd0*/  F2FP.SATFINITE.E4M3.F32.PACK_AB_MERGE_C R36, R47, R36, R32 ;  /* 0x000000242f24723e */ /* 0x000fe20004807020 */
[----:B------:R-:W-:Y:S01]  /*5be0*/  HADD2.F32 R42, -RZ, R35.H0_H0 ;  /* 0x20000023ff2a7230 */ /* 0x000fe20000004100 */
[----:B------:R-:W-:Y:S01]  /*5bf0*/  F2FP.F16.E4M3.UNPACK_B R45, R14 ;  /* 0x0000000eff2d723e */ /* 0x000fe200020006ff */
[----:B------:R-:W-:-:S02]  /*5c00*/  HADD2.F32 R85, -RZ, R34.H0_H0 ;  /* 0x20000022ff557230 */ /* 0x000fc40000004100 */
[----:B------:R-:W-:Y:S01]  /*5c10*/  FFMA.FTZ R30, R30, R87, -R101 ;  /* 0x000000571e1e7223 */ /* 0x000fe20000010865 */
[----:B------:R-:W-:Y:S01]  /*5c20*/  HADD2.F32 R32, -RZ, R33.H0_H0 ;  /* 0x20000021ff207230 */ /* 0x000fe20000004100 */
[----:B------:R-:W-:Y:S01]  /*5c30*/  F2FP.F16.E4M3.UNPACK_B R37, R37.H1 ;  /* 0x00000025ff25723e */ /* 0x000fe200030006ff */
        /* <DEDUP_REMOVED lines=14> */
[----:B------:R-:W-:Y:S01]  /*5d20*/  F2FP.SATFINITE.E4M3.F32.PACK_AB_MERGE_C R84, R105, R84, RZ ;  /* 0x000000546954723e */ /* 0x000fe200048070ff */
[-C--:B------:R-:W-:Y:S01]  /*5d30*/  FFMA.FTZ R29, R34, R45.reuse, -R47 ;  /* 0x0000002d221d7223 */ /* 0x080fe2000001082f */
[----:B------:R-:W-:Y:S01]  /*5d40*/  FFMA.FTZ R34, R44, R45, R85 ;  /* 0x0000002d2c227223 */ /* 0x000fe20000010055 */
[----:B------:R-:W-:Y:S01]  /*5d50*/  F2FP.F16.E4M3.UNPACK_B R14, R14.H1 ;  /* 0x0000000eff0e723e */ /* 0x000fe200030006ff */
[--C-:B------:R-:W-:Y:S01]  /*5d60*/  HADD2.F32 R45, -RZ, R46.reuse.H0_H0 ;  /* 0x2000002eff2d7230 */ /* 0x100fe20000004100 */
[----:B------:R-:W-:Y:S01]  /*5d70*/  F2FP.SATFINITE.E4M3.F32.PACK_AB_MERGE_C R86, R103, R86, RZ ;  /* 0x000000566756723e */ /* 0x000fe200048070ff */
[----:B------:R-:W-:Y:S01]  /*5d80*/  HADD2.F32 R15, -RZ, R35.H0_H0 ;  /* 0x20000023ff0f7230 */ /* 0x000fe20000004100 */
[----:B------:R-:W-:Y:S01]  /*5d90*/  F2FP.SATFINITE.E4M3.F32.PACK_AB_MERGE_C R38, R95, R38, R84 ;  /* 0x000000265f26723e */ /* 0x000fe20004807054 */
[----:B------:R-:W-:Y:S01]  /*5da0*/  HADD2.F32 R37, -RZ, R37.H1_H1 ;  /* 0x30000025ff257230 */ /* 0x000fe20000004100 */
[----:B------:R-:W-:Y:S01]  /*5db0*/  F2FP.SATFINITE.E4M3.F32.PACK_AB_MERGE_C R30, R30, R97, R86 ;  /* 0x000000611e1e723e */ /* 0x000fe20004807056 */
[----:B------:R-:W-:-:S02]  /*5dc0*/  HADD2.F32 R84, -RZ, R46.H1_H1 ;  /* 0x3000002eff547230 */ /* 0x000fc40000004100 */
[CC--:B------:R-:W-:Y:S01]  /*5dd0*/  FMUL.FTZ R86, R42.reuse, R45.reuse ;  /* 0x0000002d2a567220 */ /* 0x0c0fe20000410000 */
[--C-:B------:R-:W-:Y:S02]  /*5de0*/  HADD2.F32 R44, -RZ, R14.reuse.H0_H0 ;  /* 0x2000000eff2c7230 */ /* 0x100fe40000004100 */
[----:B------:R-:W-:Y:S01]  /*5df0*/  FMUL.FTZ R45, R15, R45 ;  /* 0x0000002d0f2d7220 */ /* 0x000fe20000410000 */
[----:B------:R-:W-:Y:S02]  /*5e00*/  HADD2.F32 R35, -RZ, R35.H1_H1 ;  /* 0x30000023ff237230 */ /* 0x000fe40000004100 */
[----:B------:R-:W-:Y:S01]  /*5e10*/  FMUL.FTZ R94, R37, R84 ;  /* 0x00000054255e7220 */ /* 0x000fe20000410000 */
[----:B------:R-:W-:Y:S02]  /*5e20*/  HADD2.F32 R46, -RZ, R14.H1_H1 ;  /* 0x3000000eff2e7230 */ /* 0x000fe40000004100 */
[-C--:B------:R-:W-:Y:S01]  /*5e30*/  FFMA.FTZ R14, R15, R44.reuse, -R86 ;  /* 0x0000002c0f0e7223 */ /* 0x080fe20000010856 */
[----:B------:R-:W-:Y:S01]  /*5e40*/  FFMA.FTZ R15, R42, R44, R45 ;  /* 0x0000002c2a0f7223 */ /* 0x000fe2000001002d */
[C---:B------:R-:W-:Y:S01]  /*5e50*/  FMUL.FTZ R84, R35.reuse, R84 ;  /* 0x0000005423547220 */ /* 0x040fe20000410000 */
[----:B------:R-:W-:Y:S01]  /*5e60*/  F2FP.F16.E4M3.UNPACK_B R42, R39 ;  /* 0x00000027ff2a723e */ /* 0x000fe200020006ff */
[-C--:B------:R-:W-:Y:S01]  /*5e70*/  FFMA.FTZ R93, R35, R46.reuse, -R94 ;  /* 0x0000002e235d7223 */ /* 0x080fe2000001085e */
[----:B------:R-:W-:Y:S01]  /*5e80*/  F2FP.F16.E4M3.UNPACK_B R85, R13 ;  /* 0x0000000dff55723e */ /* 0x000fe200020006ff */
[----:B------:R-:W-:Y:S01]  /*5e90*/  FFMA.FTZ R96, R37, R46, R84 ;  /* 0x0000002e25607223 */ /* 0x000fe20000010054 */
[----:B------:R-:W-:Y:S01]  /*5ea0*/  F2FP.F16.E4M3.UNPACK_B R35, R31 ;  /* 0x0000001fff23723e */ /* 0x000fe200020006ff */
[--C-:B------:R-:W-:Y:S01]  /*5eb0*/  HADD2.F32 R45, -RZ, R42.reuse.H0_H0 ;  /* 0x2000002aff2d7230 */ /* 0x100fe20000004100 */
[----:B------:R-:W-:Y:S01]  /*5ec0*/  F2FP.F16.E4M3.UNPACK_B R44, R39.H1 ;  /* 0x00000027ff2c723e */ /* 0x000fe200030006ff */
[----:B------:R-:W-:Y:S01]  /*5ed0*/  HADD2.F32 R94, -RZ, R85.H0_H0 ;  /* 0x20000055ff5e7230 */ /* 0x000fe20000004100 */
[----:B------:R-:W-:Y:S01]  /*5ee0*/  F2FP.F16.E4M3.UNPACK_B R86, R13.H1 ;  /* 0x0000000dff56723e */ /* 0x000fe200030006ff */
[----:B------:R-:W-:Y:S01]  /*5ef0*/  HADD2.F32 R37, -RZ, R35.H0_H0 ;  /* 0x20000023ff257230 */ /* 0x000fe20000004100 */
[----:B------:R-:W-:Y:S01]  /*5f00*/  F2FP.F16.E4M3.UNPACK_B R31, R31.H1 ;  /* 0x0000001fff1f723e */ /* 0x000fe200030006ff */
[----:B------:R-:W-:Y:S01]  /*5f10*/  HADD2.F32 R42, -RZ, R42.H1_H1 ;  /* 0x3000002aff2a7230 */ /* 0x000fe20000004100 */
[-C--:B------:R-:W-:Y:S01]  /*5f20*/  F2FP.F16.E4M3.UNPACK_B R13, R12.reuse ;  /* 0x0000000cff0d723e */ /* 0x080fe200020006ff */
[----:B------:R-:W-:Y:S01]  /*5f30*/  HADD2.F32 R87, -RZ, R86.H0_H0 ;  /* 0x20000056ff577230 */ /* 0x000fe20000004100 */
[----:B------:R-:W-:Y:S01]  /*5f40*/  F2FP.F16.E4M3.UNPACK_B R46, R12.H1 ;  /* 0x0000000cff2e723e */ /* 0x000fe200030006ff */
[----:B------:R-:W-:-:S02]  /*5f50*/  HADD2.F32 R12, -RZ, R44.H0_H0 ;  /* 0x2000002cff0c7230 */ /* 0x000fc40000004100 */
[-C--:B------:R-:W-:Y:S01]  /*5f60*/  FMUL.FTZ R100, R45, R94.reuse ;  /* 0x0000005e2d647220 */ /* 0x080fe20000410000 */
[----:B------:R-:W-:Y:S02]  /*5f70*/  HADD2.F32 R39, -RZ, R31.H0_H0 ;  /* 0x2000001fff277230 */ /* 0x000fe40000004100 */
[----:B------:R-:W-:Y:S01]  /*5f80*/  FMUL.FTZ R94, R37, R94 ;  /* 0x0000005e255e7220 */ /* 0x000fe20000410000 */
[----:B------:R-:W-:Y:S02]  /*5f90*/  HADD2.F32 R84, -RZ, R13.H0_H0 ;  /* 0x2000000dff547230 */ /* 0x000fe40000004100 */
[-C--:B------:R-:W-:Y:S01]  /*5fa0*/  FMUL.FTZ R102, R12, R87.reuse ;  /* 0x000000570c667220 */ /* 0x080fe20000410000 */
[----:B------:R-:W-:Y:S02]  /*5fb0*/  HADD2.F32 R44, -RZ, R44.H1_H1 ;  /* 0x3000002cff2c7230 */ /* 0x000fe40000004100 */
[----:B------:R-:W-:Y:S01]  /*5fc0*/  FMUL.FTZ R87, R39, R87 ;  /* 0x0000005727577220 */ /* 0x000fe20000410000 */
[----:B------:R-:W-:-:S02]  /*5fd0*/  HADD2.F32 R86, -RZ, R86.H1_H1 ;  /* 0x30000056ff567230 */ /* 0x000fc40000004100 */
[-C--:B------:R-:W-:Y:S01]  /*5fe0*/  FFMA.FTZ R100, R37, R84.reuse, -R100 ;  /* 0x0000005425647223 */ /* 0x080fe20000010864 */
[----:B------:R-:W-:Y:S02]  /*5ff0*/  HADD2.F32 R31, -RZ, R31.H1_H1 ;  /* 0x3000001fff1f7230 */ /* 0x000fe40000004100 */
[----:B------:R-:W-:Y:S01]  /*6000*/  FFMA.FTZ R94, R45, R84, R94 ;  /* 0x000000542d5e7223 */ /* 0x000fe2000001005e */
[----:B------:R-:W-:Y:S02]  /*6010*/  HADD2.F32 R47, -RZ, R46.H0_H0 ;  /* 0x2000002eff2f7230 */ /* 0x000fe40000004100 */
[-C--:B------:R-:W-:Y:S01]  /*6020*/  FMUL.FTZ R84, R44, R86.reuse ;  /* 0x000000562c547220 */ /* 0x080fe20000410000 */
[----:B------:R-:W-:Y:S02]  /*6030*/  HADD2.F32 R85, -RZ, R85.H1_H1 ;  /* 0x30000055ff557230 */ /* 0x000fe40000004100 */
[----:B------:R-:W-:Y:S01]  /*6040*/  FMUL.FTZ R37, R31, R86 ;  /* 0x000000561f257220 */ /* 0x000fe20000410000 */
[----:B------:R-:W-:-:S02]  /*6050*/  HADD2.F32 R35, -RZ, R35.H1_H1 ;  /* 0x30000023ff237230 */ /* 0x000fc40000004100 */
[----:B------:R-:W-:Y:S01]  /*6060*/  FFMA.FTZ R87, R12, R47, R87 ;  /* 0x0000002f0c577223 */ /* 0x000fe20000010057 */
[----:B------:R-:W-:Y:S02]  /*6070*/  HADD2.F32 R46, -RZ, R46.H1_H1 ;  /* 0x3000002eff2e7230 */ /* 0x000fe40000004100 */
[----:B------:R-:W-:Y:S01]  /*6080*/  FMUL.FTZ R12, R42, R85 ;  /* 0x000000552a0c7220 */ /* 0x000fe20000410000 */
[----:B------:R-:W-:Y:S02]  /*6090*/  HADD2.F32 R13, -RZ, R13.H1_H1 ;  /* 0x3000000dff0d7230 */ /* 0x000fe40000004100 */
[----:B------:R-:W-:Y:S01]  /*60a0*/  FFMA.FTZ R102, R39, R47, -R102 ;  /* 0x0000002f27667223 */ /* 0x000fe20000010866 */
[----:B------:R-:W-:Y:S01]  /*60b0*/  FMUL.FTZ R85, R35, R85 ;  /* 0x0000005523557220 */ /* 0x000fe20000410000 */
[-C--:B------:R-:W-:Y:S01]  /*60c0*/  FFMA.FTZ R31, R31, R46.reuse, -R84 ;  /* 0x0000002e1f1f7223 */ /* 0x080fe20000010854 */
[----:B------:R-:W-:Y:S01]  /*60d0*/  FFMA.FTZ R44, R44, R46, R37 ;  /* 0x0000002e2c2c7223 */ /* 0x000fe20000010025 */
[-C--:B------:R-:W-:Y:S01]  /*60e0*/  FFMA.FTZ R35, R35, R13.reuse, -R12 ;  /* 0x0000000d23237223 */ /* 0x080fe2000001080c */
        /* <DEDUP_REMOVED lines=8> */
[----:B------:R-:W-:-:S07]  /*6170*/  F2FP.SATFINITE.E4M3.F32.PACK_AB_MERGE_C R39, R85, R94, R44 ;  /* 0x0000005e5527723e */ /* 0x000fce000480702c */
.L_x_1123:
[----:B------:R-:W-:Y:S05]  /*6180*/  BSYNC B1 ;  /* 0x0000000000017941 */ /* 0x000fea0003800000 */
.L_x_1122:
[----:B-1----:R4:W-:Y:S01]  /*6190*/  STG.E.128 desc[UR40][R40.64], R28 ;  /* 0x0000001c28007986 */ /* 0x0029e2000c101d28 */
        /* <DEDUP_REMOVED lines=9> */
.L_x_1095:
[----:B------:R-:W-:-:S13]  /*6230*/  ISETP.NE.AND P3, PT, R157, 0x3, PT ;  /* 0x000000039d00780c */ /* 0x000fda0003f65270 */
[----:B------:R-:W-:Y:S05]  /*6240*/  @!P3 BRA `(.L_x_1124) ;  /* 0x000000000004b947 */ /* 0x000fea0003800000 */
[----:B------:R-:W-:Y:S01]  /*6250*/  BPT.TRAP 0x1 ;  /* 0x000000040000795c */ /* 0x000fe20000300000 */
.L_x_1124:
[----:B------:R-:W2:Y:S01]  /*6260*/  LDL R12, [R1+0x8] ;  /* 0x00000800010c7983 */ /* 0x000ea20000100800 */
[----:B------:R-:W-:Y:S01]  /*6270*/  IMAD R89, R19, 0x8, R17 ;  /* 0x0000000813597824 */ /* 0x000fe200078e0211 */
[----:B------:R-:W-:Y:S01]  /*6280*/  BSSY B1, `(.L_x_1125) ;  /* 0x0000007000017945 */ /* 0x000fe20003800000 */
[----:B------:R-:W-:-:S05]  /*6290*/  IMAD R91, R25, -0x80, R27 ;  /* 0xffffff80195b7824 */ /* 0x000fca00078e021b */
[----:B------:R-:W-:-:S04]  /*62a0*/  VIMNMX R91, R91, 0x80, PT ;  /* 0x000000805b5b7848 */ /* 0x000fc80003fe0100 */
[----:B------:R-:W-:Y:S02]  /*62b0*/  ISETP.GE.AND P4, PT, R23, R91, PT ;  /* 0x0000005b1700720c */ /* 0x000fe40003f86270 */
[----:B--2---:R-:W-:-:S04]  /*62c0*/  SHF.L.U32 R92, R12, 0x1f, RZ ;  /* 0x0000001f0c5c7819 */ /* 0x004fc800000006ff */
[----:B------:R-:W0:Y:S02]  /*62d0*/  SYNCS.PHASECHK.TRANS64.TRYWAIT P5, [R89+URZ+0x19c90], R92 ;  /* 0x019c905c590075a7 */ /* 0x000e2400080a017f */
[----:B0-----:R-:W-:Y:S05]  /*62e0*/  @!P5 BRA `(.L_x_1126) ;  /* 0x000001bc00d8d947 */ /* 0x001fea0003800000 */
.L_x_1429:
[----:B------:R-:W-:Y:S05]  /*62f0*/  BSYNC B1 ;  /* 0x0000000000017941 */ /* 0x000fea0003800000 */
.L_x_1125:
        /* <DEDUP_REMOVED lines=9> */
.L_x_1102:
[----:B------:R-:W-:Y:S05]  /*6390*/  BSYNC B0 ;  /* 0x0000000000007941 */ /* 0x000fea0003800000 */
.L_x_1094:
        /* <DEDUP_REMOVED lines=17> */
.L_x_1128:
[----:B------:R-:W-:Y:S05]  /*64b0*/  BSYNC B0 ;  /* 0x0000000000007941 */ /* 0x000fea0003800000 */
.L_x_1127:
[----:B------:R-:W2:Y:S01]  /*64c0*/  SYNCS.PHASECHK.TRANS64.TRYWAIT P5, [R89+URZ+0x19cb0], R92 ;  /* 0x019cb05c590075a7 */ /* 0x000ea200080a017f */
[----:B------:R-:W-:Y:S01]  /*64d0*/  BSSY B0, `(.L_x_1129) ;  /* 0x0000003000007945 */ /* 0x000fe20003800000 */
[----:B------:R-:W-:-:S03]  /*64e0*/  ISETP.GE.AND P3, PT, R23, R91, PT ;  /* 0x0000005b1700720c */ /* 0x000fc60003f66270 */
[----:B--2---:R-:W-:Y:S10]  /*64f0*/  @!P5 BRA `(.L_x_1130) ;  /* 0x000001bc0068d947 */ /* 0x004ff40003800000 */
.L_x_1430:
[----:B------:R-:W-:Y:S05]  /*6500*/  BSYNC B0 ;  /* 0x0000000000007941 */ /* 0x000fea0003800000 */
.L_x_1129:
[----:B------:R-:W-:Y:S04]  /*6510*/  BSSY B0, `(.L_x_1131) ;  /* 0x000001d000007945 */ /* 0x000fe80003800000 */
[----:B------:R-:W-:Y:S05]  /*6520*/  @P3 BRA `(.L_x_1132) ;  /* 0x00000000006c3947 */ /* 0x000fea0003800000 */
[----:B------:R-:W3:Y:S01]  /*6530*/  LDL R34, [R1+0x20] ;  /* 0x0000200001227983 */ /* 0x000ee20000100800 */
[----:B------:R-:W-:Y:S01]  /*6540*/  ULDC UR8, c[0x0][0x2e4] ;  /* 0x0000b90000087ab9 */ /* 0x000fe20000000800 */
[----:B-1----:R-:W1:Y:S01]  /*6550*/  S2R R12, SR_TID.X ;  /* 0x00000000000c7919 */ /* 0x002e620000002100 */
[----:B----4-:R-:W-:Y:S01]  /*6560*/  IMAD.WIDE R28, R25, 0x80, R20 ;  /* 0x00000080191c7825 */ /* 0x010fe200078e0214 */
[----:B------:R-:W-:Y:S01]  /*6570*/  ULDC.64 UR4, c[0x0][0x318] ;  /* 0x0000c60000047ab9 */ /* 0x000fe20000000a00 */
[----:B------:R-:W-:Y:S02]  /*6580*/  ULDC.64 UR6, c[0x0][0x308] ;  /* 0x0000c20000067ab9 */ /* 0x000fe40000000a00 */
[----:B-1----:R-:W-:-:S05]  /*6590*/  VIADD R13, R12, 0xffffff80 ;  /* 0xffffff800c0d7836 */ /* 0x002fca0000000000 */
[----:B------:R-:W-:-:S04]  /*65a0*/  LEA.HI R12, R13, R13, RZ, 0x1 ;  /* 0x0000000d0d0c7211 */ /* 0x000fc800078f08ff */
[----:B------:R-:W-:-:S05]  /*65b0*/  LOP3.LUT R12, R12, 0xfffffffe, RZ, 0xc0, !PT ;  /* 0xfffffffe0c0c7812 */ /* 0x000fca00078ec0ff */
[----:B------:R-:W-:-:S04]  /*65c0*/  IMAD.IADD R12, R13, 0x1, -R12 ;  /* 0x000000010d0c7824 */ /* 0x000fc800078e0a0c */
[----:B------:R-:W-:-:S05]  /*65d0*/  IMAD.SHL.U32 R12, R12, 0x10, RZ ;  /* 0x000000100c0c7824 */ /* 0x000fca00078e00ff */
[----:B------:R-:W-:-:S13]  /*65e0*/  ISETP.GE.AND P5, PT, R12, UR8, PT ;  /* 0x000000080c007c0c */ /* 0x000fda000bfa6270 */
[----:B------:R-:W1:Y:S01]  /*65f0*/  @!P5 LDS.128 R12, [R90+0x9000] ;  /* 0x009000005a0cd984 */ /* 0x000e620000000c00 */
[----:B------:R-:W-:Y:S02]  /*6600*/  IMAD.MOV.U32 R30, RZ, RZ, R56 ;  /* 0x000000ffff1e7224 */ /* 0x000fe400078e0038 */
[----:B------:R-:W-:Y:S02]  /*6610*/  IMAD.MOV.U32 R31, RZ, RZ, R0 ;  /* 0x000000ffff1f7224 */ /* 0x000fe400078e0000 */
[----:B------:R-:W-:Y:S02]  /*6620*/  IMAD R29, R29, UR4, RZ ;  /* 0x000000041d1d7c24 */ /* 0x000fe4000f8e02ff */
[----:B------:R-:W-:-:S04]  /*6630*/  IMAD.WIDE.U32 R30, R28, UR4, R30 ;  /* 0x000000041c1e7c25 */ /* 0x000fc8000f8e001e */
[----:B------:R-:W-:Y:S01]  /*6640*/  IMAD R29, R28, UR5, R29 ;  /* 0x000000051c1d7c24 */ /* 0x000fe2000f8e021d */
[----:B------:R-:W-:-:S04]  /*6650*/  IADD3 R32, P3, R30, UR6, RZ ;  /* 0x000000061e207c10 */ /* 0x000fc8000ff7e0ff */
[----:B------:R-:W-:-:S05]  /*6660*/  IADD3.X R33, R31, UR7, R29, P3, !PT ;  /* 0x000000071f217c10 */ /* 0x000fca0009ffe41d */
[----:B-1----:R-:W-:Y:S01]  /*6670*/  @!P5 STG.E.128 desc[UR40][R32.64], R12 ;  /* 0x0000000c2000d986 */ /* 0x002fe2000c101d28 */
[----:B------:R-:W-:-:S13]  /*6680*/  ISETP.GE.AND P5, PT, R67, UR8, PT ;  /* 0x0000000843007c0c */ /* 0x000fda000bfa6270 */
[----:B------:R-:W1:Y:S04]  /*6690*/  @!P5 LDS.128 R28, [R90+0xb000] ;  /* 0x00b000005a1cd984 */ /* 0x000e680000000c00 */
[----:B-1----:R-:W-:Y:S01]  /*66a0*/  @!P5 STG.E.128 desc[UR40][R32.64+0x40], R28 ;  /* 0x0000401c2000d986 */ /* 0x002fe2000c101d28 */
[----:B---3--:R-:W-:-:S13]  /*66b0*/  ISETP.GE.AND P3, PT, R34, UR8, PT ;  /* 0x0000000822007c0c */ /* 0x008fda000bf66270 */
[----:B------:R-:W1:Y:S04]  /*66c0*/  @!P3 LDS.128 R12, [R90+0xa000] ;  /* 0x00a000005a0cb984 */ /* 0x000e680000000c00 */
[----:B-1----:R3:W-:Y:S02]  /*66d0*/  @!P3 STG.E.128 desc[UR40][R32.64+0x20], R12 ;  /* 0x0000200c2000b986 */ /* 0x0027e4000c101d28 */
.L_x_1132:
[----:B------:R-:W-:Y:S05]  /*66e0*/  BSYNC B0 ;  /* 0x0000000000007941 */ /* 0x000fea0003800000 */
.L_x_1131:
[----:B---3--:R-:W3:Y:S01]  /*66f0*/  LDL.LU R13, [R1+0x8] ;  /* 0x00000800010d7983 */ /* 0x008ee20000300800 */
[----:B0-2---:R-:W-:Y:S01]  /*6700*/  @!P4 VIADD R89, R89, 0x19cc0 ;  /* 0x00019cc05959c836 */ /* 0x005fe20000000000 */
[----:B------:R-:W-:Y:S01]  /*6710*/  PLOP3.LUT P3, PT, PT, PT, PT, 0x8, 0x0 ;  /* 0x000000000000781c */ /* 0x000fe20003f6e170 */
[----:B------:R-:W-:Y:S01]  /*6720*/  VIADD R19, R19, 0x1 ;  /* 0x0000000113137836 */ /* 0x000fe20000000000 */
[----:B------:R-:W-:Y:S01]  /*6730*/  @!PT LDS RZ, [RZ] ;  /* 0x00000000fffff984 */ /* 0x000fe20000000800 */
[----:B------:R-:W-:Y:S01]  /*6740*/  @!PT LDS RZ, [RZ] ;  /* 0x00000000fffff984 */ /* 0x000fe20000000800 */
[----:B------:R-:W-:Y:S01]  /*6750*/  @!PT LDS RZ, [RZ] ;  /* 0x00000000fffff984 */ /* 0x000fe20000000800 */
[----:B------:R-:W-:Y:S01]  /*6760*/  @!PT LDS RZ, [RZ] ;  /* 0x00000000fffff984 */ /* 0x000fe20000000800 */
[----:B------:R0:W-:Y:S06]  /*6770*/  MEMBAR.ALL.CTA ;  /* 0x0000000000007992 */ /* 0x0001ec0000008000 */
[----:B0-----:R-:W0:Y:S01]  /*6780*/  FENCE.VIEW.ASYNC.S ;  /* 0x00000000000073c6 */ /* 0x001e220000000000 */
[----:B------:R-:W-:Y:S01]  /*6790*/  @!P4 PRMT R89, RZ, 0x654, R89 ;  /* 0x00000654ff59c816 */ /* 0x000fe20000000059 */
[----:B0-----:R2:W-:Y:S06]  /*67a0*/  BAR.SYNC.DEFER_BLOCKING R64, 0x80 ;  /* 0x000200400000751d */ /* 0x0015ec0000010000 */
[----:B------:R2:W-:Y:S01]  /*67b0*/  @!P4 SYNCS.ARRIVE.TRANS64.RED.A1T0 RZ, [R89+URZ], RZ ;  /* 0x000000ff59ffc9a7 */ /* 0x0005e2000810043f */
[----:B------:R-:W-:-:S04]  /*67c0*/  ISETP.NE.AND P4, PT, R19, 0x2, PT ;  /* 0x000000021300780c */ /* 0x000fc80003f85270 */
[----:B-1----:R-:W-:Y:S02]  /*67d0*/  SEL R12, RZ, 0x1, P4 ;  /* 0x00000001ff0c7807 */ /* 0x002fe40002000000 */
[----:B------:R-:W-:Y:S02]  /*67e0*/  SEL R19, R19, RZ, P4 ;  /* 0x000000ff13137207 */ /* 0x000fe40002000000 */
[----:B---3--:R-:W-:-:S05]  /*67f0*/  LOP3.LUT R13, R13, R12, RZ, 0x3c, !PT ;  /* 0x0000000c0d0d7212 */ /* 0x008fca00078e3cff */
[----:B------:R2:W-:Y:S01]  /*6800*/  STL [R1+0x8], R13 ;  /* 0x0000080d01007387 */ /* 0x0005e20000100800 */
[----:B------:R-:W-:Y:S05]  /*6810*/  @P2 BRA `(.L_x_1133) ;  /* 0xffffffbc00302947 */ /* 0x000fea000383ffff */
.L_x_1089:
[----:B------:R-:W3:Y:S01]  /*6820*/  LDL.LU R15, [R1+0x40] ;  /* 0x00004000010f7983 */ /* 0x000ee20000300800 */
[----:B------:R-:W1:Y:S03]  /*6830*/  LDC R0, c[0x0][0x428] ;  /* 0x00010a00ff007b82 */ /* 0x000e660000000800 */
[----:B------:R-:W4:Y:S04]  /*6840*/  LDL R14, [R1+0x28] ;  /* 0x00002800010e7983 */ /* 0x000f280000100800 */
[----:B0-2---:R-:W4:Y:S01]  /*6850*/  LDL R13, [R1+0x24] ;  /* 0x00002400010d7983 */ /* 0x005f220000100800 */
[----:B------:R-:W0:Y:S03]  /*6860*/  LDC.64 R6, c[0x0][0x9e0] ;  /* 0x00027800ff067b82 */ /* 0x000e260000000a00 */
[----:B------:R-:W2:Y:S01]  /*6870*/  LDL R12, [R1+0x3c] ;  /* 0x00003c00010c7983 */ /* 0x000ea20000100800 */
[----:B------:R-:W-:Y:S01]  /*6880*/  BSSY B0, `(.L_x_1134) ;  /* 0x000000e000007945 */ /* 0x000fe20003800000 */
[----:B-1----:R-:W-:-:S02]  /*6890*/  ISETP.NE.AND P0, PT, R0, 0x1, PT ;  /* 0x000000010000780c */ /* 0x002fc40003f05270 */
[----:B0-----:R-:W-:-:S11]  /*68a0*/  ISETP.GE.AND P1, PT, R7, 0x1, PT ;  /* 0x000000010700780c */ /* 0x001fd60003f26270 */
[----:B------:R-:W0:Y:S08]  /*68b0*/  @P0 LDC R3, c[0x0][0x42c] ;  /* 0x00010b00ff030b82 */ /* 0x000e300000000800 */
[----:B------:R-:W1:Y:S01]  /*68c0*/  @P0 LDC R4, c[0x0][0x430] ;  /* 0x00010c00ff040b82 */ /* 0x000e620000000800 */
[----:B---3--:R-:W-:Y:S02]  /*68d0*/  IMAD.MOV.U32 R5, RZ, RZ, R15 ;  /* 0x000000ffff057224 */ /* 0x008fe400078e000f */
[----:B0-----:R-:W-:Y:S01]  /*68e0*/  @P0 IMAD.HI.U32 R3, R15, R3, RZ ;  /* 0x000000030f030227 */ /* 0x001fe200078e00ff */
[----:B----4-:R-:W-:-:S05]  /*68f0*/  IADD3 R0, R13, 0xc0, -R14 ;  /* 0x000000c00d007810 */ /* 0x010fca0007ffe80e */
[----:B--2---:R-:W-:-:S05]  /*6900*/  IMAD R8, R12, 0xc0, R0 ;  /* 0x000000c00c087824 */ /* 0x004fca00078e0200 */
[----:B------:R0:W-:Y:S04]  /*6910*/  STL [R1+0x34], R8 ;  /* 0x0000340801007387 */ /* 0x0001e80000100800 */
[----:B------:R0:W-:Y:S01]  /*6920*/  STL [R1+0x40], R5 ;  /* 0x0000400501007387 */ /* 0x0001e20000100800 */
[----:B-1----:R-:W-:Y:S05]  /*6930*/  @P3 BRA `(.L_x_1135) ;  /* 0x0000000000083947 */ /* 0x002fea0003800000 */
[----:B------:R-:W1:Y:S02]  /*6940*/  FENCE.VIEW.ASYNC.G ;  /* 0x00000000000073c6 */ /* 0x000e640000000100 */
[----:B-1----:R-:W-:Y:S06]  /*6950*/  BAR.ARV 0xc, 0x200 ;  /* 0x0308000000007b1d */ /* 0x002fec0000002000 */
.L_x_1135:
[----:B------:R-:W-:Y:S05]  /*6960*/  BSYNC B0 ;  /* 0x0000000000007941 */ /* 0x000fea0003800000 */
.L_x_1134:
[----:B------:R-:W-:Y:S01]  /*6970*/  IMAD.MOV.U32 R37, RZ, RZ, R5 ;  /* 0x000000ffff257224 */ /* 0x000fe200078e0005 */
[----:B------:R-:W-:Y:S01]  /*6980*/  @P0 SHF.R.U32.HI R37, RZ, R4, R3 ;  /* 0x00000004ff250219 */ /* 0x000fe20000011603 */
[----:B------:R-:W-:-:S04]  /*6990*/  IMAD.IADD R0, R8, 0x1, R6 ;  /* 0x0000000108007824 */ /* 0x000fc800078e0206 */
[----:B------:R1:W-:Y:S01]  /*69a0*/  @P0 STL [R1+0x40], R37 ;  /* 0x0000402501000387 */ /* 0x0003e20000100800 */
[----:B------:R-:W-:Y:S05]  /*69b0*/  @!P1 BRA `(.L_x_1136) ;  /* 0x0000000000489947 */ /* 0x000fea0003800000 */
[C---:B------:R-:W-:Y:S01]  /*69c0*/  ISETP.GT.AND P0, PT, R8.reuse, RZ, PT ;  /* 0x000000ff0800720c */ /* 0x040fe20003f04270 */
[----:B------:R-:W-:Y:S01]  /*69d0*/  BSSY B0, `(.L_x_1137) ;  /* 0x000000e000007945 */ /* 0x000fe20003800000 */
[----:B------:R-:W-:-:S11]  /*69e0*/  VIADD R3, R8, 0xffffffff ;  /* 0xffffffff08037836 */ /* 0x000fd60000000000 */
[----:B------:R-:W-:Y:S05]  /*69f0*/  @P0 BRA `(.L_x_1138) ;  /* 0x00000000001c0947 */ /* 0x000fea0003800000 */
[----:B------:R-:W-:Y:S01]  /*6a00*/  ISETP.NE.AND P0, PT, R7, 0x1, PT ;  /* 0x000000010700780c */ /* 0x000fe20003f05270 */
[----:B------:R-:W-:-:S12]  /*6a10*/  IMAD.MOV R3, RZ, RZ, -R8 ;  /* 0x000000ffff037224 */ /* 0x000fd800078e0a08 */
[----:B0-----:R-:W0:Y:S02]  /*6a20*/  @P0 LDC.64 R4, c[0x0][0x9e8] ;  /* 0x00027a00ff040b82 */ /* 0x001e240000000a00 */
[----:B0-----:R-:W-:-:S05]  /*6a30*/  @P0 IMAD.HI.U32 R4, R3, R4, RZ ;  /* 0x0000000403040227 */ /* 0x001fca00078e00ff */
[----:B------:R-:W-:-:S04]  /*6a40*/  @P0 SHF.R.U32.HI R3, RZ, R5, R4 ;  /* 0x00000005ff030219 */ /* 0x000fc80000011604 */
[----:B------:R-:W-:Y:S01]  /*6a50*/  LOP3.LUT R3, RZ, R3, RZ, 0x33, !PT ;  /* 0x00000003ff037212 */ /* 0x000fe200078e33ff */
[----:B------:R-:W-:Y:S06]  /*6a60*/  BRA `(.L_x_1139) ;  /* 0x0000000000107947 */ /* 0x000fec0003800000 */
.L_x_1138:
[----:B------:R-:W-:-:S13]  /*6a70*/  ISETP.NE.AND P0, PT, R7, 0x1, PT ;  /* 0x000000010700780c */ /* 0x000fda0003f05270 */
[----:B0-----:R-:W0:Y:S02]  /*6a80*/  @P0 LDC.64 R4, c[0x0][0x9e8] ;  /* 0x00027a00ff040b82 */ /* 0x001e240000000a00 */
[----:B0-----:R-:W-:-:S05]  /*6a90*/  @P0 IMAD.HI.U32 R4, R3, R4, RZ ;  /* 0x0000000403040227 */ /* 0x001fca00078e00ff */
[----:B------:R-:W-:-:S07]  /*6aa0*/  @P0 SHF.R.U32.HI R3, RZ, R5, R4 ;  /* 0x00000005ff030219 */ /* 0x000fce0000011604 */
.L_x_1139:
[----:B------:R-:W-:Y:S05]  /*6ab0*/  BSYNC B0 ;  /* 0x0000000000007941 */ /* 0x000fea0003800000 */
.L_x_1137:
[----:B------:R-:W-:-:S05]  /*6ac0*/  IMAD R3, R3, R7, R7 ;  /* 0x0000000703037224 */ /* 0x000fca00078e0207 */
[----:B------:R-:W-:-:S07]  /*6ad0*/  VIMNMX R0, R0, R3, PT ;  /* 0x0000000300007248 */ /* 0x000fce0003fe0100 */
.L_x_1136:
[----:B------:R-:W-:Y:S01]  /*6ae0*/  VIADD R0, R0, 0x7f ;  /* 0x0000007f00007836 */ /* 0x000fe20000000000 */
[----:B------:R-:W-:Y:S01]  /*6af0*/  ULDC UR4, c[0x0][0x9dc] ;  /* 0x0002770000047ab9 */ /* 0x000fe20000000800 */
[----:B------:R-:W-:-:S03]  /*6b00*/  IMAD.IADD R155, R13, 0x1, -R14 ;  /* 0x000000010d9b7824 */ /* 0x000fc600078e0a0e */
[----:B------:R-:W-:Y:S01]  /*6b10*/  SHF.R.S32.HI R3, RZ, 0x1f, R0 ;  /* 0x0000001fff037819 */ /* 0x000fe20000011400 */
[----:B------:R-:W-:-:S03]  /*6b20*/  IMAD R88, R12, 0xc0, R155 ;  /* 0x000000c00c587824 */ /* 0x000fc600078e029b */
[----:B------:R-:W-:Y:S01]  /*6b30*/  LEA.HI R3, R3, R0, RZ, 0x7 ;  /* 0x0000000003037211 */ /* 0x000fe200078f38ff */
[----:B------:R-:W-:-:S03]  /*6b40*/  VIADD R4, R88, -UR4 ;  /* 0x8000000458047c36 */ /* 0x000fc60008000000 */
[----:B------:R-:W-:-:S04]  /*6b50*/  SHF.R.S32.HI R3, RZ, 0x7, R3 ;  /* 0x00000007ff037819 */ /* 0x000fc80000011403 */
[----:B------:R-:W-:Y:S01]  /*6b60*/  VIMNMX R89, R2, R3, PT ;  /* 0x0000000302597248 */ /* 0x000fe20003fe0100 */
[----:B------:R-:W-:Y:S06]  /*6b70*/  @!P1 BRA `(.L_x_1140) ;  /* 0x0000000000489947 */ /* 0x000fec0003800000 */
[----:B------:R-:W-:Y:S01]  /*6b80*/  ISETP.GT.AND P0, PT, R88, -0x1, PT ;  /* 0xffffffff5800780c */ /* 0x000fe20003f04270 */
[----:B------:R-:W-:-:S12]  /*6b90*/  BSSY B0, `(.L_x_1141) ;  /* 0x000000e000007945 */ /* 0x000fd80003800000 */
[----:B------:R-:W-:Y:S05]  /*6ba0*/  @P0 BRA `(.L_x_1142) ;  /* 0x00000000001c0947 */ /* 0x000fea0003800000 */
[----:B------:R-:W-:Y:S02]  /*6bb0*/  ISETP.NE.AND P0, PT, R7, 0x1, PT ;  /* 0x000000010700780c */ /* 0x000fe40003f05270 */
[----:B------:R-:W-:-:S11]  /*6bc0*/  LOP3.LUT R3, RZ, R88, RZ, 0x33, !PT ;  /* 0x00000058ff037212 */ /* 0x000fd600078e33ff */
[----:B0-----:R-:W0:Y:S02]  /*6bd0*/  @P0 LDC.64 R8, c[0x0][0x9e8] ;  /* 0x00027a00ff080b82 */ /* 0x001e240000000a00 */
[----:B0-----:R-:W-:-:S05]  /*6be0*/  @P0 IMAD.HI.U32 R0, R3, R8, RZ ;  /* 0x0000000803000227 */ /* 0x001fca00078e00ff */
[----:B------:R-:W-:-:S04]  /*6bf0*/  @P0 SHF.R.U32.HI R3, RZ, R9, R0 ;  /* 0x00000009ff030219 */ /* 0x000fc80000011600 */
[----:B------:R-:W-:Y:S01]  /*6c00*/  LOP3.LUT R0, RZ, R3, RZ, 0x33, !PT ;  /* 0x00000003ff007212 */ /* 0x000fe200078e33ff */
[----:B------:R-:W-:Y:S06]  /*6c10*/  BRA `(.L_x_1143) ;  /* 0x0000000000147947 */ /* 0x000fec0003800000 */
.L_x_1142:
[----:B------:R-:W-:Y:S01]  /*6c20*/  ISETP.NE.AND P0, PT, R7, 0x1, PT ;  /* 0x000000010700780c */ /* 0x000fe20003f05270 */
[----:B------:R-:W-:-:S12]  /*6c30*/  IMAD.MOV.U32 R0, RZ, RZ, R88 ;  /* 0x000000ffff007224 */ /* 0x000fd800078e0058 */
[----:B------:R-:W2:Y:S02]  /*6c40*/  @P0 LDC.64 R2, c[0x0][0x9e8] ;  /* 0x00027a00ff020b82 */ /* 0x000ea40000000a00 */
[----:B--2---:R-:W-:-:S05]  /*6c50*/  @P0 IMAD.HI.U32 R2, R88, R2, RZ ;  /* 0x0000000258020227 */ /* 0x004fca00078e00ff */
[----:B------:R-:W-:-:S07]  /*6c60*/  @P0 SHF.R.U32.HI R0, RZ, R3, R2 ;  /* 0x00000003ff000219 */ /* 0x000fce0000011602 */
.L_x_1143:
[----:B------:R-:W-:Y:S05]  /*6c70*/  BSYNC B0 ;  /* 0x0000000000007941 */ /* 0x000fea0003800000 */
.L_x_1141:
[----:B------:R-:W-:-:S05]  /*6c80*/  IMAD R3, R0, R7, RZ ;  /* 0x0000000700037224 */ /* 0x000fca00078e02ff */
[----:B------:R-:W-:-:S07]  /*6c90*/  VIMNMX R4, R4, R3, !PT ;  /* 0x0000000304047248 */ /* 0x000fce0007fe0100 */
.L_x_1140:
[----:B------:R-:W-:Y:S01]  /*6ca0*/  SHF.R.S32.HI R3, RZ, 0x1f, R4 ;  /* 0x0000001fff037819 */ /* 0x000fe20000011404 */
[----:B------:R-:W-:Y:S01]  /*6cb0*/  IMAD.MOV.U32 R0, RZ, RZ, RZ ;  /* 0x000000ffff007224 */ /* 0x000fe200078e00ff */
[----:B------:R-:W-:Y:S02]  /*6cc0*/  PLOP3.LUT P0, PT, PT, PT, PT, 0x80, 0x0 ;  /* 0x000000000000781c */ /* 0x000fe40003f0f070 */
[----:B------:R-:W-:Y:S02]  /*6cd0*/  CS2R R134, SRZ ;  /* 0x0000000000867805 */ /* 0x000fe4000001ff00 */
[----:B------:R-:W-:Y:S01]  /*6ce0*/  LEA.HI R4, R3, R4, RZ, 0x7 ;  /* 0x0000000403047211 */ /* 0x000fe200078f38ff */
[----:B------:R-:W-:Y:S01]  /*6cf0*/  IMAD.MOV.U32 R3, RZ, RZ, RZ ;  /* 0x000000ffff037224 */ /* 0x000fe200078e00ff */
[----:B------:R-:W-:Y:S02]  /*6d00*/  CS2R R12, SRZ ;  /* 0x00000000000c7805 */ /* 0x000fe4000001ff00 */
[----:B0-----:R-:W-:-:S02]  /*6d10*/  CS2R R8, SRZ ;  /* 0x0000000000087805 */ /* 0x001fc4000001ff00 */
[----:B------:R-:W-:Y:S02]  /*6d20*/  SHF.R.S32.HI R4, RZ, 0x7, R4 ;  /* 0x00000007ff047819 */ /* 0x000fe40000011404 */
[----:B------:R-:W-:Y:S02]  /*6d30*/  CS2R R128, SRZ ;  /* 0x0000000000807805 */ /* 0x000fe4000001ff00 */
[----:B------:R-:W-:Y:S02]  /*6d40*/  CS2R R6, SRZ ;  /* 0x0000000000067805 */ /* 0x000fe4000001ff00 */
[----:B------:R-:W-:Y:S02]  /*6d50*/  CS2R R126, SRZ ;  /* 0x00000000007e7805 */ /* 0x000fe4000001ff00 */
[----:B------:R-:W-:Y:S02]  /*6d60*/  VIMNMX R2, RZ, R4, !PT ;  /* 0x00000004ff027248 */ /* 0x000fe40007fe0100 */
[----:B------:R-:W-:-:S02]  /*6d70*/  CS2R R14, SRZ ;  /* 0x00000000000e7805 */ /* 0x000fc4000001ff00 */
[----:B------:R-:W-:Y:S02]  /*6d80*/  CS2R R10, SRZ ;  /* 0x00000000000a7805 */ /* 0x000fe4000001ff00 */
[----:B------:R-:W-:Y:S02]  /*6d90*/  CS2R R120, SRZ ;  /* 0x0000000000787805 */ /* 0x000fe4000001ff00 */
[----:B------:R-:W-:Y:S01]  /*6da0*/  ISETP.GT.AND P1, PT, R89, R2, PT ;  /* 0x000000025900720c */ /* 0x000fe20003f24270 */
[----:B------:R0:W-:Y:S01]  /*6db0*/  STL [R1+0x38], R2 ;  /* 0x0000380201007387 */ /* 0x0001e20000100800 */
[----:B------:R-:W-:Y:S02]  /*6dc0*/  CS2R R118, SRZ ;  /* 0x0000000000767805 */ /* 0x000fe4000001ff00 */
[----:B------:R-:W-:Y:S02]  /*6dd0*/  CS2R R26, SRZ ;  /* 0x00000000001a7805 */ /* 0x000fe4000001ff00 */
[----:B------:R-:W-:-:S02]  /*6de0*/  CS2R R28, SRZ ;  /* 0x00000000001c7805 */ /* 0x000fc4000001ff00 */
[----:B------:R-:W-:Y:S01]  /*6df0*/  CS2R R112, SRZ ;  /* 0x0000000000707805 */ /* 0x000fe2000001ff00 */
[----:B------:R-:W-:Y:S01]  /*6e00*/  IMAD.MOV.U32 R21, RZ, RZ, RZ ;  /* 0x000000ffff157224 */ /* 0x000fe200078e00ff */
[----:B------:R-:W-:Y:S02]  /*6e10*/  CS2R R110, SRZ ;  /* 0x00000000006e7805 */ /* 0x000fe4000001ff00 */
[----:B------:R-:W-:Y:S02]  /*6e20*/  CS2R R30, SRZ ;  /* 0x00000000001e7805 */ /* 0x000fe4000001ff00 */
[----:B------:R-:W-:Y:S02]  /*6e30*/  CS2R R32, SRZ ;  /* 0x0000000000207805 */ /* 0x000fe4000001ff00 */
[----:B------:R-:W-:Y:S01]  /*6e40*/  CS2R R104, SRZ ;  /* 0x0000000000687805 */ /* 0x000fe2000001ff00 */
[----:B------:R-:W-:Y:S01]  /*6e50*/  IMAD.MOV.U32 R25, RZ, RZ, RZ ;  /* 0x000000ffff197224 */ /* 0x000fe200078e00ff */
[----:B------:R-:W-:-:S02]  /*6e60*/  CS2R R102, SRZ ;  /* 0x0000000000667805 */ /* 0x000fc4000001ff00 */
[----:B------:R-:W-:Y:S01]  /*6e70*/  CS2R R34, SRZ ;  /* 0x0000000000227805 */ /* 0x000fe2000001ff00 */
[----:B------:R-:W-:Y:S01]  /*6e80*/  IMAD.MOV.U32 R36, RZ, RZ, RZ ;  /* 0x000000ffff247224 */ /* 0x000fe200078e00ff */
[----:B------:R-:W-:Y:S01]  /*6e90*/  CS2R R94, SRZ ;  /* 0x00000000005e7805 */ /* 0x000fe2000001ff00 */
[----:B------:R-:W-:Y:S01]  /*6ea0*/  IMAD.MOV.U32 R97, RZ, RZ, RZ ;  /* 0x000000ffff617224 */ /* 0x000fe200078e00ff */
[----:B------:R-:W-:Y:S01]  /*6eb0*/  CS2R R92, SRZ ;  /* 0x00000000005c7805 */ /* 0x000fe2000001ff00 */
[----:B------:R-:W-:Y:S02]  /*6ec0*/  IMAD.MOV.U32 R100, RZ, RZ, RZ ;  /* 0x000000ffff647224 */ /* 0x000fe400078e00ff */
[----:B------:R-:W-:Y:S01]  /*6ed0*/  IMAD.MOV.U32 R38, RZ, RZ, RZ ;  /* 0x000000ffff267224 */ /* 0x000fe200078e00ff */
[----:B0-----:R-:W-:Y:S06]  /*6ee0*/  @!P1 BRA `(.L_x_1144) ;  /* 0x00000128002c9947 */ /* 0x001fec0003800000 */
[----:B------:R-:W0:Y:S01]  /*6ef0*/  S2R R2, SR_TID.X ;  /* 0x0000000000027919 */ /* 0x000e220000002100 */
[----:B------:R-:W-:Y:S01]  /*6f00*/  VIADD R26, R17, 0xf000 ;  /* 0x0000f000111a7836 */ /* 0x000fe20000000000 */
[----:B------:R-:W-:Y:S04]  /*6f10*/  BSSY B6, `(.L_x_1145) ;  /* 0x000001e000067945 */ /* 0x000fe80003800000 */
[----:B------:R-:W-:Y:S01]  /*6f20*/  LOP3.LUT P0, RZ, R26, 0x3ff, RZ, 0xc0, !PT ;  /* 0x000003ff1aff7812 */ /* 0x000fe2000780c0ff */
[----:B0-----:R-:W-:-:S05]  /*6f30*/  VIADD R5, R2, 0xffffff80 ;  /* 0xffffff8002057836 */ /* 0x001fca0000000000 */
[----:B------:R-:W-:-:S04]  /*6f40*/  SHF.R.S32.HI R2, RZ, 0x1f, R5 ;  /* 0x0000001fff027819 */ /* 0x000fc80000011405 */
[----:B------:R-:W-:-:S04]  /*6f50*/  LEA.HI R2, R2, R5, RZ, 0x7 ;  /* 0x0000000502027211 */ /* 0x000fc800078f38ff */
[----:B------:R-:W-:-:S05]  /*6f60*/  SHF.R.S32.HI R2, RZ, 0x7, R2 ;  /* 0x00000007ff027819 */ /* 0x000fca0000011402 */
[----:B------:R-:W0:Y:S02]  /*6f70*/  SHFL.IDX PT, R0, R2, RZ, 0x1f ;  /* 0x00001fff02007589 */ /* 0x000e2400000e0000 */
[----:B0-----:R-:W-:-:S05]  /*6f80*/  IMAD.HI R2, R0, 0x55555556, RZ ;  /* 0x5555555600027827 */ /* 0x001fca00078e02ff */
        /* <DEDUP_REMOVED lines=21> */
[----:B-12--5:R-:W-:Y:S05]  /*70e0*/  CALL.ABS.NOINC R2 ;  /* 0x0000000002007343 */ /* 0x026fea0003c00000 */
.L_x_1146:
[----:B------:R-:W-:Y:S05]  /*70f0*/  BSYNC B6 ;  /* 0x0000000000067941 */ /* 0x000fea0003800000 */
.L_x_1145:
[----:B------:R-:W2:Y:S01]  /*7100*/  LDL R20, [R1+0x44] ;  /* 0x0000440001147983 */ /* 0x000ea20000100800 */
[----:B------:R-:W-:Y:S01]  /*7110*/  ULDC.64 UR4, c[0x0][0x990] ;  /* 0x0002640000047ab9 */ /* 0x000fe20000000a00 */
[----:B------:R-:W-:Y:S01]  /*7120*/  ULDC.64 UR6, c[0x0][0x998] ;  /* 0x0002660000067ab9 */ /* 0x000fe20000000a00 */
[----:B------:R-:W-:Y:S02]  /*7130*/  ISETP.NE.U32.AND P0, PT, RZ, UR4, PT ;  /* 0x00000004ff007c0c */ /* 0x000fe4000bf05070 */
[----:B------:R-:W-:Y:S02]  /*7140*/  ISETP.NE.U32.AND P1, PT, RZ, UR6, PT ;  /* 0x00000006ff007c0c */ /* 0x000fe4000bf25070 */
[----:B------:R-:W-:Y:S02]  /*7150*/  ISETP.NE.AND.EX P0, PT, RZ, UR5, PT, P0 ;  /* 0x00000005ff007c0c */ /* 0x000fe4000bf05300 */
[----:B------:R-:W-:-:S11]  /*7160*/  ISETP.NE.AND.EX P1, PT, RZ, UR7, PT, P1 ;  /* 0x00000007ff007c0c */ /* 0x000fd6000bf25310 */
[----:B------:R-:W0:Y:S01]  /*7170*/  @P0 LDC.64 R8, c[0x0][0x9a8] ;  /* 0x00026a00ff080b82 */ /* 0x000e220000000a00 */
[----:B------:R-:W-:-:S07]  /*7180*/  @P0 SHF.R.S32.HI R7, RZ, 0x1f, R37 ;  /* 0x0000001fff070819 */ /* 0x000fce0000011425 */
[----:B------:R-:W3:Y:S08]  /*7190*/  @P1 LDC.64 R10, c[0x0][0x9b8] ;  /* 0x00026e00ff0a1b82 */ /* 0x000ef00000000a00 */
[----:B------:R-:W4:Y:S08]  /*71a0*/  @P0 LDC.64 R12, c[0x0][0x9b0] ;  /* 0x00026c00ff0c0b82 */ /* 0x000f300000000a00 */
[----:B------:R-:W1:Y:S01]  /*71b0*/  @P1 LDC.64 R14, c[0x0][0x9c0] ;  /* 0x00027000ff0e1b82 */ /* 0x000e620000000a00 */
[----:B--2---:R-:W-:-:S02]  /*71c0*/  @P0 SHF.R.S32.HI R3, RZ, 0x1f, R20 ;  /* 0x0000001fff030819 */ /* 0x004fc40000011414 */
[----:B------:R-:W-:-:S03]  /*71d0*/  @P1 SHF.R.S32.HI R5, RZ, 0x1f, R20 ;  /* 0x0000001fff051819 */ /* 0x000fc60000011414 */
[-C--:B0-----:R-:W-:Y:S02]  /*71e0*/  @P0 IMAD R0, R3, R8.reuse, RZ ;  /* 0x0000000803000224 */ /* 0x081fe400078e02ff */
[----:B------:R-:W-:-:S04]  /*71f0*/  @P0 IMAD.WIDE.U32 R2, R20, R8, RZ ;  /* 0x0000000814020225 */ /* 0x000fc800078e00ff */
[C---:B------:R-:W-:Y:S02]  /*7200*/  @P0 IMAD R9, R20.reuse, R9, R0 ;  /* 0x0000000914090224 */ /* 0x040fe400078e0200 */
[-C--:B---3--:R-:W-:Y:S02]  /*7210*/  @P1 IMAD R4, R5, R10.reuse, RZ ;  /* 0x0000000a05041224 */ /* 0x088fe400078e02ff */
[----:B------:R-:W-:Y:S01]  /*7220*/  @P0 IMAD.IADD R3, R3, 0x1, R9 ;  /* 0x0000000103030824 */ /* 0x000fe200078e0209 */
[----:B------:R-:W-:Y:S01]  /*7230*/  @P1 SHF.R.S32.HI R9, RZ, 0x1f, R37 ;  /* 0x0000001fff091819 */ /* 0x000fe20000011425 */
[C---:B------:R-:W-:Y:S02]  /*7240*/  @P1 IMAD R11, R20.reuse, R11, R4 ;  /* 0x0000000b140b1224 */ /* 0x040fe400078e0204 */
[----:B------:R-:W-:-:S04]  /*7250*/  @P1 IMAD.WIDE.U32 R4, R20, R10, RZ ;  /* 0x0000000a14041225 */ /* 0x000fc800078e00ff */
[----:B----4-:R-:W-:Y:S02]  /*7260*/  @P0 IMAD R0, R7, R12, RZ ;  /* 0x0000000c07000224 */ /* 0x010fe400078e02ff */
[----:B-1----:R-:W-:Y:S02]  /*7270*/  @P1 IMAD R6, R9, R14, RZ ;  /* 0x0000000e09061224 */ /* 0x002fe400078e02ff */
        /* <DEDUP_REMOVED lines=31> */
.L_x_1150:
[----:B-1----:R1:W2:Y:S02]  /*7470*/  SYNCS.PHASECHK.TRANS64.TRYWAIT P0, [R17+URZ+0x19c00], R0 ;  /* 0x019c0000110075a7 */ /* 0x0022a4000800017f */
[----:B--2---:R-:W-:Y:S05]  /*7480*/  @!P0 NANOSLEEP.SYNCS 0x989680 ;  /* 0x009896800000895d */ /* 0x004fea0003900000 */
[----:B------:R-:W2:Y:S02]  /*7490*/  @!P0 SYNCS.PHASECHK.TRANS64 P0, [R17+URZ+0x19c00], R0 ;  /* 0x019c0000110085a7 */ /* 0x000ea4000800007f */
[----:B--2---:R-:W-:Y:S05]  /*74a0*/  @!P0 BRA `(.L_x_1150) ;  /* 0xfffffffc00f08947 */ /* 0x004fea000383ffff */
.L_x_1149:
[----:B------:R-:W-:Y:S05]  /*74b0*/  BSYNC B0 ;  /* 0x0000000000007941 */ /* 0x000fea0003800000 */
.L_x_1148:
[----:B------:R-:W-:Y:S05]  /*74c0*/  BRA `(.L_x_1151) ;  /* 0x0000004800147947 */ /* 0x000fea0003800000 */
.L_x_1147:
[----:B------:R-:W0:Y:S01]  /*74d0*/  S2R R4, SR_TID.X ;  /* 0x0000000000047919 */ /* 0x000e220000002100 */
[----:B------:R-:W-:Y:S01]  /*74e0*/  LOP3.LUT P0, RZ, R26, 0x9f, RZ, 0xc0, !PT ;  /* 0x0000009f1aff7812 */ /* 0x000fe2000780c0ff */
[----:B------:R-:W-:Y:S01]  /*74f0*/  ULDC.64 UR4, c[0x0][0x3d8] ;  /* 0x0000f60000047ab9 */ /* 0x000fe20000000a00 */
[----:B-----5:R-:W-:Y:S01]  /*7500*/  SHF.R.S32.HI R0, RZ, 0x1f, R24 ;  /* 0x0000001fff007819 */ /* 0x020fe20000011418 */
[----:B------:R-:W-:Y:S01]  /*7510*/  ULDC.64 UR6, c[0x0][0x3e8] ;  /* 0x0000fa0000067ab9 */ /* 0x000fe20000000a00 */
[----:B------:R-:W-:Y:S01]  /*7520*/  IMAD.WIDE.U32 R38, R24, UR4, RZ ;  /* 0x0000000418267c25 */ /* 0x000fe2000f8e00ff */
[----:B------:R-:W-:Y:S03]  /*7530*/  BSSY B6, `(.L_x_1152) ;  /* 0x0000024000067945 */ /* 0x000fe60003800000 */
[C---:B------:R-:W-:Y:S02]  /*7540*/  IMAD R3, R0.reuse, UR4, RZ ;  /* 0x0000000400037c24 */ /* 0x040fe4000f8e02ff */
[----:B------:R-:W-:-:S02]  /*7550*/  IMAD R5, R0, UR6, RZ ;  /* 0x0000000600057c24 */ /* 0x000fc4000f8e02ff */
[C---:B------:R-:W-:Y:S02]  /*7560*/  IMAD R3, R24.reuse, UR5, R3 ;  /* 0x0000000518037c24 */ /* 0x040fe4000f8e0203 */
[C---:B------:R-:W-:Y:S02]  /*7570*/  IMAD R5, R24.reuse, UR7, R5 ;  /* 0x0000000718057c24 */ /* 0x040fe4000f8e0205 */
[----:B------:R-:W-:-:S04]  /*7580*/  IMAD.WIDE.U32 R40, R24, UR6, RZ ;  /* 0x0000000618287c25 */ /* 0x000fc8000f8e00ff */
[----:B------:R-:W-:Y:S02]  /*7590*/  IMAD.IADD R37, R3, 0x1, R39 ;  /* 0x0000000103257824 */ /* 0x000fe400078e0227 */
[----:B------:R-:W-:Y:S02]  /*75a0*/  IMAD.IADD R45, R5, 0x1, R41 ;  /* 0x00000001052d7824 */ /* 0x000fe400078e0229 */
[----:B0-----:R-:W-:-:S05]  /*75b0*/  VIADD R7, R4, 0xffffff80 ;  /* 0xffffff8004077836 */ /* 0x001fca0000000000 */
[CC--:B------:R-:W-:Y:S02]  /*75c0*/  LEA.HI R4, R7.reuse, R7.reuse, RZ, 0x1 ;  /* 0x0000000707047211 */ /* 0x0c0fe400078f08ff */
[----:B------:R-:W-:Y:S02]  /*75d0*/  LEA.HI R6, R7, R7, RZ, 0x1 ;  /* 0x0000000707067211 */ /* 0x000fe400078f08ff */
[----:B------:R-:W-:Y:S02]  /*75e0*/  LOP3.LUT R4, R4, 0xfffffffe, RZ, 0xc0, !PT ;  /* 0xfffffffe04047812 */ /* 0x000fe400078ec0ff */
[----:B------:R-:W-:-:S03]  /*75f0*/  LOP3.LUT R6, R6, 0xfffffffe, RZ, 0xc0, !PT ;  /* 0xfffffffe06067812 */ /* 0x000fc600078ec0ff */
[C---:B------:R-:W-:Y:S02]  /*7600*/  IMAD.IADD R4, R7.reuse, 0x1, -R4 ;  /* 0x0000000107047824 */ /* 0x040fe400078e0a04 */
[----:B------:R-:W-:Y:S02]  /*7610*/  IMAD.IADD R6, R7, 0x1, -R6 ;  /* 0x0000000107067824 */ /* 0x000fe400078e0a06 */
[----:B------:R-:W-:Y:S02]  /*7620*/  IMAD.SHL.U32 R4, R4, 0x10, RZ ;  /* 0x0000001004047824 */ /* 0x000fe400078e00ff */
[----:B------:R-:W-:-:S03]  /*7630*/  IMAD.SHL.U32 R26, R6, 0x8, RZ ;  /* 0x00000008061a7824 */ /* 0x000fc600078e00ff */
[----:B------:R-:W-:Y:S02]  /*7640*/  SHF.R.S32.HI R49, RZ, 0x1f, R4 ;  /* 0x0000001fff317819 */ /* 0x000fe40000011404 */
[----:B------:R-:W-:Y:S01]  /*7650*/  SHF.R.S32.HI R27, RZ, 0x1f, R26 ;  /* 0x0000001fff1b7819 */ /* 0x000fe2000001141a */
[----:B------:R-:W-:Y:S06]  /*7660*/  @!P0 BRA `(.L_x_1153) ;  /* 0x0000000000408947 */ /* 0x000fec0003800000 */
        /* <DEDUP_REMOVED lines=16> */
.L_x_1153:
[----:B------:R-:W-:Y:S05]  /*7770*/  BSYNC B6 ;  /* 0x0000000000067941 */ /* 0x000fea0003800000 */
.L_x_1152:
[----:B------:R-:W2:Y:S01]  /*7780*/  LDL R21, [R1+0x3c] ;  /* 0x00003c0001157983 */ /* 0x000ea20000100800 */
[----:B------:R-:W0:Y:S01]  /*7790*/  LDC.64 R12, c[0x0][0x3d8] ;  /* 0x0000f600ff0c7b82 */ /* 0x000e220000000a00 */
[----:B------:R-:W-:Y:S02]  /*77a0*/  ULDC.U8 UR4, c[0x0][0x3f0] ;  /* 0x0000fc0000047ab9 */ /* 0x000fe40000000000 */
[----:B------:R-:W3:Y:S04]  /*77b0*/  LDL R24, [R1+0x28] ;  /* 0x0000280001187983 */ /* 0x000ee80000100800 */
[----:B------:R-:W4:Y:S01]  /*77c0*/  LDL R20, [R1+0x48] ;  /* 0x0000480001147983 */ /* 0x000f220000100800 */
[----:B------:R-:W1:Y:S01]  /*77d0*/  LDC.64 R10, c[0x0][0x3e8] ;  /* 0x0000fa00ff0a7b82 */ /* 0x000e620000000a00 */
[----:B------:R-:W-:Y:S01]  /*77e0*/  ISETP.NE.AND P0, PT, RZ, UR4, PT ;  /* 0x00000004ff007c0c */ /* 0x000fe2000bf05270 */
[----:B------:R-:W-:Y:S01]  /*77f0*/  BSSY B0, `(.L_x_1154) ;  /* 0x000044a000007945 */ /* 0x000fe20003800000 */
[----:B------:R-:W-:-:S02]  /*7800*/  SHF.R.S32.HI R51, RZ, 0x1f, R23 ;  /* 0x0000001fff337819 */ /* 0x000fc40000011417 */
[----:B--2---:R-:W-:Y:S01]  /*7810*/  SHF.R.S32.HI R3, RZ, 0x1f, R21 ;  /* 0x0000001fff037819 */ /* 0x004fe20000011415 */
[----:B0-----:R-:W-:-:S04]  /*7820*/  IMAD.WIDE.U32 R42, R21, R12, RZ ;  /* 0x0000000c152a7225 */ /* 0x001fc800078e00ff */
[C---:B------:R-:W-:Y:S02]  /*7830*/  IMAD R4, R3.reuse, R12, RZ ;  /* 0x0000000c03047224 */ /* 0x040fe400078e02ff */
[-C--:B-1----:R-:W-:Y:S02]  /*7840*/  IMAD R6, R3, R10.reuse, RZ ;  /* 0x0000000a03067224 */ /* 0x082fe400078e02ff */
[C---:B---3--:R-:W-:Y:S02]  /*7850*/  IMAD R0, R21.reuse, -0xc0, R24 ;  /* 0xffffff4015007824 */ /* 0x048fe400078e0218 */
[----:B------:R-:W-:-:S04]  /*7860*/  IMAD.WIDE.U32 R14, R21, R10, RZ ;  /* 0x0000000a150e7225 */ /* 0x000fc800078e00ff */
[C---:B------:R-:W-:Y:S02]  /*7870*/  IMAD R3, R21.reuse, R13, R4 ;  /* 0x0000000d15037224 */ /* 0x040fe400078e0204 */
[----:B------:R-:W-:Y:S01]  /*7880*/  IMAD R5, R21, R11, R6 ;  /* 0x0000000b15057224 */ /* 0x000fe200078e0206 */
[----:B------:R-:W-:Y:S01]  /*7890*/  VIMNMX R4, R0, 0xc0, PT ;  /* 0x000000c000047848 */ /* 0x000fe20003fe0100 */
[----:B----4-:R-:W-:Y:S02]  /*78a0*/  IMAD.IADD R20, R17, 0x1, R20 ;  /* 0x0000000111147824 */ /* 0x010fe400078e0214 */
[----:B------:R-:W-:Y:S02]  /*78b0*/  IMAD.IADD R44, R43, 0x1, R3 ;  /* 0x000000012b2c7824 */ /* 0x000fe400078e0203 */
[----:B------:R-:W-:Y:S01]  /*78c0*/  IMAD.IADD R48, R15, 0x1, R5 ;  /* 0x000000010f307824 */ /* 0x000fe200078e0205 */
[----:B------:R-:W-:Y:S06]  /*78d0*/  @!P0 BRA `(.L_x_1155) ;  /* 0x0000001c00388947 */ /* 0x000fec0003800000 */
[----:B------:R-:W0:Y:S01]  /*78e0*/  LDC R0, c[0x0][0x428] ;  /* 0x00010a00ff007b82 */ /* 0x000e220000000800 */
[----:B------:R-:W-:Y:S01]  /*78f0*/  ISETP.GE.AND P0, PT, R23, R4, PT ;  /* 0x000000041700720c */ /* 0x000fe20003f06270 */
[----:B------:R-:W-:Y:S01]  /*7900*/  IMAD R3, R21, 0xc0, R23 ;  /* 0x000000c015037824 */ /* 0x000fe200078e0217 */
[----:B------:R-:W-:Y:S01]  /*7910*/  BSSY B1, `(.L_x_1156) ;  /* 0x0000038000017945 */ /* 0x000fe20003800000 */
[----:B------:R-:W-:Y:S02]  /*7920*/  CS2R R32, SRZ ;  /* 0x0000000000207805 */ /* 0x000fe4000001ff00 */
[----:B------:R-:W-:Y:S02]  /*7930*/  CS2R R28, SRZ ;  /* 0x00000000001c7805 */ /* 0x000fe4000001ff00 */
[----:B------:R-:W-:Y:S02]  /*7940*/  CS2R R8, SRZ ;  /* 0x0000000000087805 */ /* 0x000fe4000001ff00 */
[----:B------:R-:W-:-:S02]  /*7950*/  CS2R R34, SRZ ;  /* 0x0000000000227805 */ /* 0x000fc4000001ff00 */
[----:B------:R-:W-:Y:S02]  /*7960*/  CS2R R30, SRZ ;  /* 0x00000000001e7805 */ /* 0x000fe4000001ff00 */
[----:B------:R-:W-:Y:S01]  /*7970*/  CS2R R24, SRZ ;  /* 0x0000000000187805 */ /* 0x000fe2000001ff00 */
[----:B------:R-:W-:Y:S02]  /*7980*/  IMAD.MOV.U32 R6, RZ, RZ, R38 ;  /* 0x000000ffff067224 */ /* 0x000fe400078e0026 */
[----:B------:R-:W-:Y:S02]  /*7990*/  IMAD.MOV.U32 R7, RZ, RZ, R37 ;  /* 0x000000ffff077224 */ /* 0x000fe400078e0025 */
[----:B------:R-:W-:Y:S01]  /*79a0*/  IMAD.MOV.U32 R4, RZ, RZ, R40 ;  /* 0x000000ffff047224 */ /* 0x000fe200078e0028 */
[----:B0-----:R-:W-:-:S13]  /*79b0*/  ISETP.NE.AND P1, PT, R0, 0x1, PT ;  /* 0x000000010000780c */ /* 0x001fda0003f25270 */
[----:B------:R-:W0:Y:S08]  /*79c0*/  @P1 LDC R0, c[0x0][0x42c] ;  /* 0x00010b00ff001b82 */ /* 0x000e300000000800 */
[----:B------:R-:W1:Y:S01]  /*79d0*/  @P1 LDC R5, c[0x0][0x430] ;  /* 0x00010c00ff051b82 */ /* 0x000e620000000800 */
[----:B0-----:R-:W-:-:S05]  /*79e0*/  @P1 IMAD.HI.U32 R0, R3, R0, RZ ;  /* 0x0000000003001227 */ /* 0x001fca00078e00ff */
[----:B-1----:R-:W-:Y:S01]  /*79f0*/  @P1 SHF.R.U32.HI R3, RZ, R5, R0 ;  /* 0x00000005ff031219 */ /* 0x002fe20000011600 */
[----:B------:R-:W-:-:S03]  /*7a00*/  IMAD.MOV.U32 R5, RZ, RZ, R45 ;  /* 0x000000ffff057224 */ /* 0x000fc600078e002d */
[----:B------:R-:W-:Y:S01]  /*7a10*/  SHF.R.S32.HI R21, RZ, 0x1f, R3 ;  /* 0x0000001fff157819 */ /* 0x000fe20000011403 */
[----:B------:R-:W-:Y:S06]  /*7a20*/  @P0 BRA `(.L_x_1157) ;  /* 0x0000000000980947 */ /* 0x000fec0003800000 */
[-C--:B------:R-:W-:Y:S01]  /*7a30*/  IMAD R0, R51, R12.reuse, RZ ;  /* 0x0000000c33007224 */ /* 0x080fe200078e02ff */
[----:B------:R-:W-:Y:S01]  /*7a40*/  ULDC UR4, c[0x0][0x3d4] ;  /* 0x0000f50000047ab9 */ /* 0x000fe20000000800 */
[--C-:B------:R-:W-:Y:S01]  /*7a50*/  IMAD.WIDE.U32 R8, R23, R12, R26.reuse ;  /* 0x0000000c17087225 */ /* 0x100fe200078e001a */
[----:B------:R-:W-:Y:S01]  /*7a60*/  ULDC.64 UR6, c[0x0][0x3c8] ;  /* 0x0000f20000067ab9 */ /* 0x000fe20000000a00 */
[----:B------:R-:W-:Y:S01]  /*7a70*/  ULDC.64 UR8, c[0x0][0x3e0] ;  /* 0x0000f80000087ab9 */ /* 0x000fe20000000a00 */
[----:B------:R-:W-:Y:S01]  /*7a80*/  ISETP.GE.AND P3, PT, R26, UR4, PT ;  /* 0x000000041a007c0c */ /* 0x000fe2000bf66270 */
[----:B------:R-:W-:Y:S01]  /*7a90*/  IMAD R28, R51, R10, RZ ;  /* 0x0000000a331c7224 */ /* 0x000fe200078e02ff */
[----:B------:R-:W-:Y:S01]  /*7aa0*/  IADD3 R38, P1, R8, R38, RZ ;  /* 0x0000002608267210 */ /* 0x000fe20007f3e0ff */
[----:B------:R-:W-:Y:S01]  /*7ab0*/  IMAD.WIDE.U32 R24, R23, R10, R26 ;  /* 0x0000000a17187225 */ /* 0x000fe200078e001a */
[----:B------:R-:W-:Y:S02]  /*7ac0*/  CS2R R34, SRZ ;  /* 0x0000000000227805 */ /* 0x000fe4000001ff00 */
[----:B------:R-:W-:-:S02]  /*7ad0*/  CS2R R30, SRZ ;  /* 0x00000000001e7805 */ /* 0x000fc4000001ff00 */
[----:B------:R-:W-:Y:S01]  /*7ae0*/  CS2R R32, SRZ ;  /* 0x0000000000207805 */ /* 0x000fe2000001ff00 */
[C---:B------:R-:W-:Y:S01]  /*7af0*/  IMAD R0, R23.reuse, R13, R0 ;  /* 0x0000000d17007224 */ /* 0x040fe200078e0200 */
[----:B------:R-:W-:Y:S01]  /*7b00*/  IADD3 R40, P2, R24, R40, RZ ;  /* 0x0000002818287210 */ /* 0x000fe20007f5e0ff */
[----:B------:R-:W-:-:S03]  /*7b10*/  IMAD R28, R23, R11, R28 ;  /* 0x0000000b171c7224 */ /* 0x000fc600078e021c */
[----:B------:R-:W-:Y:S01]  /*7b20*/  IADD3.X R39, R37, R9, R0, P1, !PT ;  /* 0x0000000925277210 */ /* 0x000fe20000ffe400 */
[----:B------:R-:W-:Y:S01]  /*7b30*/  VIADD R0, R26, 0x10 ;  /* 0x000000101a007836 */ /* 0x000fe20000000000 */
[----:B------:R-:W-:Y:S01]  /*7b40*/  IADD3.X R41, R45, R25, R28, P2, !PT ;  /* 0x000000192d297210 */ /* 0x000fe200017fe41c */
[----:B------:R-:W-:Y:S01]  /*7b50*/  IMAD R9, R44, 0xc0, RZ ;  /* 0x000000c02c097824 */ /* 0x000fe200078e02ff */
[----:B------:R-:W-:Y:S01]  /*7b60*/  CS2R R28, SRZ ;  /* 0x00000000001c7805 */ /* 0x000fe2000001ff00 */
[----:B------:R-:W-:Y:S01]  /*7b70*/  IMAD.WIDE.U32 R42, R42, 0xc0, R38 ;  /* 0x000000c02a2a7825 */ /* 0x000fe200078e0026 */
[----:B------:R-:W-:-:S03]  /*7b80*/  ISETP.GE.AND P4, PT, R0, UR4, PT ;  /* 0x0000000400007c0c */ /* 0x000fc6000bf86270 */
[----:B------:R-:W-:Y:S01]  /*7b90*/  VIADD R0, R26, 0x20 ;  /* 0x000000201a007836 */ /* 0x000fe20000000000 */
[----:B------:R-:W-:Y:S01]  /*7ba0*/  IADD3 R38, P1, R42, UR6, RZ ;  /* 0x000000062a267c10 */ /* 0x000fe2000ff3e0ff */
[----:B------:R-:W-:-:S03]  /*7bb0*/  IMAD.WIDE.U32 R14, R14, 0xc0, R40 ;  /* 0x000000c00e0e7825 */ /* 0x000fc600078e0028 */
[----:B------:R-:W-:Y:S01]  /*7bc0*/  ISETP.GE.AND P5, PT, R0, UR4, PT ;  /* 0x0000000400007c0c */ /* 0x000fe2000bfa6270 */
[----:B------:R-:W-:Y:S01]  /*7bd0*/  IMAD R25, R48, 0xc0, RZ ;  /* 0x000000c030197824 */ /* 0x000fe200078e02ff */
[----:B------:R-:W-:Y:S02]  /*7be0*/  IADD3 R14, P2, R14, UR8, RZ ;  /* 0x000000080e0e7c10 */ /* 0x000fe4000ff5e0ff */
[----:B------:R-:W-:Y:S02]  /*7bf0*/  IADD3.X R39, R43, UR7, R9, P1, !PT ;  /* 0x000000072b277c10 */ /* 0x000fe40008ffe409 */
[----:B------:R-:W-:Y:S02]  /*7c00*/  CS2R R8, SRZ ;  /* 0x0000000000087805 */ /* 0x000fe4000001ff00 */
[----:B------:R-:W-:Y:S02]  /*7c10*/  IADD3.X R15, R15, UR9, R25, P2, !PT ;  /* 0x000000090f0f7c10 */ /* 0x000fe400097fe419 */
[----:B------:R-:W-:Y:S01]  /*7c20*/  CS2R R24, SRZ ;  /* 0x0000000000187805 */ /* 0x000fe2000001ff00 */
[----:B------:R0:W5:Y:S04]  /*7c30*/  @!P3 LDG.E.64 R34, desc[UR40][R38.64] ;  /* 0x000000282622b981 */ /* 0x000168000c1e1b00 */
[----:B------:R0:W5:Y:S04]  /*7c40*/  @!P4 LDG.E.64 R30, desc[UR40][R38.64+0x10] ;  /* 0x00001028261ec981 */ /* 0x000168000c1e1b00 */
[----:B------:R0:W5:Y:S04]  /*7c50*/  @!P5 LDG.E.64 R24, desc[UR40][R38.64+0x20] ;  /* 0x000020282618d981 */ /* 0x000168000c1e1b00 */
[----:B------:R0:W5:Y:S04]  /*7c60*/  @!P3 LDG.E.64 R32, desc[UR40][R14.64] ;  /* 0x000000280e20b981 */ /* 0x000168000c1e1b00 */
[----:B------:R0:W5:Y:S04]  /*7c70*/  @!P4 LDG.E.64 R28, desc[UR40][R14.64+0x10] ;  /* 0x000010280e1cc981 */ /* 0x000168000c1e1b00 */
[----:B------:R0:W5:Y:S02]  /*7c80*/  @!P5 LDG.E.64 R8, desc[UR40][R14.64+0x20] ;  /* 0x000020280e08d981 */ /* 0x000164000c1e1b00 */
.L_x_1157:
[----:B------:R-:W-:Y:S05]  /*7c90*/  BSYNC B1 ;  /* 0x0000000000017941 */ /* 0x000fea0003800000 */
.L_x_1156:
[----:B------:R-:W2:Y:S01]  /*7ca0*/  LDL R37, [R1+0x54] ;  /* 0x0000540001257983 */ /* 0x000ea20000100800 */
[-C--:B------:R-:W-:Y:S01]  /*7cb0*/  IMAD.WIDE.U32 R6, R3, R12.reuse, R6 ;  /* 0x0000000c03067225 */ /* 0x080fe200078e0006 */
[----:B------:R-:W-:Y:S01]  /*7cc0*/  ULDC.64 UR4, c[0x0][0x3c8] ;  /* 0x0000f20000047ab9 */ /* 0x000fe20000000a00 */
[----:B------:R-:W-:Y:S02]  /*7cd0*/  ULDC.64 UR6, c[0x0][0x3e0] ;  /* 0x0000f80000067ab9 */ /* 0x000fe40000000a00 */
[C---:B------:R-:W-:Y:S02]  /*7ce0*/  IMAD R12, R21.reuse, R12, RZ ;  /* 0x0000000c150c7224 */ /* 0x040fe400078e02ff */
[-C--:B------:R-:W-:Y:S02]  /*7cf0*/  IMAD R0, R21, R10.reuse, RZ ;  /* 0x0000000a15007224 */ /* 0x080fe400078e02ff */
[----:B0-----:R-:W-:Y:S01]  /*7d00*/  IMAD.WIDE.U32 R14, R3, R10, R4 ;  /* 0x0000000a030e7225 */ /* 0x001fe200078e0004 */
[----:B------:R-:W-:Y:S01]  /*7d10*/  IADD3 R4, P1, R6, UR4, RZ ;  /* 0x0000000406047c10 */ /* 0x000fe2000ff3e0ff */
[----:B------:R-:W-:-:S02]  /*7d20*/  UMOV UR4, 0xffffffff ;  /* 0xffffffff00047882 */ /* 0x000fc40000000000 */
[C---:B------:R-:W-:Y:S02]  /*7d30*/  IMAD R13, R3.reuse, R13, R12 ;  /* 0x0000000d030d7224 */ /* 0x040fe400078e020c */
[----:B------:R-:W-:Y:S01]  /*7d40*/  IMAD R3, R3, R11, R0 ;  /* 0x0000000b03037224 */ /* 0x000fe200078e0200 */
[----:B------:R-:W-:Y:S02]  /*7d50*/  IADD3 R0, P2, R14, UR6, RZ ;  /* 0x000000060e007c10 */ /* 0x000fe4000ff5e0ff */
[----:B------:R-:W-:Y:S02]  /*7d60*/  IADD3.X R13, R7, UR5, R13, P1, !PT ;  /* 0x00000005070d7c10 */ /* 0x000fe40008ffe40d */
[----:B------:R-:W-:Y:S02]  /*7d70*/  IADD3.X R3, R15, UR7, R3, P2, !PT ;  /* 0x000000070f037c10 */ /* 0x000fe400097fe403 */
[----:B--2---:R-:W-:-:S04]  /*7d80*/  LEA.HI R21, R37, R37, RZ, 0x1 ;  /* 0x0000002525157211 */ /* 0x004fc800078f08ff */
[----:B------:R-:W-:-:S05]  /*7d90*/  LOP3.LUT R21, R21, 0xfffffffe, RZ, 0xc0, !PT ;  /* 0xfffffffe15157812 */ /* 0x000fca00078ec0ff */
[----:B------:R-:W-:-:S05]  /*7da0*/  IMAD.IADD R6, R37, 0x1, -R21 ;  /* 0x0000000125067824 */ /* 0x000fca00078e0a15 */
[----:B------:R-:W-:Y:S01]  /*7db0*/  SHF.L.U32 R6, R6, 0x1f, RZ ;  /* 0x0000001f06067819 */ /* 0x000fe200000006ff */
[----:B------:R-:W-:Y:S06]  /*7dc0*/  BRA.DIV UR4, `(.L_x_1158) ;  /* 0x000001a604487947 */ /* 0x000fec000b800000 */
.L_x_1433:
[----:B------:R-:W-:-:S03]  /*7dd0*/  UMOV UR4, 0xffffffff ;  /* 0xffffffff00047882 */ /* 0x000fc60000000000 */
[----:B------:R-:W-:Y:S05]  /*7de0*/  BRA.DIV UR4, `(.L_x_1159) ;  /* 0x000001a604647947 */ /* 0x000fea000b800000 */
.L_x_1436:
[----:B------:R-:W-:-:S03]  /*7df0*/  UMOV UR4, 0xffffffff ;  /* 0xffffffff00047882 */ /* 0x000fc60000000000 */
[----:B------:R-:W-:Y:S05]  /*7e00*/  BRA.DIV UR4, `(.L_x_1160) ;  /* 0x000001a604847947 */ /* 0x000fea000b800000 */
.L_x_1439:
[----:B------:R-:W-:-:S03]  /*7e10*/  UMOV UR4, 0xffffffff ;  /* 0xffffffff00047882 */ /* 0x000fc60000000000 */
[----:B------:R-:W-:Y:S05]  /*7e20*/  BRA.DIV UR4, `(.L_x_1161) ;  /* 0x000001a604a47947 */ /* 0x000fea000b800000 */
.L_x_1442:
[----:B------:R-:W0:Y:S01]  /*7e30*/  SYNCS.PHASECHK.TRANS64.TRYWAIT P1, [R17+URZ+0x19c00], R6 ;  /* 0x019c0006110075a7 */ /* 0x000e22000802017f */
[----:B------:R-:W-:Y:S04]  /*7e40*/  BSSY B1, `(.L_x_1162) ;  /* 0x0000002000017945 */ /* 0x000fe80003800000 */
[----:B0-----:R-:W-:Y:S05]  /*7e50*/  @!P1 BRA `(.L_x_1163) ;  /* 0x000001a400c09947 */ /* 0x001fea0003800000 */
.L_x_1443:
[----:B------:R-:W-:Y:S05]  /*7e60*/  BSYNC B1 ;  /* 0x0000000000017941 */ /* 0x000fea0003800000 */
.L_x_1162:
[----:B------:R-:W-:Y:S05]  /*7e70*/  @P0 BRA `(.L_x_1164) ;  /* 0x0000003c00840947 */ /* 0x000fea0003800000 */
[----:B------:R-:W1:Y:S01]  /*7e80*/  LDC R3, c[0x0][0x3d4] ;  /* 0x0000f500ff037b82 */ /* 0x000e620000000800 */
[C---:B------:R-:W-:Y:S01]  /*7e90*/  VIADD R0, R26.reuse, 0x10 ;  /* 0x000000101a007836 */ /* 0x040fe20000000000 */
[----:B------:R-:W-:Y:S01]  /*7ea0*/  BSSY B1, `(.L_x_1165) ;  /* 0x000007c000017945 */ /* 0x000fe20003800000 */
[C---:B------:R-:W-:Y:S01]  /*7eb0*/  VIADD R4, R26.reuse, 0x20 ;  /* 0x000000201a047836 */ /* 0x040fe20000000000 */
[-C--:B-1----:R-:W-:Y:S02]  /*7ec0*/  ISETP.GE.AND P0, PT, R26, R3.reuse, PT ;  /* 0x000000031a00720c */ /* 0x082fe40003f06270 */
[-C--:B------:R-:W-:Y:S02]  /*7ed0*/  ISETP.GE.AND P1, PT, R0, R3.reuse, PT ;  /* 0x000000030000720c */ /* 0x080fe40003f26270 */
[----:B------:R-:W-:-:S09]  /*7ee0*/  ISETP.GE.AND P2, PT, R4, R3, PT ;  /* 0x000000030400720c */ /* 0x000fd20003f46270 */
[----:B------:R-:W-:Y:S05]  /*7ef0*/  @P0 BRA `(.L_x_1166) ;  /* 0x0000000400d80947 */ /* 0x000fea0003800000 */
[----:B0-----:R-:W0:Y:S01]  /*7f00*/  LDS.128 R4, [R20+0xf000] ;  /* 0x00f0000014047984 */ /* 0x001e220000000c00 */
[----:B-----5:R-:W-:Y:S02]  /*7f10*/  SHF.R.U32.HI R10, RZ, 0x8, R35 ;  /* 0x00000008ff0a7819 */ /* 0x020fe40000011623 */
[----:B------:R-:W-:Y:S02]  /*7f20*/  LOP3.LUT R11, R35, 0xff, RZ, 0xc0, !PT ;  /* 0x000000ff230b7812 */ /* 0x000fe400078ec0ff */
[----:B------:R-:W-:Y:S02]  /*7f30*/  LOP3.LUT R10, R10, 0xff, RZ, 0xc0, !PT ;  /* 0x000000ff0a0a7812 */ /* 0x000fe400078ec0ff */
[----:B------:R-:W-:Y:S02]  /*7f40*/  SHF.R.U32.HI R0, RZ, 0x8, R34 ;  /* 0x00000008ff007819 */ /* 0x000fe40000011622 */
[----:B------:R-:W-:Y:S02]  /*7f50*/  SHF.R.U32.HI R12, RZ, 0x8, R33 ;  /* 0x00000008ff0c7819 */ /* 0x000fe40000011621 */
[----:B------:R-:W-:-:S02]  /*7f60*/  PRMT R10, R10, 0x7604, R11 ;  /* 0x000076040a0a7816 */ /* 0x000fc4000000000b */
[----:B------:R-:W-:Y:S02]  /*7f70*/  SHF.R.U32.HI R11, RZ, 0x10, R35 ;  /* 0x00000010ff0b7819 */ /* 0x000fe40000011623 */
[----:B------:R-:W-:Y:S02]  /*7f80*/  LOP3.LUT R3, R34, 0xff, RZ, 0xc0, !PT ;  /* 0x000000ff22037812 */ /* 0x000fe400078ec0ff */
[----:B------:R-:W-:Y:S01]  /*7f90*/  LOP3.LUT R0, R0, 0xff, RZ, 0xc0, !PT ;  /* 0x000000ff00007812 */ /* 0x000fe200078ec0ff */
[----:B------:R-:W-:Y:S01]  /*7fa0*/  IMAD.U32 R11, R11, 0x10000, RZ ;  /* 0x000100000b0b7824 */ /* 0x000fe200078e00ff */
[----:B------:R-:W-:Y:S02]  /*7fb0*/  LOP3.LUT R15, R33, 0xff, RZ, 0xc0, !PT ;  /* 0x000000ff210f7812 */ /* 0x000fe400078ec0ff */
[----:B------:R-:W-:Y:S02]  /*7fc0*/  LOP3.LUT R12, R12, 0xff, RZ, 0xc0, !PT ;  /* 0x000000ff0c0c7812 */ /* 0x000fe400078ec0ff */
[----:B------:R-:W-:-:S02]  /*7fd0*/  SHF.R.U32.HI R14, RZ, 0x10, R33 ;  /* 0x00000010ff0e7819 */ /* 0x000fc40000011621 */
[----:B------:R-:W-:Y:S02]  /*7fe0*/  PRMT R3, R0, 0x7604, R3 ;  /* 0x0000760400037816 */ /* 0x000fe40000000003 */
[----:B------:R-:W-:Y:S01]  /*7ff0*/  PRMT R12, R12, 0x7604, R15 ;  /* 0x000076040c0c7816 */ /* 0x000fe2000000000f */
[----:B------:R-:W-:Y:S01]  /*8000*/  IMAD.U32 R15, R14, 0x10000, RZ ;  /* 0x000100000e0f7824 */ /* 0x000fe200078e00ff */
[----:B------:R-:W-:Y:S02]  /*8010*/  SHF.R.U32.HI R0, RZ, 0x8, R32 ;  /* 0x00000008ff007819 */ /* 0x000fe40000011620 */
[----:B------:R-:W-:Y:S02]  /*8020*/  LOP3.LUT R3, R3, 0xff0000, R34, 0xf8, !PT ;  /* 0x00ff000003037812 */ /* 0x000fe400078ef822 */
[----:B------:R-:W-:Y:S02]  /*8030*/  LOP3.LUT R11, R10, 0xff0000, R11, 0xf8, !PT ;  /* 0x00ff00000a0b7812 */ /* 0x000fe400078ef80b */
[----:B------:R-:W-:-:S02]  /*8040*/  LOP3.LUT R15, R12, 0xff0000, R15, 0xf8, !PT ;  /* 0x00ff00000c0f7812 */ /* 0x000fc400078ef80f */
[----:B------:R-:W-:Y:S02]  /*8050*/  LOP3.LUT R13, R32, 0xff, RZ, 0xc0, !PT ;  /* 0x000000ff200d7812 */ /* 0x000fe400078ec0ff */
[----:B------:R-:W-:Y:S02]  /*8060*/  LOP3.LUT R0, R0, 0xff, RZ, 0xc0, !PT ;  /* 0x000000ff00007812 */ /* 0x000fe400078ec0ff */
[----:B------:R-:W-:Y:S02]  /*8070*/  LOP3.LUT R14, R3, 0xff000000, R34, 0xf8, !PT ;  /* 0xff000000030e7812 */ /* 0x000fe400078ef822 */
[----:B------:R-:W-:Y:S02]  /*8080*/  LOP3.LUT R34, R11, 0xff000000, R35, 0xf8, !PT ;  /* 0xff0000000b227812 */ /* 0x000fe400078ef823 */
[----:B------:R-:W-:Y:S02]  /*8090*/  LOP3.LUT R26, R15, 0xff000000, R33, 0xf8, !PT ;  /* 0xff0000000f1a7812 */ /* 0x000fe400078ef821 */
[----:B------:R-:W-:-:S02]  /*80a0*/  PRMT R13, R0, 0x7604, R13 ;  /* 0x00007604000d7816 */ /* 0x000fc4000000000d */
[----:B0-----:R-:W-:Y:S02]  /*80b0*/  F2FP.F16.E4M3.UNPACK_B R0, R6.H1 ;  /* 0x00000006ff00723e */ /* 0x001fe400030006ff */
[----:B------:R-:W-:Y:S02]  /*80c0*/  F2FP.F16.E4M3.UNPACK_B R15, R34 ;  /* 0x00000022ff0f723e */ /* 0x000fe400020006ff */
[----:B------:R-:W-:Y:S01]  /*80d0*/  F2FP.F16.E4M3.UNPACK_B R27, R26 ;  /* 0x0000001aff1b723e */ /* 0x000fe200020006ff */
[--C-:B------:R-:W-:Y:S01]  /*80e0*/  HADD2.F32 R11, -RZ, R0.reuse.H1_H1 ;  /* 0x30000000ff0b7230 */ /* 0x100fe20000004100 */
[--C-:B------:R-:W-:Y:S01]  /*80f0*/  LOP3.LUT R13, R13, 0xff0000, R32.reuse, 0xf8, !PT ;  /* 0x00ff00000d0d7812 */ /* 0x100fe200078ef820 */
[----:B------:R-:W-:Y:S01]  /*8100*/  HADD2.F32 R21, -RZ, R15.H1_H1 ;  /* 0x3000000fff157230 */ /* 0x000fe20000004100 */
[----:B------:R-:W-:Y:S01]  /*8110*/  F2FP.F16.E4M3.UNPACK_B R3, R6 ;  /* 0x00000006ff03723e */ /* 0x000fe200020006ff */
[----:B------:R-:W-:Y:S01]  /*8120*/  HADD2.F32 R33, -RZ, R27.H1_H1 ;  /* 0x3000001bff217230 */ /* 0x000fe20000004100 */
[----:B------:R-:W-:Y:S01]  /*8130*/  LOP3.LUT R32, R13, 0xff000000, R32, 0xf8, !PT ;  /* 0xff0000000d207812 */ /* 0x000fe200078ef820 */
[----:B------:R-:W-:-:S02]  /*8140*/  HADD2.F32 R10, -RZ, R0.H0_H0 ;  /* 0x20000000ff0a7230 */ /* 0x000fc40000004100 */
[C---:B------:R-:W-:Y:S01]  /*8150*/  FMUL.FTZ R38, R11.reuse, R21 ;  /* 0x000000150b267220 */ /* 0x040fe20000410000 */
[----:B------:R-:W-:Y:S01]  /*8160*/  F2FP.F16.E4M3.UNPACK_B R12, R7 ;  /* 0x00000007ff0c723e */ /* 0x000fe200020006ff */
[----:B------:R-:W-:Y:S01]  /*8170*/  FMUL.FTZ R35, R11, R33 ;  /* 0x000000210b237220 */ /* 0x000fe20000410000 */
[----:B------:R-:W-:Y:S01]  /*8180*/  F2FP.F16.E4M3.UNPACK_B R13, R7.H1 ;  /* 0x00000007ff0d723e */ /* 0x000fe200030006ff */
[C---:B------:R-:W-:Y:S01]  /*8190*/  FFMA.FTZ R42, R10.reuse, R33, R38 ;  /* 0x000000210a2a7223 */ /* 0x040fe20000010026 */
[----:B------:R-:W-:Y:S01]  /*81a0*/  F2FP.F16.E4M3.UNPACK_B R6, R5 ;  /* 0x00000005ff06723e */ /* 0x000fe200020006ff */
[----:B------:R-:W-:Y:S01]  /*81b0*/  FFMA.FTZ R35, R10, R21, -R35 ;  /* 0x000000150a237223 */ /* 0x000fe20000010823 */
[----:B------:R-:W-:Y:S01]  /*81c0*/  F2FP.F16.E4M3.UNPACK_B R7, R5.H1 ;  /* 0x00000005ff07723e */ /* 0x000fe200030006ff */
[----:B------:R-:W-:Y:S01]  /*81d0*/  HADD2.F32 R38, -RZ, R27.H0_H0 ;  /* 0x2000001bff267230 */ /* 0x000fe20000004100 */
[----:B------:R-:W-:Y:S01]  /*81e0*/  F2FP.F16.E4M3.UNPACK_B R26, R26.H1 ;  /* 0x0000001aff1a723e */ /* 0x000fe200030006ff */
[----:B------:R-:W-:Y:S01]  /*81f0*/  HADD2.F32 R5, -RZ, R3.H1_H1 ;  /* 0x30000003ff057230 */ /* 0x000fe20000004100 */
[----:B------:R-:W-:Y:S01]  /*8200*/  F2FP.F16.E4M3.UNPACK_B R34, R34.H1 ;  /* 0x00000022ff22723e */ /* 0x000fe200030006ff */
[----:B------:R-:W-:Y:S01]  /*8210*/  HADD2.F32 R10, -RZ, R15.H0_H0 ;  /* 0x2000000fff0a7230 */ /* 0x000fe20000004100 */
[----:B------:R-:W-:Y:S01]  /*8220*/  F2FP.F16.E4M3.UNPACK_B R0, R4 ;  /* 0x00000004ff00723e */ /* 0x000fe200020006ff */
[----:B------:R-:W-:-:S02]  /*8230*/  HADD2.F32 R3, -RZ, R3.H0_H0 ;  /* 0x20000003ff037230 */ /* 0x000fc40000004100 */
[C---:B------:R-:W-:Y:S01]  /*8240*/  FMUL.FTZ R40, R5.reuse, R38 ;  /* 0x0000002605287220 */ /* 0x040fe20000410000 */
[----:B------:R-:W-:Y:S02]  /*8250*/  HADD2.F32 R11, -RZ, R26.H0_H0 ;  /* 0x2000001aff0b7230 */ /* 0x000fe40000004100 */
[-C--:B------:R-:W-:Y:S01]  /*8260*/  FMUL.FTZ R15, R5, R10.reuse ;  /* 0x0000000a050f7220 */ /* 0x080fe20000410000 */
[----:B------:R-:W-:Y:S02]  /*8270*/  HADD2.F32 R5, -RZ, R12.H1_H1 ;  /* 0x3000000cff057230 */ /* 0x000fe40000004100 */
[C---:B------:R-:W-:Y:S01]  /*8280*/  FFMA.FTZ R40, R3.reuse, R10, -R40 ;  /* 0x0000000a03287223 */ /* 0x040fe20000010828 */
[----:B------:R-:W-:Y:S02]  /*8290*/  HADD2.F32 R10, -RZ, R34.H0_H0 ;  /* 0x20000022ff0a7230 */ /* 0x000fe40000004100 */
[----:B------:R-:W-:Y:S01]  /*82a0*/  FFMA.FTZ R33, R3, R38, R15 ;  /* 0x0000002603217223 */ /* 0x000fe2000001000f */
[----:B------:R-:W-:-:S02]  /*82b0*/  HADD2.F32 R12, -RZ, R12.H0_H0 ;  /* 0x2000000cff0c7230 */ /* 0x000fc40000004100 */
[CC--:B------:R-:W-:Y:S01]  /*82c0*/  FMUL.FTZ R15, R5.reuse, R11.reuse ;  /* 0x0000000b050f7220 */ /* 0x0c0fe20000410000 */
[----:B------:R-:W-:Y:S02]  /*82d0*/  HADD2.F32 R26, -RZ, R26.H1_H1 ;  /* 0x3000001aff1a7230 */ /* 0x000fe40000004100 */
[-C--:B------:R-:W-:Y:S01]  /*82e0*/  FMUL.FTZ R5, R5, R10.reuse ;  /* 0x0000000a05057220 */ /* 0x080fe20000410000 */
[--C-:B------:R-:W-:Y:S02]  /*82f0*/  HADD2.F32 R3, -RZ, R13.reuse.H1_H1 ;  /* 0x3000000dff037230 */ /* 0x100fe40000004100 */
[C---:B------:R-:W-:Y:S01]  /*8300*/  FFMA.FTZ R37, R12.reuse, R10, -R15 ;  /* 0x0000000a0c257223 */ /* 0x040fe2000001080f */
[----:B------:R-:W-:Y:S02]  /*8310*/  HADD2.F32 R34, -RZ, R34.H1_H1 ;  /* 0x30000022ff227230 */ /* 0x000fe40000004100 */
[----:B------:R-:W-:Y:S01]  /*8320*/  FFMA.FTZ R38, R12, R11, R5 ;  /* 0x0000000b0c267223 */ /* 0x000fe20000010005 */
[----:B------:R-:W-:-:S02]  /*8330*/  HADD2.F32 R13, -RZ, R13.H0_H0 ;  /* 0x2000000dff0d7230 */ /* 0x000fc40000004100 */
[C---:B------:R-:W-:Y:S01]  /*8340*/  FMUL.FTZ R10, R3.reuse, R26 ;  /* 0x0000001a030a7220 */ /* 0x040fe20000410000 */
[----:B------:R-:W-:Y:S01]  /*8350*/  F2FP.F16.E4M3.UNPACK_B R11, R32 ;  /* 0x00000020ff0b723e */ /* 0x000fe200020006ff */
[----:B------:R-:W-:Y:S01]  /*8360*/  FMUL.FTZ R12, R3, R34 ;  /* 0x00000022030c7220 */ /* 0x000fe20000410000 */
[----:B------:R-:W-:Y:S01]  /*8370*/  F2FP.F16.E4M3.UNPACK_B R4, R4.H1 ;  /* 0x00000004ff04723e */ /* 0x000fe200030006ff */
[C---:B------:R-:W-:Y:S01]  /*8380*/  FFMA.FTZ R34, R13.reuse, R34, -R10 ;  /* 0x000000220d227223 */ /* 0x040fe2000001080a */
[----:B------:R-:W-:Y:S01]  /*8390*/  F2FP.F16.E4M3.UNPACK_B R10, R14 ;  /* 0x0000000eff0a723e */ /* 0x000fe200020006ff */
[----:B------:R-:W-:Y:S01]  /*83a0*/  FFMA.FTZ R39, R13, R26, R12 ;  /* 0x0000001a0d277223 */ /* 0x000fe2000001000c */
[--C-:B------:R-:W-:Y:S01]  /*83b0*/  HADD2.F32 R15, -RZ, R11.reuse.H1_H1 ;  /* 0x3000000bff0f7230 */ /* 0x100fe20000004100 */
[----:B------:R-:W-:Y:S01]  /*83c0*/  F2FP.F16.E4M3.UNPACK_B R14, R14.H1 ;  /* 0x0000000eff0e723e */ /* 0x000fe200030006ff */
[----:B------:R-:W-:Y:S01]  /*83d0*/  HADD2.F32 R12, -RZ, R11.H0_H0 ;  /* 0x2000000bff0c7230 */ /* 0x000fe20000004100 */
[----:B------:R-:W-:Y:S01]  /*83e0*/  F2FP.F16.E4M3.UNPACK_B R32, R32.H1 ;  /* 0x00000020ff20723e */ /* 0x000fe200030006ff */
[----:B------:R-:W-:-:S02]  /*83f0*/  HADD2.F32 R5, -RZ, R4.H1_H1 ;  /* 0x30000004ff057230 */ /* 0x000fc40000004100 */
[----:B------:R-:W-:Y:S02]  /*8400*/  HADD2.F32 R11, -RZ, R10.H1_H1 ;  /* 0x3000000aff0b7230 */ /* 0x000fe40000004100 */
[----:B------:R-:W-:Y:S02]  /*8410*/  HADD2.F32 R3, -RZ, R0.H1_H1 ;  /* 0x30000000ff037230 */ /* 0x000fe40000004100 */
[C---:B------:R-:W-:Y:S01]  /*8420*/  FMUL.FTZ R13, R5.reuse, R15 ;  /* 0x0000000f050d7220 */ /* 0x040fe20000410000 */
[----:B------:R-:W-:Y:S02]  /*8430*/  HADD2.F32 R10, -RZ, R10.H0_H0 ;  /* 0x2000000aff0a7230 */ /* 0x000fe40000004100 */
[----:B------:R-:W-:Y:S01]  /*8440*/  FMUL.FTZ R27, R5, R11 ;  /* 0x0000000b051b7220 */ /* 0x000fe20000410000 */
[----:B------:R-:W-:Y:S02]  /*8450*/  HADD2.F32 R4, -RZ, R4.H0_H0 ;  /* 0x20000004ff047230 */ /* 0x000fe40000004100 */
[----:B------:R-:W-:Y:S01]  /*8460*/  FMUL.FTZ R5, R3, R12 ;  /* 0x0000000c03057220 */ /* 0x000fe20000410000 */
[----:B------:R-:W-:-:S02]  /*8470*/  HADD2.F32 R0, -RZ, R0.H0_H0 ;  /* 0x20000000ff007230 */ /* 0x000fc40000004100 */
[-C--:B------:R-:W-:Y:S01]  /*8480*/  FMUL.FTZ R3, R3, R10.reuse ;  /* 0x0000000a03037220 */ /* 0x080fe20000410000 */
[C---:B------:R-:W-:Y:S01]  /*8490*/  FFMA.FTZ R21, R4.reuse, R11, -R13 ;  /* 0x0000000b04157223 */ /* 0x040fe2000001080d */
[----:B------:R-:W-:Y:S01]  /*84a0*/  FFMA.FTZ R26, R4, R15, R27 ;  /* 0x0000000f041a7223 */ /* 0x000fe2000001001b */
[C---:B------:R-:W-:Y:S01]  /*84b0*/  FFMA.FTZ R13, R0.reuse, R10, -R5 ;  /* 0x0000000a000d7223 */ /* 0x040fe20000010805 */
[----:B------:R-:W-:Y:S01]  /*84c0*/  FFMA.FTZ R12, R0, R12, R3 ;  /* 0x0000000c000c7223 */ /* 0x000fe20000010003 */
[----:B------:R-:W-:Y:S02]  /*84d0*/  HADD2.F32 R4, -RZ, R14.H1_H1 ;  /* 0x3000000eff047230 */ /* 0x000fe40000004100 */
[----:B------:R-:W-:Y:S02]  /*84e0*/  HADD2.F32 R3, -RZ, R7.H1_H1 ;  /* 0x30000007ff037230 */ /* 0x000fe40000004100 */
[--C-:B------:R-:W-:Y:S02]  /*84f0*/  HADD2.F32 R10, -RZ, R32.reuse.H1_H1 ;  /* 0x30000020ff0a7230 */ /* 0x100fe40000004100 */
[----:B------:R-:W-:-:S02]  /*8500*/  HADD2.F32 R11, -RZ, R32.H0_H0 ;  /* 0x20000020ff0b7230 */ /* 0x000fc40000004100 */
[C---:B------:R-:W-:Y:S01]  /*8510*/  FMUL.FTZ R15, R3.reuse, R4 ;  /* 0x00000004030f7220 */ /* 0x040fe20000410000 */
[----:B------:R-:W-:Y:S02]  /*8520*/  HADD2.F32 R0, -RZ, R6.H1_H1 ;  /* 0x30000006ff007230 */ /* 0x000fe40000004100 */
[----:B------:R-:W-:Y:S02]  /*8530*/  HADD2.F32 R5, -RZ, R14.H0_H0 ;  /* 0x2000000eff057230 */ /* 0x000fe40000004100 */
[----:B------:R-:W-:Y:S01]  /*8540*/  FMUL.FTZ R14, R3, R10 ;  /* 0x0000000a030e7220 */ /* 0x000fe20000410000 */
        /* <DEDUP_REMOVED lines=17> */
.L_x_1166:
[----:B------:R-:W-:Y:S05]  /*8660*/  BSYNC B1 ;  /* 0x0000000000017941 */ /* 0x000fea0003800000 */
.L_x_1165:
[----:B------:R-:W-:Y:S04]  /*8670*/  BSSY B1, `(.L_x_1167) ;  /* 0x000007c000017945 */ /* 0x000fe80003800000 */
[----:B------:R-:W-:Y:S05]  /*8680*/  @P1 BRA `(.L_x_1168) ;  /* 0x0000000400e81947 */ /* 0x000fea0003800000 */
[----:B01----:R-:W0:Y:S01]  /*8690*/  LDS.128 R4, [R20+0x10800] ;  /* 0x0108000014047984 */ /* 0x003e220000000c00 */
[----:B-----5:R-:W-:Y:S02]  /*86a0*/  SHF.R.U32.HI R3, RZ, 0x8, R30 ;  /* 0x00000008ff037819 */ /* 0x020fe4000001161e */
[----:B------:R-:W-:Y:S02]  /*86b0*/  SHF.R.U32.HI R11, RZ, 0x8, R31 ;  /* 0x00000008ff0b7819 */ /* 0x000fe4000001161f */
[----:B------:R-:W-:Y:S02]  /*86c0*/  SHF.R.U32.HI R15, RZ, 0x8, R29 ;  /* 0x00000008ff0f7819 */ /* 0x000fe4000001161d */
[----:B------:R-:W-:Y:S02]  /*86d0*/  LOP3.LUT R0, R30, 0xff, RZ, 0xc0, !PT ;  /* 0x000000ff1e007812 */ /* 0x000fe400078ec0ff */
[----:B------:R-:W-:Y:S02]  /*86e0*/  LOP3.LUT R3, R3, 0xff, RZ, 0xc0, !PT ;  /* 0x000000ff03037812 */ /* 0x000fe400078ec0ff */
[----:B------:R-:W-:-:S02]  /*86f0*/  LOP3.LUT R10, R31, 0xff, RZ, 0xc0, !PT ;  /* 0x000000ff1f0a7812 */ /* 0x000fc400078ec0ff */
[----:B------:R-:W-:Y:S02]  /*8700*/  LOP3.LUT R11, R11, 0xff, RZ, 0xc0, !PT ;  /* 0x000000ff0b0b7812 */ /* 0x000fe400078ec0ff */
[----:B------:R-:W-:Y:S02]  /*8710*/  LOP3.LUT R14, R29, 0xff, RZ, 0xc0, !PT ;  /* 0x000000ff1d0e7812 */ /* 0x000fe400078ec0ff */
[----:B------:R-:W-:Y:S02]  /*8720*/  LOP3.LUT R15, R15, 0xff, RZ, 0xc0, !PT ;  /* 0x000000ff0f0f7812 */ /* 0x000fe400078ec0ff */
[----:B------:R-:W-:Y:S02]  /*8730*/  PRMT R3, R3, 0x7604, R0 ;  /* 0x0000760403037816 */ /* 0x000fe40000000000 */
[----:B------:R-:W-:Y:S02]  /*8740*/  PRMT R11, R11, 0x7604, R10 ;  /* 0x000076040b0b7816 */ /* 0x000fe4000000000a */
[----:B------:R-:W-:-:S02]  /*8750*/  SHF.R.U32.HI R0, RZ, 0x10, R30 ;  /* 0x00000010ff007819 */ /* 0x000fc4000001161e */
[----:B------:R-:W-:Y:S02]  /*8760*/  PRMT R15, R15, 0x7604, R14 ;  /* 0x000076040f0f7816 */ /* 0x000fe4000000000e */
[----:B------:R-:W-:Y:S02]  /*8770*/  SHF.R.U32.HI R10, RZ, 0x10, R31 ;  /* 0x00000010ff0a7819 */ /* 0x000fe4000001161f */
[----:B------:R-:W-:Y:S02]  /*8780*/  SHF.R.U32.HI R14, RZ, 0x10, R29 ;  /* 0x00000010ff0e7819 */ /* 0x000fe4000001161d */
[----:B------:R-:W-:Y:S02]  /*8790*/  LOP3.LUT R0, R0, 0xff, RZ, 0xc0, !PT ;  /* 0x000000ff00007812 */ /* 0x000fe400078ec0ff */
[----:B------:R-:W-:Y:S02]  /*87a0*/  LOP3.LUT R10, R10, 0xff, RZ, 0xc0, !PT ;  /* 0x000000ff0a0a7812 */ /* 0x000fe400078ec0ff */
[----:B------:R-:W-:-:S02]  /*87b0*/  LOP3.LUT R14, R14, 0xff, RZ, 0xc0, !PT ;  /* 0x000000ff0e0e7812 */ /* 0x000fc400078ec0ff */
[----:B------:R-:W-:Y:S02]  /*87c0*/  SHF.R.U32.HI R13, RZ, 0x8, R28 ;  /* 0x00000008ff0d7819 */ /* 0x000fe4000001161c */
[----:B------:R-:W-:Y:S02]  /*87d0*/  PRMT R3, R0, 0x7054, R3 ;  /* 0x0000705400037816 */ /* 0x000fe40000000003 */
[----:B------:R-:W-:Y:S02]  /*87e0*/  PRMT R11, R10, 0x7054, R11 ;  /* 0x000070540a0b7816 */ /* 0x000fe4000000000b */
[----:B------:R-:W-:Y:S02]  /*87f0*/  PRMT R15, R14, 0x7054, R15 ;  /* 0x000070540e0f7816 */ /* 0x000fe4000000000f */
[----:B------:R-:W-:Y:S02]  /*8800*/  LOP3.LUT R12, R28, 0xff, RZ, 0xc0, !PT ;  /* 0x000000ff1c0c7812 */ /* 0x000fe400078ec0ff */
[----:B------:R-:W-:-:S02]  /*8810*/  LOP3.LUT R13, R13, 0xff, RZ, 0xc0, !PT ;  /* 0x000000ff0d0d7812 */ /* 0x000fc400078ec0ff */
[----:B------:R-:W-:Y:S02]  /*8820*/  LOP3.LUT R14, R3, 0xff000000, R30, 0xf8, !PT ;  /* 0xff000000030e7812 */ /* 0x000fe400078ef81e */
[----:B------:R-:W-:Y:S02]  /*8830*/  LOP3.LUT R30, R11, 0xff000000, R31, 0xf8, !PT ;  /* 0xff0000000b1e7812 */ /* 0x000fe400078ef81f */
[----:B------:R-:W-:Y:S02]  /*8840*/  LOP3.LUT R26, R15, 0xff000000, R29, 0xf8, !PT ;  /* 0xff0000000f1a7812 */ /* 0x000fe400078ef81d */
[----:B------:R-:W-:Y:S02]  /*8850*/  PRMT R13, R13, 0x7604, R12 ;  /* 0x000076040d0d7816 */ /* 0x000fe4000000000c */
[----:B------:R-:W-:Y:S02]  /*8860*/  SHF.R.U32.HI R12, RZ, 0x10, R28 ;  /* 0x00000010ff0c7819 */ /* 0x000fe4000001161c */
[----:B0-----:R-:W-:-:S02]  /*8870*/  F2FP.F16.E4M3.UNPACK_B R0, R6.H1 ;  /* 0x00000006ff00723e */ /* 0x001fc400030006ff */
[----:B------:R-:W-:Y:S02]  /*8880*/  F2FP.F16.E4M3.UNPACK_B R15, R30 ;  /* 0x0000001eff0f723e */ /* 0x000fe400020006ff */
[----:B------:R-:W-:Y:S01]  /*8890*/  F2FP.F16.E4M3.UNPACK_B R27, R26 ;  /* 0x0000001aff1b723e */ /* 0x000fe200020006ff */
[--C-:B------:R-:W-:Y:S01]  /*88a0*/  HADD2.F32 R11, -RZ, R0.reuse.H1_H1 ;  /* 0x30000000ff0b7230 */ /* 0x100fe20000004100 */
[----:B------:R-:W-:Y:S01]  /*88b0*/  LOP3.LUT R12, R12, 0xff, RZ, 0xc0, !PT ;  /* 0x000000ff0c0c7812 */ /* 0x000fe200078ec0ff */
[----:B------:R-:W-:Y:S01]  /*88c0*/  HADD2.F32 R21, -RZ, R15.H1_H1 ;  /* 0x3000000fff157230 */ /* 0x000fe20000004100 */
[----:B------:R-:W-:Y:S01]  /*88d0*/  F2FP.F16.E4M3.UNPACK_B R3, R6 ;  /* 0x00000006ff03723e */ /* 0x000fe200020006ff */
[--C-:B------:R-:W-:Y:S01]  /*88e0*/  HADD2.F32 R29, -RZ, R27.reuse.H1_H1 ;  /* 0x3000001bff1d7230 */ /* 0x100fe20000004100 */
[----:B------:R-:W-:Y:S01]  /*88f0*/  PRMT R13, R12, 0x7054, R13 ;  /* 0x000070540c0d7816 */ /* 0x000fe2000000000d */
[----:B------:R-:W-:Y:S02]  /*8900*/  HADD2.F32 R10, -RZ, R0.H0_H0 ;  /* 0x20000000ff0a7230 */ /* 0x000fe40000004100 */
[C---:B------:R-:W-:Y:S01]  /*8910*/  FMUL.FTZ R32, R11.reuse, R21 ;  /* 0x000000150b207220 */ /* 0x040fe20000410000 */
[----:B------:R-:W-:Y:S01]  /*8920*/  F2FP.F16.E4M3.UNPACK_B R12, R7 ;  /* 0x00000007ff0c723e */ /* 0x000fe200020006ff */
[-C--:B------:R-:W-:Y:S01]  /*8930*/  FMUL.FTZ R31, R11, R29.reuse ;  /* 0x0000001d0b1f7220 */ /* 0x080fe20000410000 */
[----:B------:R-:W-:Y:S01]  /*8940*/  LOP3.LUT R28, R13, 0xff000000, R28, 0xf8, !PT ;  /* 0xff0000000d1c7812 */ /* 0x000fe200078ef81c */
[C---:B------:R-:W-:Y:S01]  /*8950*/  FFMA.FTZ R38, R10.reuse, R29, R32 ;  /* 0x0000001d0a267223 */ /* 0x040fe20000010020 */
[----:B------:R-:W-:Y:S01]  /*8960*/  F2FP.F16.E4M3.UNPACK_B R13, R7.H1 ;  /* 0x00000007ff0d723e */ /* 0x000fe200030006ff */
[----:B------:R-:W-:Y:S01]  /*8970*/  FFMA.FTZ R31, R10, R21, -R31 ;  /* 0x000000150a1f7223 */ /* 0x000fe2000001081f */
[-C--:B------:R-:W-:Y:S01]  /*8980*/  F2FP.F16.E4M3.UNPACK_B R6, R5.reuse ;  /* 0x00000005ff06723e */ /* 0x080fe200020006ff */
[----:B------:R-:W-:Y:S01]  /*8990*/  HADD2.F32 R32, -RZ, R27.H0_H0 ;  /* 0x2000001bff207230 */ /* 0x000fe20000004100 */
[----:B------:R-:W-:Y:S01]  /*89a0*/  F2FP.F16.E4M3.UNPACK_B R7, R5.H1 ;  /* 0x00000005ff07723e */ /* 0x000fe200030006ff */
[----:B------:R-:W-:Y:S01]  /*89b0*/  HADD2.F32 R5, -RZ, R3.H1_H1 ;  /* 0x30000003ff057230 */ /* 0x000fe20000004100 */
[----:B------:R-:W-:Y:S01]  /*89c0*/  F2FP.F16.E4M3.UNPACK_B R26, R26.H1 ;  /* 0x0000001aff1a723e */ /* 0x000fe200030006ff */
[----:B------:R-:W-:Y:S01]  /*89d0*/  HADD2.F32 R10, -RZ, R15.H0_H0 ;  /* 0x2000000fff0a7230 */ /* 0x000fe20000004100 */
[----:B------:R-:W-:Y:S01]  /*89e0*/  F2FP.F16.E4M3.UNPACK_B R30, R30.H1 ;  /* 0x0000001eff1e723e */ /* 0x000fe200030006ff */
        /* <DEDUP_REMOVED lines=20> */
[----:B------:R-:W-:Y:S01]  /*8b30*/  F2FP.F16.E4M3.UNPACK_B R11, R28 ;  /* 0x0000001cff0b723e */ /* 0x000fe200020006ff */
[C---:B------:R-:W-:Y:S01]  /*8b40*/  FFMA.FTZ R30, R13.reuse, R30, -R10 ;  /* 0x0000001e0d1e7223 */ /* 0x040fe2000001080a */
[----:B------:R-:W-:Y:S01]  /*8b50*/  F2FP.F16.E4M3.UNPACK_B R4, R4.H1 ;  /* 0x00000004ff04723e */ /* 0x000fe200030006ff */
[----:B------:R-:W-:Y:S01]  /*8b60*/  FFMA.FTZ R35, R13, R26, R12 ;  /* 0x0000001a0d237223 */ /* 0x000fe2000001000c */
[-C--:B------:R-:W-:Y:S01]  /*8b70*/  F2FP.F16.E4M3.UNPACK_B R10, R14.reuse ;  /* 0x0000000eff0a723e */ /* 0x080fe200020006ff */
        /* <DEDUP_REMOVED lines=43> */
.L_x_1168:
[----:B------:R-:W-:Y:S05]  /*8e30*/  BSYNC B1 ;  /* 0x0000000000017941 */ /* 0x000fea0003800000 */
.L_x_1167:
[----:B------:R-:W-:Y:S05]  /*8e40*/  @P2 BRA `(.L_x_1164) ;  /* 0x0000002c00902947 */ /* 0x000fea0003800000 */
[----:B012---:R-:W0:Y:S01]  /*8e50*/  LDS.128 R4, [R20+0x12000] ;  /* 0x0120000014047984 */ /* 0x007e220000000c00 */
[----:B-----5:R-:W-:Y:S02]  /*8e60*/  SHF.R.U32.HI R10, RZ, 0x8, R25 ;  /* 0x00000008ff0a7819 */ /* 0x020fe40000011619 */
[----:B------:R-:W-:Y:S02]  /*8e70*/  SHF.R.U32.HI R0, RZ, 0x8, R24 ;  /* 0x00000008ff007819 */ /* 0x000fe40000011618 */
[----:B------:R-:W-:Y:S02]  /*8e80*/  LOP3.LUT R11, R25, 0xff, RZ, 0xc0, !PT ;  /* 0x000000ff190b7812 */ /* 0x000fe400078ec0ff */
[----:B------:R-:W-:Y:S02]  /*8e90*/  LOP3.LUT R10, R10, 0xff, RZ, 0xc0, !PT ;  /* 0x000000ff0a0a7812 */ /* 0x000fe400078ec0ff */
[----:B------:R-:W-:Y:S02]  /*8ea0*/  SHF.R.U32.HI R12, RZ, 0x8, R9 ;  /* 0x00000008ff0c7819 */ /* 0x000fe40000011609 */
[----:B------:R-:W-:-:S02]  /*8eb0*/  LOP3.LUT R3, R24, 0xff, RZ, 0xc0, !PT ;  /* 0x000000ff18037812 */ /* 0x000fc400078ec0ff */
[----:B------:R-:W-:Y:S02]  /*8ec0*/  LOP3.LUT R0, R0, 0xff, RZ, 0xc0, !PT ;  /* 0x000000ff00007812 */ /* 0x000fe400078ec0ff */
[----:B------:R-:W-:Y:S02]  /*8ed0*/  PRMT R10, R10, 0x7604, R11 ;  /* 0x000076040a0a7816 */ /* 0x000fe4000000000b */
[----:B------:R-:W-:Y:S02]  /*8ee0*/  LOP3.LUT R15, R9, 0xff, RZ, 0xc0, !PT ;  /* 0x000000ff090f7812 */ /* 0x000fe400078ec0ff */
[----:B------:R-:W-:Y:S02]  /*8ef0*/  LOP3.LUT R12, R12, 0xff, RZ, 0xc0, !PT ;  /* 0x000000ff0c0c7812 */ /* 0x000fe400078ec0ff */
[----:B------:R-:W-:Y:S02]  /*8f00*/  SHF.R.U32.HI R14, RZ, 0x10, R9 ;  /* 0x00000010ff0e7819 */ /* 0x000fe40000011609 */
[----:B------:R-:W-:-:S02]  /*8f10*/  PRMT R3, R0, 0x7604, R3 ;  /* 0x0000760400037816 */ /* 0x000fc40000000003 */
[----:B------:R-:W-:Y:S02]  /*8f20*/  SHF.R.U32.HI R11, RZ, 0x10, R25 ;  /* 0x00000010ff0b7819 */ /* 0x000fe40000011619 */
[----:B------:R-:W-:Y:S02]  /*8f30*/  SHF.R.U32.HI R0, RZ, 0x8, R8 ;  /* 0x00000008ff007819 */ /* 0x000fe40000011608 */
[----:B------:R-:W-:Y:S01]  /*8f40*/  PRMT R12, R12, 0x7604, R15 ;  /* 0x000076040c0c7816 */ /* 0x000fe2000000000f */
[----:B------:R-:W-:Y:S01]  /*8f50*/  IMAD.U32 R15, R14, 0x10000, RZ ;  /* 0x000100000e0f7824 */ /* 0x000fe200078e00ff */
[----:B------:R-:W-:Y:S01]  /*8f60*/  LOP3.LUT R13, R8, 0xff, RZ, 0xc0, !PT ;  /* 0x000000ff080d7812 */ /* 0x000fe200078ec0ff */
[----:B------:R-:W-:Y:S01]  /*8f70*/  IMAD.U32 R11, R11, 0x10000, RZ ;  /* 0x000100000b0b7824 */ /* 0x000fe200078e00ff */
[----:B------:R-:W-:Y:S02]  /*8f80*/  LOP3.LUT R0, R0, 0xff, RZ, 0xc0, !PT ;  /* 0x000000ff00007812 */ /* 0x000fe400078ec0ff */
[----:B------:R-:W-:-:S02]  /*8f90*/  LOP3.LUT R3, R3, 0xff0000, R24, 0xf8, !PT ;  /* 0x00ff000003037812 */ /* 0x000fc400078ef818 */
[----:B------:R-:W-:Y:S02]  /*8fa0*/  PRMT R13, R0, 0x7604, R13 ;  /* 0x00007604000d7816 */ /* 0x000fe4000000000d */
[----:B------:R-:W-:Y:S02]  /*8fb0*/  LOP3.LUT R15, R12, 0xff0000, R15, 0xf8, !PT ;  /* 0x00ff00000c0f7812 */ /* 0x000fe400078ef80f */
[----:B------:R-:W-:Y:S02]  /*8fc0*/  LOP3.LUT R11, R10, 0xff0000, R11, 0xf8, !PT ;  /* 0x00ff00000a0b7812 */ /* 0x000fe400078ef80b */
[----:B------:R-:W-:Y:S02]  /*8fd0*/  LOP3.LUT R13, R13, 0xff0000, R8, 0xf8, !PT ;  /* 0x00ff00000d0d7812 */ /* 0x000fe400078ef808 */
[----:B------:R-:W-:Y:S02]  /*8fe0*/  LOP3.LUT R12, R3, 0xff000000, R24, 0xf8, !PT ;  /* 0xff000000030c7812 */ /* 0x000fe400078ef818 */
[----:B------:R-:W-:-:S02]  /*8ff0*/  LOP3.LUT R21, R15, 0xff000000, R9, 0xf8, !PT ;  /* 0xff0000000f157812 */ /* 0x000fc400078ef809 */
[----:B------:R-:W-:Y:S02]  /*9000*/  LOP3.LUT R24, R11, 0xff000000, R25, 0xf8, !PT ;  /* 0xff0000000b187812 */ /* 0x000fe400078ef819 */
[----:B0-----:R-:W-:Y:S02]  /*9010*/  F2FP.F16.E4M3.UNPACK_B R0, R6.H1 ;  /* 0x00000006ff00723e */ /* 0x001fe400030006ff */
[----:B------:R-:W-:Y:S02]  /*9020*/  LOP3.LUT R15, R13, 0xff000000, R8, 0xf8, !PT ;  /* 0xff0000000d0f7812 */ /* 0x000fe400078ef808 */
[----:B------:R-:W-:Y:S01]  /*9030*/  F2FP.F16.E4M3.UNPACK_B R25, R21 ;  /* 0x00000015ff19723e */ /* 0x000fe200020006ff */
[--C-:B------:R-:W-:Y:S01]  /*9040*/  HADD2.F32 R9, -RZ, R0.reuse.H1_H1 ;  /* 0x30000000ff097230 */ /* 0x100fe20000004100 */
[----:B------:R-:W-:Y:S01]  /*9050*/  F2FP.F16.E4M3.UNPACK_B R13, R24 ;  /* 0x00000018ff0d723e */ /* 0x000fe200020006ff */
[----:B------:R-:W-:Y:S01]  /*9060*/  HADD2.F32 R8, -RZ, R0.H0_H0 ;  /* 0x20000000ff087230 */ /* 0x000fe20000004100 */
[----:B------:R-:W-:Y:S01]  /*9070*/  F2FP.F16.E4M3.UNPACK_B R3, R6 ;  /* 0x00000006ff03723e */ /* 0x000fe200020006ff */
[----:B------:R-:W-:Y:S01]  /*9080*/  HADD2.F32 R26, -RZ, R25.H1_H1 ;  /* 0x30000019ff1a7230 */ /* 0x000fe20000004100 */
[-C--:B------:R-:W-:Y:S01]  /*9090*/  F2FP.F16.E4M3.UNPACK_B R10, R7.reuse ;  /* 0x00000007ff0a723e */ /* 0x080fe200020006ff */
[----:B------:R-:W-:Y:S01]  /*90a0*/  HADD2.F32 R14, -RZ, R13.H1_H1 ;  /* 0x3000000dff0e7230 */ /* 0x000fe20000004100 */
[----:B------:R-:W-:-:S02]  /*90b0*/  F2FP.F16.E4M3.UNPACK_B R11, R7.H1 ;  /* 0x00000007ff0b723e */ /* 0x000fc400030006ff */
[C---:B------:R-:W-:Y:S01]  /*90c0*/  FMUL.FTZ R27, R9.reuse, R26 ;  /* 0x0000001a091b7220 */ /* 0x040fe20000410000 */
[-C--:B------:R-:W-:Y:S01]  /*90d0*/  F2FP.F16.E4M3.UNPACK_B R6, R5.reuse ;  /* 0x00000005ff06723e */ /* 0x080fe200020006ff */
[-C--:B------:R-:W-:Y:S01]  /*90e0*/  FMUL.FTZ R9, R9, R14.reuse ;  /* 0x0000000e09097220 */ /* 0x080fe20000410000 */
[----:B------:R-:W-:Y:S01]  /*90f0*/  F2FP.F16.E4M3.UNPACK_B R7, R5.H1 ;  /* 0x00000005ff07723e */ /* 0x000fe200030006ff */
[C---:B------:R-:W-:Y:S01]  /*9100*/  FFMA.FTZ R27, R8.reuse, R14, -R27 ;  /* 0x0000000e081b7223 */ /* 0x040fe2000001081b */
[----:B------:R-:W-:Y:S02]  /*9110*/  HADD2.F32 R14, -RZ, R25.H0_H0 ;  /* 0x20000019ff0e7230 */ /* 0x000fe40000004100 */
        /* <DEDUP_REMOVED lines=24> */
[-C--:B------:R-:W-:Y:S01]  /*92a0*/  FMUL.FTZ R10, R3, R24.reuse ;  /* 0x00000018030a7220 */ /* 0x080fe20000410000 */
[-C--:B------:R-:W-:Y:S01]  /*92b0*/  F2FP.F16.E4M3.UNPACK_B R9, R15.reuse ;  /* 0x0000000fff09723e */ /* 0x080fe200020006ff */
        /* <DEDUP_REMOVED lines=46> */
[----:B------:R3:W-:Y:S01]  /*95a0*/  STS.128 [R20+0x12000], R4 ;  /* 0x0120000414007388 */ /* 0x0007e20000000c00 */
[----:B------:R-:W-:Y:S05]  /*95b0*/  BRA `(.L_x_1164) ;  /* 0x0000002400b47947 */ /* 0x000fea0003800000 */
.L_x_1155:
[----:B------:R-:W2:Y:S01]  /*95c0*/  LDL R3, [R1+0x3c] ;  /* 0x00003c0001037983 */ /* 0x000ea20000100800 */
[----:B------:R-:W0:Y:S01]  /*95d0*/  LDC R0, c[0x0][0x428] ;  /* 0x00010a00ff007b82 */ /* 0x000e220000000800 */
[----:B------:R-:W-:Y:S01]  /*95e0*/  ISETP.GE.AND P0, PT, R23, R4, PT ;  /* 0x000000041700720c */ /* 0x000fe20003f06270 */
[----:B------:R-:W-:Y:S01]  /*95f0*/  BSSY B1, `(.L_x_1169) ;  /* 0x0000041000017945 */ /* 0x000fe20003800000 */
[----:B------:R-:W-:Y:S01]  /*9600*/  IMAD.MOV.U32 R46, RZ, RZ, R38 ;  /* 0x000000ffff2e7224 */ /* 0x000fe200078e0026 */
[----:B------:R-:W-:Y:S01]  /*9610*/  CS2R R6, SRZ ;  /* 0x0000000000067805 */ /* 0x000fe2000001ff00 */
[----:B------:R-:W-:Y:S01]  /*9620*/  IMAD.MOV.U32 R47, RZ, RZ, R37 ;  /* 0x000000ffff2f7224 */ /* 0x000fe200078e0025 */
[----:B------:R-:W-:Y:S01]  /*9630*/  CS2R R24, SRZ ;  /* 0x0000000000187805 */ /* 0x000fe2000001ff00 */
[----:B------:R-:W-:Y:S01]  /*9640*/  IMAD.MOV.U32 R8, RZ, RZ, R40 ;  /* 0x000000ffff087224 */ /* 0x000fe200078e0028 */
[----:B------:R-:W-:Y:S01]  /*9650*/  CS2R R26, SRZ ;  /* 0x00000000001a7805 */ /* 0x000fe2000001ff00 */
[----:B------:R-:W-:Y:S01]  /*9660*/  IMAD.MOV.U32 R9, RZ, RZ, R45 ;  /* 0x000000ffff097224 */ /* 0x000fe200078e002d */
[----:B------:R-:W-:-:S02]  /*9670*/  CS2R R28, SRZ ;  /* 0x00000000001c7805 */ /* 0x000fc4000001ff00 */
[----:B------:R-:W-:Y:S02]  /*9680*/  CS2R R30, SRZ ;  /* 0x00000000001e7805 */ /* 0x000fe4000001ff00 */
[----:B------:R-:W-:Y:S02]  /*9690*/  CS2R R32, SRZ ;  /* 0x0000000000207805 */ /* 0x000fe4000001ff00 */
[----:B------:R-:W-:Y:S02]  /*96a0*/  CS2R R34, SRZ ;  /* 0x0000000000227805 */ /* 0x000fe4000001ff00 */
[----:B0-----:R-:W-:-:S13]  /*96b0*/  ISETP.NE.AND P1, PT, R0, 0x1, PT ;  /* 0x000000010000780c */ /* 0x001fda0003f25270 */
[----:B------:R-:W0:Y:S08]  /*96c0*/  @P1 LDC R0, c[0x0][0x42c] ;  /* 0x00010b00ff001b82 */ /* 0x000e300000000800 */
[----:B------:R-:W1:Y:S01]  /*96d0*/  @P1 LDC R5, c[0x0][0x430] ;  /* 0x00010c00ff051b82 */ /* 0x000e620000000800 */
[----:B--2---:R-:W-:-:S04]  /*96e0*/  IMAD R3, R3, 0xc0, R23 ;  /* 0x000000c003037824 */ /* 0x004fc800078e0217 */
[----:B0-----:R-:W-:-:S05]  /*96f0*/  @P1 IMAD.HI.U32 R0, R3, R0, RZ ;  /* 0x0000000003001227 */ /* 0x001fca00078e00ff */
[----:B-1----:R-:W-:Y:S02]  /*9700*/  @P1 SHF.R.U32.HI R3, RZ, R5, R0 ;  /* 0x00000005ff031219 */ /* 0x002fe40000011600 */
[----:B------:R-:W-:Y:S02]  /*9710*/  CS2R R4, SRZ ;  /* 0x0000000000047805 */ /* 0x000fe4000001ff00 */
[----:B------:R-:W-:Y:S01]  /*9720*/  SHF.R.S32.HI R21, RZ, 0x1f, R3 ;  /* 0x0000001fff157819 */ /* 0x000fe20000011403 */
[----:B------:R-:W-:Y:S06]  /*9730*/  @P0 BRA `(.L_x_1170) ;  /* 0x0000000000b00947 */ /* 0x000fec0003800000 */
[----:B------:R-:W0:Y:S01]  /*9740*/  S2R R50, SR_TID.X ;  /* 0x0000000000327919 */ /* 0x000e220000002100 */
[----:B------:R-:W-:Y:S01]  /*9750*/  IMAD.MOV.U32 R5, RZ, RZ, R49 ;  /* 0x000000ffff057224 */ /* 0x000fe200078e0031 */
[----:B------:R-:W-:Y:S01]  /*9760*/  ULDC UR4, c[0x0][0x3d4] ;  /* 0x0000f50000047ab9 */ /* 0x000fe20000000800 */
[C---:B------:R-:W-:Y:S01]  /*9770*/  IMAD R0, R51.reuse, R12, RZ ;  /* 0x0000000c33007224 */ /* 0x040fe200078e02ff */
[----:B------:R-:W-:Y:S01]  /*9780*/  ULDC.64 UR6, c[0x0][0x3c8] ;  /* 0x0000f20000067ab9 */ /* 0x000fe20000000a00 */
[----:B------:R-:W-:Y:S01]  /*9790*/  IMAD R24, R51, R10, RZ ;  /* 0x0000000a33187224 */ /* 0x000fe200078e02ff */
[----:B------:R-:W-:Y:S01]  /*97a0*/  ULDC.64 UR8, c[0x0][0x3e0] ;  /* 0x0000f80000087ab9 */ /* 0x000fe20000000a00 */
[----:B0-----:R-:W-:-:S05]  /*97b0*/  VIADD R50, R50, 0xffffff80 ;  /* 0xffffff8032327836 */ /* 0x001fca0000000000 */
[----:B------:R-:W-:-:S04]  /*97c0*/  LEA.HI R52, R50, R50, RZ, 0x1 ;  /* 0x0000003232347211 */ /* 0x000fc800078f08ff */
[----:B------:R-:W-:-:S05]  /*97d0*/  LOP3.LUT R52, R52, 0xfffffffe, RZ, 0xc0, !PT ;  /* 0xfffffffe34347812 */ /* 0x000fca00078ec0ff */
[----:B------:R-:W-:Y:S02]  /*97e0*/  IMAD.IADD R52, R50, 0x1, -R52 ;  /* 0x0000000132347824 */ /* 0x000fe400078e0a34 */
[----:B------:R-:W2:Y:S02]  /*97f0*/  LDL R50, [R1+0x20] ;  /* 0x0000200001327983 */ /* 0x000ea40000100800 */
[----:B------:R-:W-:-:S04]  /*9800*/  IMAD.SHL.U32 R52, R52, 0x10, RZ ;  /* 0x0000001034347824 */ /* 0x000fc800078e00ff */
[----:B------:R-:W-:-:S04]  /*9810*/  IMAD.MOV.U32 R4, RZ, RZ, R52 ;  /* 0x000000ffff047224 */ /* 0x000fc800078e0034 */
[----:B------:R-:W-:-:S04]  /*9820*/  IMAD.WIDE.U32 R6, R23, R12, R4 ;  /* 0x0000000c17067225 */ /* 0x000fc800078e0004 */
[----:B------:R-:W-:Y:S01]  /*9830*/  IMAD.WIDE.U32 R4, R23, R10, R4 ;  /* 0x0000000a17047225 */ /* 0x000fe200078e0004 */
[----:B------:R-:W-:-:S03]  /*9840*/  IADD3 R38, P1, R6, R38, RZ ;  /* 0x0000002606267210 */ /* 0x000fc60007f3e0ff */
[C---:B------:R-:W-:Y:S01]  /*9850*/  IMAD R6, R23.reuse, R13, R0 ;  /* 0x0000000d17067224 */ /* 0x040fe200078e0200 */
[----:B------:R-:W-:Y:S01]  /*9860*/  IADD3 R40, P2, R4, R40, RZ ;  /* 0x0000002804287210 */ /* 0x000fe20007f5e0ff */
[----:B------:R-:W-:-:S03]  /*9870*/  IMAD R24, R23, R11, R24 ;  /* 0x0000000b17187224 */ /* 0x000fc600078e0218 */
[----:B------:R-:W-:Y:S02]  /*9880*/  IADD3.X R39, R37, R6, R7, P1, !PT ;  /* 0x0000000625277210 */ /* 0x000fe40000ffe407 */
[----:B------:R-:W-:Y:S01]  /*9890*/  IADD3.X R41, R45, R24, R5, P2, !PT ;  /* 0x000000182d297210 */ /* 0x000fe200017fe405 */
[----:B------:R-:W-:Y:S01]  /*98a0*/  IMAD.WIDE.U32 R42, R42, 0xc0, R38 ;  /* 0x000000c02a2a7825 */ /* 0x000fe200078e0026 */
[----:B------:R-:W-:-:S03]  /*98b0*/  ISETP.GE.AND P3, PT, R52, UR4, PT ;  /* 0x0000000434007c0c */ /* 0x000fc6000bf66270 */
[----:B------:R-:W-:Y:S01]  /*98c0*/  IMAD.WIDE.U32 R14, R14, 0xc0, R40 ;  /* 0x000000c00e0e7825 */ /* 0x000fe200078e0028 */
[----:B------:R-:W-:-:S03]  /*98d0*/  IADD3 R38, P1, R42, UR6, RZ ;  /* 0x000000062a267c10 */ /* 0x000fc6000ff3e0ff */
[----:B------:R-:W-:Y:S01]  /*98e0*/  IMAD R5, R44, 0xc0, RZ ;  /* 0x000000c02c057824 */ /* 0x000fe200078e02ff */
[----:B------:R-:W-:Y:S01]  /*98f0*/  IADD3 R14, P2, R14, UR8, RZ ;  /* 0x000000080e0e7c10 */ /* 0x000fe2000ff5e0ff */
[----:B------:R-:W-:Y:S01]  /*9900*/  IMAD R7, R48, 0xc0, RZ ;  /* 0x000000c030077824 */ /* 0x000fe200078e02ff */
[----:B------:R-:W-:Y:S02]  /*9910*/  CS2R R28, SRZ ;  /* 0x00000000001c7805 */ /* 0x000fe4000001ff00 */
[----:B------:R-:W-:Y:S02]  /*9920*/  CS2R R30, SRZ ;  /* 0x00000000001e7805 */ /* 0x000fe4000001ff00 */
[----:B------:R-:W-:Y:S02]  /*9930*/  IADD3.X R39, R5, UR7, R43, P1, !PT ;  /* 0x0000000705277c10 */ /* 0x000fe40008ffe42b */
[----:B------:R-:W-:Y:S02]  /*9940*/  CS2R R32, SRZ ;  /* 0x0000000000207805 */ /* 0x000fe4000001ff00 */
[----:B------:R-:W-:-:S02]  /*9950*/  IADD3.X R15, R7, UR9, R15, P2, !PT ;  /* 0x00000009070f7c10 */ /* 0x000fc400097fe40f */
[----:B------:R-:W-:Y:S02]  /*9960*/  CS2R R34, SRZ ;  /* 0x0000000000227805 */ /* 0x000fe4000001ff00 */
[----:B------:R-:W-:Y:S02]  /*9970*/  CS2R R4, SRZ ;  /* 0x0000000000047805 */ /* 0x000fe4000001ff00 */
[----:B------:R-:W-:Y:S02]  /*9980*/  CS2R R6, SRZ ;  /* 0x0000000000067805 */ /* 0x000fe4000001ff00 */
[----:B------:R-:W-:Y:S02]  /*9990*/  CS2R R24, SRZ ;  /* 0x0000000000187805 */ /* 0x000fe4000001ff00 */
[----:B------:R-:W-:Y:S01]  /*99a0*/  CS2R R26, SRZ ;  /* 0x00000000001a7805 */ /* 0x000fe2000001ff00 */
[----:B------:R0:W5:Y:S04]  /*99b0*/  @!P3 LDG.E.128 R28, desc[UR40][R38.64] ;  /* 0x00000028261cb981 */ /* 0x000168000c1e1d00 */
[----:B------:R0:W5:Y:S01]  /*99c0*/  @!P3 LDG.E.128 R4, desc[UR40][R14.64] ;  /* 0x000000280e04b981 */ /* 0x000162000c1e1d00 */
[----:B--2---:R-:W-:-:S13]  /*99d0*/  ISETP.GE.AND P4, PT, R50, UR4, PT ;  /* 0x0000000432007c0c */ /* 0x004fda000bf86270 */
[----:B------:R0:W5:Y:S04]  /*99e0*/  @!P4 LDG.E.128 R32, desc[UR40][R38.64+0x20] ;  /* 0x000020282620c981 */ /* 0x000168000c1e1d00 */
[----:B------:R0:W5:Y:S02]  /*99f0*/  @!P4 LDG.E.128 R24, desc[UR40][R14.64+0x20] ;  /* 0x000020280e18c981 */ /* 0x000164000c1e1d00 */
.L_x_1170:
[----:B------:R-:W-:Y:S05]  /*9a00*/  BSYNC B1 ;  /* 0x0000000000017941 */ /* 0x000fea0003800000 */
.L_x_1169:
        /* <DEDUP_REMOVED lines=19> */
.L_x_1446:
[----:B------:R-:W-:-:S03]  /*9b40*/  UMOV UR4, 0xffffffff ;  /* 0xffffffff00047882 */ /* 0x000fc60000000000 */
[----:B------:R-:W-:Y:S05]  /*9b50*/  BRA.DIV UR4, `(.L_x_1172) ;  /* 0x0000018a04b87947 */ /* 0x000fea000b800000 */
.L_x_1449:
[----:B------:R-:W-:-:S03]  /*9b60*/  UMOV UR4, 0xffffffff ;  /* 0xffffffff00047882 */ /* 0x000fc60000000000 */
[----:B------:R-:W-:Y:S05]  /*9b70*/  BRA.DIV UR4, `(.L_x_1173) ;  /* 0x0000018a04d87947 */ /* 0x000fea000b800000 */
.L_x_1452:
[----:B------:R-:W-:-:S03]  /*9b80*/  UMOV UR4, 0xffffffff ;  /* 0xffffffff00047882 */ /* 0x000fc60000000000 */
[----:B------:R-:W-:Y:S05]  /*9b90*/  BRA.DIV UR4, `(.L_x_1174) ;  /* 0x0000018a04f87947 */ /* 0x000fea000b800000 */
.L_x_1455:
[----:B------:R-:W0:Y:S01]  /*9ba0*/  SYNCS.PHASECHK.TRANS64.TRYWAIT P1, [R17+URZ+0x19c00], R10 ;  /* 0x019c000a110075a7 */ /* 0x000e22000802017f */
[----:B------:R-:W-:Y:S04]  /*9bb0*/  BSSY B1, `(.L_x_1175) ;  /* 0x0000002000017945 */ /* 0x000fe80003800000 */
[----:B0-----:R-:W-:Y:S05]  /*9bc0*/  @!P1 BRA `(.L_x_1176) ;  /* 0x0000018c00149947 */ /* 0x001fea0003800000 */
.L_x_1456:
[----:B------:R-:W-:Y:S05]  /*9bd0*/  BSYNC B1 ;  /* 0x0000000000017941 */ /* 0x000fea0003800000 */
.L_x_1175:
[----:B------:R-:W-:Y:S05]  /*9be0*/  @P0 BRA `(.L_x_1164) ;  /* 0x0000002000280947 */ /* 0x000fea0003800000 */
[----:B------:R-:W2:Y:S04]  /*9bf0*/  LDL R63, [R1+0x20] ;  /* 0x00002000013f7983 */ /* 0x000ea80000100800 */
[----:B------:R1:W5:Y:S04]  /*9c00*/  LDL R62, [R1+0x1c] ;  /* 0x00001c00013e7983 */ /* 0x0003680000100800 */
[----:B------:R1:W5:Y:S04]  /*9c10*/  LDL R61, [R1+0x30] ;  /* 0x00003000013d7983 */ /* 0x0003680000100800 */
[----:B------:R1:W5:Y:S01]  /*9c20*/  LDL R60, [R1+0x64] ;  /* 0x00006400013c7983 */ /* 0x0003620000100800 */
[----:B------:R-:W3:Y:S02]  /*9c30*/  S2R R0, SR_TID.X ;  /* 0x0000000000007919 */ /* 0x000ee40000002100 */
[----:B---3--:R-:W-:-:S05]  /*9c40*/  VIADD R0, R0, 0xffffff80 ;  /* 0xffffff8000007836 */ /* 0x008fca0000000000 */
[----:B------:R-:W-:-:S04]  /*9c50*/  LEA.HI R3, R0, R0, RZ, 0x1 ;  /* 0x0000000000037211 */ /* 0x000fc800078f08ff */
[----:B------:R-:W-:-:S05]  /*9c60*/  LOP3.LUT R3, R3, 0xfffffffe, RZ, 0xc0, !PT ;  /* 0xfffffffe03037812 */ /* 0x000fca00078ec0ff */
[----:B------:R-:W-:Y:S02]  /*9c70*/  IMAD.IADD R3, R0, 0x1, -R3 ;  /* 0x0000000100037824 */ /* 0x000fe400078e0a03 */
[----:B------:R-:W3:Y:S02]  /*9c80*/  LDC R0, c[0x0][0x3d4] ;  /* 0x0000f500ff007b82 */ /* 0x000ee40000000800 */
[----:B------:R-:W-:Y:S01]  /*9c90*/  IMAD.SHL.U32 R3, R3, 0x10, RZ ;  /* 0x0000001003037824 */ /* 0x000fe200078e00ff */
[----:B------:R-:W-:Y:S04]  /*9ca0*/  BSSY B1, `(.L_x_1177) ;  /* 0x00000fd000017945 */ /* 0x000fe80003800000 */
[-C--:B---3--:R-:W-:Y:S02]  /*9cb0*/  ISETP.GE.AND P0, PT, R3, R0.reuse, PT ;  /* 0x000000000300720c */ /* 0x088fe40003f06270 */
[----:B--2---:R-:W-:-:S11]  /*9cc0*/  ISETP.GE.AND P1, PT, R63, R0, PT ;  /* 0x000000003f00720c */ /* 0x004fd60003f26270 */
[----:B-1----:R-:W-:Y:S05]  /*9cd0*/  @P0 BRA `(.L_x_1178) ;  /* 0x0000000c00e40947 */ /* 0x002fea0003800000 */
[----:B------:R-:W1:Y:S01]  /*9ce0*/  S2R R11, SR_TID.X ;  /* 0x00000000000b7919 */ /* 0x000e620000002100 */
[----:B-----5:R-:W-:Y:S02]  /*9cf0*/  SHF.R.U32.HI R3, RZ, 0x8, R28 ;  /* 0x00000008ff037819 */ /* 0x020fe4000001161c */
[----:B------:R-:W-:Y:S02]  /*9d00*/  LOP3.LUT R8, R28, 0xff, RZ, 0xc0, !PT ;  /* 0x000000ff1c087812 */ /* 0x000fe400078ec0ff */
[----:B------:R-:W-:Y:S02]  /*9d10*/  LOP3.LUT R3, R3, 0xff, RZ, 0xc0, !PT ;  /* 0x000000ff03037812 */ /* 0x000fe400078ec0ff */
[----:B------:R-:W-:Y:S02]  /*9d20*/  SHF.R.U32.HI R9, RZ, 0x8, R29 ;  /* 0x00000008ff097819 */ /* 0x000fe4000001161d */
[----:B------:R-:W-:Y:S02]  /*9d30*/  PRMT R21, R3, 0x7604, R8 ;  /* 0x0000760403157816 */ /* 0x000fe40000000008 */
[----:B0-----:R-:W-:-:S02]  /*9d40*/  LOP3.LUT R10, R29, 0xff, RZ, 0xc0, !PT ;  /* 0x000000ff1d0a7812 */ /* 0x001fc400078ec0ff */
[----:B------:R-:W-:Y:S02]  /*9d50*/  LOP3.LUT R9, R9, 0xff, RZ, 0xc0, !PT ;  /* 0x000000ff09097812 */ /* 0x000fe400078ec0ff */
[----:B------:R-:W-:Y:S02]  /*9d60*/  LOP3.LUT R12, R30, 0xff, RZ, 0xc0, !PT ;  /* 0x000000ff1e0c7812 */ /* 0x000fe400078ec0ff */
[----:B------:R-:W-:Y:S02]  /*9d70*/  PRMT R37, R9, 0x7604, R10 ;  /* 0x0000760409257816 */ /* 0x000fe4000000000a */
[----:B------:R-:W-:Y:S02]  /*9d80*/  SHF.R.U32.HI R9, RZ, 0x8, R31 ;  /* 0x00000008ff097819 */ /* 0x000fe4000001161f */
[----:B------:R-:W-:Y:S02]  /*9d90*/  LOP3.LUT R10, R31, 0xff, RZ, 0xc0, !PT ;  /* 0x000000ff1f0a7812 */ /* 0x000fe400078ec0ff */
[----:B------:R-:W-:-:S02]  /*9da0*/  LOP3.LUT R9, R9, 0xff, RZ, 0xc0, !PT ;  /* 0x000000ff09097812 */ /* 0x000fc400078ec0ff */
[----:B------:R-:W-:Y:S02]  /*9db0*/  SHF.R.U32.HI R46, RZ, 0x8, R7 ;  /* 0x00000008ff2e7819 */ /* 0x000fe40000011607 */
[----:B------:R-:W-:Y:S02]  /*9dc0*/  PRMT R40, R9, 0x7604, R10 ;  /* 0x0000760409287816 */ /* 0x000fe4000000000a */
[----:B------:R-:W-:Y:S02]  /*9dd0*/  SHF.R.U32.HI R38, RZ, 0x8, R5 ;  /* 0x00000008ff267819 */ /* 0x000fe40000011605 */
[----:B------:R-:W-:Y:S01]  /*9de0*/  SHF.R.U32.HI R42, RZ, 0x8, R6 ;  /* 0x00000008ff2a7819 */ /* 0x000fe20000011606 */
[----:B-1----:R-:W-:Y:S01]  /*9df0*/  VIADD R14, R11, 0xffffff80 ;  /* 0xffffff800b0e7836 */ /* 0x002fe20000000000 */
[----:B------:R-:W-:Y:S02]  /*9e00*/  SHF.R.U32.HI R11, RZ, 0x8, R30 ;  /* 0x00000008ff0b7819 */ /* 0x000fe4000001161e */
[----:B------:R-:W-:-:S02]  /*9e10*/  LOP3.LUT R47, R7, 0xff, RZ, 0xc0, !PT ;  /* 0x000000ff072f7812 */ /* 0x000fc400078ec0ff */
[C---:B------:R-:W-:Y:S02]  /*9e20*/  LEA.HI R13, R14.reuse, R14, RZ, 0x1 ;  /* 0x0000000e0e0d7211 */ /* 0x040fe400078f08ff */
[----:B------:R-:W-:Y:S02]  /*9e30*/  LOP3.LUT R11, R11, 0xff, RZ, 0xc0, !PT ;  /* 0x000000ff0b0b7812 */ /* 0x000fe400078ec0ff */
[----:B------:R-:W-:Y:S02]  /*9e40*/  LOP3.LUT R13, R13, 0xfffffffe, RZ, 0xc0, !PT ;  /* 0xfffffffe0d0d7812 */ /* 0x000fe400078ec0ff */
[----:B------:R-:W-:Y:S02]  /*9e50*/  PRMT R39, R11, 0x7604, R12 ;  /* 0x000076040b277816 */ /* 0x000fe4000000000c */
[----:B------:R-:W-:Y:S01]  /*9e60*/  SHF.R.U32.HI R11, RZ, 0x8, R4 ;  /* 0x00000008ff0b7819 */ /* 0x000fe20000011604 */
[----:B------:R-:W-:Y:S01]  /*9e70*/  IMAD.IADD R13, R14, 0x1, -R13 ;  /* 0x000000010e0d7824 */ /* 0x000fe200078e0a0d */
[----:B------:R-:W-:-:S02]  /*9e80*/  LOP3.LUT R14, R4, 0xff, RZ, 0xc0, !PT ;  /* 0x000000ff040e7812 */ /* 0x000fc400078ec0ff */
[----:B------:R-:W-:Y:S02]  /*9e90*/  LOP3.LUT R46, R46, 0xff, RZ, 0xc0, !PT ;  /* 0x000000ff2e2e7812 */ /* 0x000fe400078ec0ff */
[----:B------:R-:W-:Y:S02]  /*9ea0*/  LEA.HI R3, R0, R13, RZ, 0x1c ;  /* 0x0000000d00037211 */ /* 0x000fe400078fe0ff */
[----:B------:R-:W-:Y:S02]  /*9eb0*/  LOP3.LUT R13, R11, 0xff, RZ, 0xc0, !PT ;  /* 0x000000ff0b0d7812 */ /* 0x000fe400078ec0ff */
[C---:B------:R-:W-:Y:S01]  /*9ec0*/  LEA.HI R8, R3.reuse, R3, RZ, 0x1 ;  /* 0x0000000303087211 */ /* 0x040fe200078f08ff */
[----:B------:R-:W-:Y:S01]  /*9ed0*/  IMAD.SHL.U32 R3, R3, 0x10, RZ ;  /* 0x0000001003037824 */ /* 0x000fe200078e00ff */
[----:B------:R-:W-:Y:S02]  /*9ee0*/  PRMT R45, R13, 0x7604, R14 ;  /* 0x000076040d2d7816 */ /* 0x000fe4000000000e */
[----:B------:R-:W-:-:S02]  /*9ef0*/  SHF.R.S32.HI R8, RZ, 0x1, R8 ;  /* 0x00000001ff087819 */ /* 0x000fc40000011408 */
[----:B------:R-:W-:Y:S02]  /*9f00*/  LOP3.LUT R3, R62, 0x10, R3, 0xf8, !PT ;  /* 0x000000103e037812 */ /* 0x000fe400078ef803 */
[----:B------:R-:W-:Y:S01]  /*9f10*/  LOP3.LUT R41, R5, 0xff, RZ, 0xc0, !PT ;  /* 0x000000ff05297812 */ /* 0x000fe200078ec0ff */
[----:B------:R-:W-:Y:S01]  /*9f20*/  IMAD R12, R8, 0x1800, R61 ;  /* 0x00001800080c7824 */ /* 0x000fe200078e023d */
[----:B------:R-:W-:Y:S01]  /*9f30*/  LOP3.LUT R3, R3, R60, RZ, 0x3c, !PT ;  /* 0x0000003c03037212 */ /* 0x000fe200078e3cff */
[----:B------:R-:W0:Y:S01]  /*9f40*/  LDS.128 R8, [R20+0xf000] ;  /* 0x00f0000014087984 */ /* 0x000e220000000c00 */
[----:B------:R-:W-:Y:S02]  /*9f50*/  LOP3.LUT R38, R38, 0xff, RZ, 0xc0, !PT ;  /* 0x000000ff26267812 */ /* 0x000fe400078ec0ff */
[----:B------:R-:W-:Y:S02]  /*9f60*/  IADD3 R3, R17, R12, R3 ;  /* 0x0000000c11037210 */ /* 0x000fe40007ffe003 */
[----:B------:R-:W-:-:S02]  /*9f70*/  LOP3.LUT R43, R42, 0xff, RZ, 0xc0, !PT ;  /* 0x000000ff2a2b7812 */ /* 0x000fc400078ec0ff */
[----:B------:R-:W-:Y:S01]  /*9f80*/  PRMT R46, R46, 0x7604, R47 ;  /* 0x000076042e2e7816 */ /* 0x000fe2000000002f */
[----:B------:R-:W1:Y:S01]  /*9f90*/  LDS.128 R12, [R3+0xf000] ;  /* 0x00f00000030c7984 */ /* 0x000e620000000c00 */
[----:B------:R-:W-:Y:S02]  /*9fa0*/  PRMT R42, R38, 0x7604, R41 ;  /* 0x00007604262a7816 */ /* 0x000fe40000000029 */
[----:B------:R-:W-:Y:S02]  /*9fb0*/  SHF.R.U32.HI R47, RZ, 0x10, R5 ;  /* 0x00000010ff2f7819 */ /* 0x000fe40000011605 */
[----:B------:R-:W-:Y:S02]  /*9fc0*/  SHF.R.U32.HI R38, RZ, 0x10, R29 ;  /* 0x00000010ff267819 */ /* 0x000fe4000001161d */
[----:B------:R-:W-:Y:S01]  /*9fd0*/  SHF.R.U32.HI R41, RZ, 0x10, R31 ;  /* 0x00000010ff297819 */ /* 0x000fe2000001161f */
[----:B------:R-:W-:Y:S01]  /*9fe0*/  IMAD.U32 R47, R47, 0x10000, RZ ;  /* 0x000100002f2f7824 */ /* 0x000fe200078e00ff */
[----:B------:R-:W-:Y:S01]  /*9ff0*/  LOP3.LUT R44, R6, 0xff, RZ, 0xc0, !PT ;  /* 0x000000ff062c7812 */ /* 0x000fe200078ec0ff */
[----:B------:R-:W-:Y:S01]  /*a000*/  IMAD.U32 R38, R38, 0x10000, RZ ;  /* 0x0001000026267824 */ /* 0x000fe200078e00ff */
[----:B------:R-:W-:Y:S01]  /*a010*/  SHF.R.U32.HI R53, RZ, 0x10, R7 ;  /* 0x00000010ff357819 */ /* 0x000fe20000011607 */
[----:B------:R-:W-:Y:S01]  /*a020*/  IMAD.U32 R41, R41, 0x10000, RZ ;  /* 0x0001000029297824 */ /* 0x000fe200078e00ff */
[----:B------:R-:W-:-:S02]  /*a030*/  LOP3.LUT R49, R42, 0xff0000, R47, 0xf8, !PT ;  /* 0x00ff00002a317812 */ /* 0x000fc400078ef82f */
[----:B------:R-:W-:Y:S01]  /*a040*/  PRMT R51, R43, 0x7604, R44 ;  /* 0x000076042b337816 */ /* 0x000fe2000000002c */
[----:B------:R-:W-:Y:S01]  /*a050*/  IMAD.U32 R53, R53, 0x10000, RZ ;  /* 0x0001000035357824 */ /* 0x000fe200078e00ff */
[----:B------:R-:W-:Y:S02]  /*a060*/  LOP3.LUT R37, R37, 0xff0000, R38, 0xf8, !PT ;  /* 0x00ff000025257812 */ /* 0x000fe400078ef826 */
[----:B------:R-:W-:Y:S02]  /*a070*/  LOP3.LUT R43, R40, 0xff0000, R41, 0xf8, !PT ;  /* 0x00ff0000282b7812 */ /* 0x000fe400078ef829 */
[----:B------:R-:W-:Y:S02]  /*a080*/  LOP3.LUT R49, R49, 0xff000000, R5, 0xf8, !PT ;  /* 0xff00000031317812 */ /* 0x000fe400078ef805 */
[----:B------:R-:W-:Y:S02]  /*a090*/  LOP3.LUT R21, R21, 0xff0000, R28, 0xf8, !PT ;  /* 0x00ff000015157812 */ /* 0x000fe400078ef81c */
[----:B------:R-:W-:-:S02]  /*a0a0*/  LOP3.LUT R41, R37, 0xff000000, R29, 0xf8, !PT ;  /* 0xff00000025297812 */ /* 0x000fc400078ef81d */
[----:B------:R-:W-:Y:S02]  /*a0b0*/  LOP3.LUT R39, R39, 0xff0000, R30, 0xf8, !PT ;  /* 0x00ff000027277812 */ /* 0x000fe400078ef81e */
[----:B------:R-:W-:Y:S02]  /*a0c0*/  LOP3.LUT R47, R43, 0xff000000, R31, 0xf8, !PT ;  /* 0xff0000002b2f7812 */ /* 0x000fe400078ef81f */
[----:B------:R-:W-:Y:S02]  /*a0d0*/  LOP3.LUT R53, R46, 0xff0000, R53, 0xf8, !PT ;  /* 0x00ff00002e357812 */ /* 0x000fe400078ef835 */
[----:B------:R-:W-:Y:S02]  /*a0e0*/  LOP3.LUT R45, R45, 0xff0000, R4, 0xf8, !PT ;  /* 0x00ff00002d2d7812 */ /* 0x000fe400078ef804 */
[-C--:B0-----:R-:W-:Y:S02]  /*a0f0*/  F2FP.F16.E4M3.UNPACK_B R29, R8.reuse ;  /* 0x00000008ff1d723e */ /* 0x081fe400020006ff */
[----:B------:R-:W-:-:S02]  /*a100*/  F2FP.F16.E4M3.UNPACK_B R43, R8.H1 ;  /* 0x00000008ff2b723e */ /* 0x000fc400030006ff */
[----:B------:R-:W-:Y:S02]  /*a110*/  LOP3.LUT R51, R51, 0xff0000, R6, 0xf8, !PT ;  /* 0x00ff000033337812 */ /* 0x000fe400078ef806 */
[-C--:B------:R-:W-:Y:S02]  /*a120*/  F2FP.F16.E4M3.UNPACK_B R40, R11.reuse ;  /* 0x0000000bff28723e */ /* 0x080fe400020006ff */
[----:B------:R-:W-:Y:S02]  /*a130*/  F2FP.F16.E4M3.UNPACK_B R46, R11.H1 ;  /* 0x0000000bff2e723e */ /* 0x000fe400030006ff */
[----:B------:R-:W-:Y:S02]  /*a140*/  F2FP.F16.E4M3.UNPACK_B R50, R49 ;  /* 0x00000031ff32723e */ /* 0x000fe400020006ff */
[----:B-1----:R-:W-:Y:S02]  /*a150*/  F2FP.F16.E4M3.UNPACK_B R8, R13 ;  /* 0x0000000dff08723e */ /* 0x002fe400020006ff */
[----:B------:R-:W-:-:S02]  /*a160*/  LOP3.LUT R28, R21, 0xff000000, R28, 0xf8, !PT ;  /* 0xff000000151c7812 */ /* 0x000fc400078ef81c */
[----:B------:R-:W-:Y:S02]  /*a170*/  F2FP.F16.E4M3.UNPACK_B R11, R41 ;  /* 0x00000029ff0b723e */ /* 0x000fe400020006ff */
[----:B------:R-:W-:Y:S02]  /*a180*/  LOP3.LUT R21, R39, 0xff000000, R30, 0xf8, !PT ;  /* 0xff00000027157812 */ /* 0x000fe400078ef81e */
[----:B------:R-:W-:Y:S01]  /*a190*/  LOP3.LUT R39, R45, 0xff000000, R4, 0xf8, !PT ;  /* 0xff0000002d277812 */ /* 0x000fe200078ef804 */
[--C-:B------:R-:W-:Y:S01]  /*a1a0*/  HADD2.F32 R44, -RZ, R11.reuse.H0_H0 ;  /* 0x2000000bff2c7230 */ /* 0x100fe20000004100 */
[----:B------:R-:W-:Y:S01]  /*a1b0*/  LOP3.LUT R4, R51, 0xff000000, R6, 0xf8, !PT ;  /* 0xff00000033047812 */ /* 0x000fe200078ef806 */
[----:B------:R-:W-:Y:S01]  /*a1c0*/  HADD2.F32 R51, -RZ, R50.H0_H0 ;  /* 0x20000032ff337230 */ /* 0x000fe20000004100 */
[-C--:B------:R-:W-:Y:S01]  /*a1d0*/  F2FP.F16.E4M3.UNPACK_B R30, R9.reuse ;  /* 0x00000009ff1e723e */ /* 0x080fe200020006ff */
[--C-:B------:R-:W-:Y:S01]  /*a1e0*/  HADD2.F32 R6, -RZ, R8.reuse.H0_H0 ;  /* 0x20000008ff067230 */ /* 0x100fe20000004100 */
[----:B------:R-:W-:Y:S01]  /*a1f0*/  F2FP.F16.E4M3.UNPACK_B R31, R9.H1 ;  /* 0x00000009ff1f723e */ /* 0x000fe200030006ff */
[----:B------:R-:W-:Y:S01]  /*a200*/  HADD2.F32 R8, -RZ, R8.H1_H1 ;  /* 0x30000008ff087230 */ /* 0x000fe20000004100 */
[-C--:B------:R-:W-:Y:S01]  /*a210*/  F2FP.F16.E4M3.UNPACK_B R37, R12.reuse ;  /* 0x0000000cff25723e */ /* 0x080fe200020006ff */
[--C-:B------:R-:W-:Y:S01]  /*a220*/  HADD2.F32 R9, -RZ, R30.reuse.H0_H0 ;  /* 0x2000001eff097230 */ /* 0x100fe20000004100 */
[----:B------:R-:W-:Y:S01]  /*a230*/  F2FP.F16.E4M3.UNPACK_B R45, R12.H1 ;  /* 0x0000000cff2d723e */ /* 0x000fe200030006ff */
[C---:B------:R-:W-:Y:S01]  /*a240*/  FMUL.FTZ R12, R6.reuse, R51 ;  /* 0x00000033060c7220 */ /* 0x040fe20000410000 */
[-C--:B------:R-:W-:Y:S01]  /*a250*/  FMUL.FTZ R52, R6, R44.reuse ;  /* 0x0000002c06347220 */ /* 0x080fe20000410000 */
[----:B------:R-:W-:Y:S01]  /*a260*/  F2FP.F16.E4M3.UNPACK_B R38, R13.H1 ;  /* 0x0000000dff26723e */ /* 0x000fe200030006ff */
[----:B------:R-:W-:Y:S01]  /*a270*/  HADD2.F32 R30, -RZ, R30.H1_H1 ;  /* 0x3000001eff1e7230 */ /* 0x000fe20000004100 */
[----:B------:R-:W-:Y:S01]  /*a280*/  F2FP.F16.E4M3.UNPACK_B R49, R49.H1 ;  /* 0x00000031ff31723e */ /* 0x000fe200030006ff */
[C---:B------:R-:W-:Y:S01]  /*a290*/  FFMA.FTZ R6, R9.reuse, R44, -R12 ;  /* 0x0000002c09067223 */ /* 0x040fe2000001080c */
[----:B------:R-:W-:Y:S01]  /*a2a0*/  F2FP.F16.E4M3.UNPACK_B R41, R41.H1 ;  /* 0x00000029ff29723e */ /* 0x000fe200030006ff */
[----:B------:R-:W-:Y:S01]  /*a2b0*/  FFMA.FTZ R9, R9, R51, R52 ;  /* 0x0000003309097223 */ /* 0x000fe20000010034 */
[-C--:B------:R-:W-:Y:S01]  /*a2c0*/  F2FP.F16.E4M3.UNPACK_B R42, R15.reuse ;  /* 0x0000000fff2a723e */ /* 0x080fe200020006ff */
[----:B------:R-:W-:Y:S01]  /*a2d0*/  HADD2.F32 R51, -RZ, R50.H1_H1 ;  /* 0x30000032ff337230 */ /* 0x000fe20000004100 */
[----:B------:R-:W-:Y:S01]  /*a2e0*/  F2FP.F16.E4M3.UNPACK_B R48, R15.H1 ;  /* 0x0000000fff30723e */ /* 0x000fe200030006ff */
[----:B------:R-:W-:Y:S01]  /*a2f0*/  HADD2.F32 R15, -RZ, R11.H1_H1 ;  /* 0x3000000bff0f7230 */ /* 0x000fe20000004100 */
[----:B------:R-:W-:Y:S01]  /*a300*/  LOP3.LUT R53, R53, 0xff000000, R7, 0xf8, !PT ;  /* 0xff00000035357812 */ /* 0x000fe200078ef807 */
[----:B------:R-:W-:-:S02]  /*a310*/  HADD2.F32 R44, -RZ, R49.H0_H0 ;  /* 0x20000031ff2c7230 */ /* 0x000fc40000004100 */
[C---:B------:R-:W-:Y:S01]  /*a320*/  FMUL.FTZ R55, R8.reuse, R51 ;  /* 0x0000003308377220 */ /* 0x040fe20000410000 */
[----:B------:R-:W-:Y:S02]  /*a330*/  HADD2.F32 R11, -RZ, R38.H0_H0 ;  /* 0x20000026ff0b7230 */ /* 0x000fe40000004100 */
[----:B------:R-:W-:Y:S01]  /*a340*/  FMUL.FTZ R8, R8, R15 ;  /* 0x0000000f08087220 */ /* 0x000fe20000410000 */
[----:B------:R-:W-:Y:S01]  /*a350*/  HADD2.F32 R12, -RZ, R41.H0_H0 ;  /* 0x20000029ff0c7230 */ /* 0x000fe20000004100 */
[----:B------:R-:W-:Y:S01]  /*a360*/  F2FP.F16.E4M3.UNPACK_B R7, R14 ;  /* 0x0000000eff07723e */ /* 0x000fe200020006ff */
[----:B------:R-:W-:Y:S02]  /*a370*/  HADD2.F32 R13, -RZ, R31.H0_H0 ;  /* 0x2000001fff0d7230 */ /* 0x000fe40000004100 */
[C---:B------:R-:W-:Y:S01]  /*a380*/  FMUL.FTZ R50, R11.reuse, R44 ;  /* 0x0000002c0b327220 */ /* 0x040fe20000410000 */
[----:B------:R-:W-:Y:S01]  /*a390*/  FFMA.FTZ R8, R30, R51, R8 ;  /* 0x000000331e087223 */ /* 0x000fe20000010008 */
[-C--:B------:R-:W-:Y:S01]  /*a3a0*/  FMUL.FTZ R57, R11, R12.reuse ;  /* 0x0000000c0b397220 */ /* 0x080fe20000410000 */
[----:B------:R-:W-:Y:S01]  /*a3b0*/  F2FP.F16.E4M3.UNPACK_B R51, R53 ;  /* 0x00000035ff33723e */ /* 0x000fe200020006ff */
[----:B------:R-:W-:Y:S01]  /*a3c0*/  FFMA.FTZ R12, R13, R12, -R50 ;  /* 0x0000000c0d0c7223 */ /* 0x000fe20000010832 */
[----:B------:R-:W-:-:S02]  /*a3d0*/  HADD2.F32 R41, -RZ, R41.H1_H1 ;  /* 0x30000029ff297230 */ /* 0x000fc40000004100 */
[----:B------:R-:W-:Y:S01]  /*a3e0*/  FFMA.FTZ R13, R13, R44, R57 ;  /* 0x0000002c0d0d7223 */ /* 0x000fe20000010039 */
[----:B------:R-:W-:Y:S01]  /*a3f0*/  F2FP.F16.E4M3.UNPACK_B R44, R47 ;  /* 0x0000002fff2c723e */ /* 0x000fe200020006ff */
[----:B------:R-:W-:Y:S02]  /*a400*/  HADD2.F32 R38, -RZ, R38.H1_H1 ;  /* 0x30000026ff267230 */ /* 0x000fe40000004100 */
[----:B------:R-:W-:Y:S01]  /*a410*/  FFMA.FTZ R11, R30, R15, -R55 ;  /* 0x0000000f1e0b7223 */ /* 0x000fe20000010837 */
[----:B------:R-:W-:Y:S01]  /*a420*/  HADD2.F32 R50, -RZ, R49.H1_H1 ;  /* 0x30000031ff327230 */ /* 0x000fe20000004100 */
[----:B------:R-:W-:Y:S01]  /*a430*/  F2FP.F16.E4M3.UNPACK_B R47, R47.H1 ;  /* 0x0000002fff2f723e */ /* 0x000fe200030006ff */
[----:B------:R-:W-:Y:S02]  /*a440*/  HADD2.F32 R31, -RZ, R31.H1_H1 ;  /* 0x3000001fff1f7230 */ /* 0x000fe40000004100 */
[----:B------:R-:W-:Y:S01]  /*a450*/  FMUL.FTZ R55, R38, R41 ;  /* 0x0000002926377220 */ /* 0x000fe20000410000 */
[----:B------:R-:W-:-:S02]  /*a460*/  HADD2.F32 R52, -RZ, R51.H0_H0 ;  /* 0x20000033ff347230 */ /* 0x000fc40000004100 */
[-C--:B------:R-:W-:Y:S01]  /*a470*/  FMUL.FTZ R54, R38, R50.reuse ;  /* 0x0000003226367220 */ /* 0x080fe20000410000 */
[----:B------:R-:W-:Y:S02]  /*a480*/  HADD2.F32 R15, -RZ, R42.H0_H0 ;  /* 0x2000002aff0f7230 */ /* 0x000fe40000004100 */
[----:B------:R-:W-:Y:S01]  /*a490*/  FFMA.FTZ R38, R31, R50, R55 ;  /* 0x000000321f267223 */ /* 0x000fe20000010037 */
[----:B------:R-:W-:Y:S01]  /*a4a0*/  HADD2.F32 R49, -RZ, R44.H0_H0 ;  /* 0x2000002cff317230 */ /* 0x000fe20000004100 */
[----:B------:R-:W-:Y:S01]  /*a4b0*/  F2FP.F16.E4M3.UNPACK_B R50, R53.H1 ;  /* 0x00000035ff32723e */ /* 0x000fe200030006ff */
[----:B------:R-:W-:Y:S02]  /*a4c0*/  HADD2.F32 R30, -RZ, R40.H0_H0 ;  /* 0x20000028ff1e7230 */ /* 0x000fe40000004100 */
[C---:B------:R-:W-:Y:S01]  /*a4d0*/  FMUL.FTZ R57, R15.reuse, R52 ;  /* 0x000000340f397220 */ /* 0x040fe20000410000 */
[----:B------:R-:W-:Y:S02]  /*a4e0*/  HADD2.F32 R42, -RZ, R42.H1_H1 ;  /* 0x3000002aff2a7230 */ /* 0x000fe40000004100 */
[----:B------:R-:W-:Y:S01]  /*a4f0*/  FMUL.FTZ R59, R15, R49 ;  /* 0x000000310f3b7220 */ /* 0x000fe20000410000 */
[----:B------:R-:W-:Y:S01]  /*a500*/  FFMA.FTZ R15, R31, R41, -R54 ;  /* 0x000000291f0f7223 */ /* 0x000fe20000010836 */
[----:B------:R-:W-:Y:S01]  /*a510*/  FFMA.FTZ R31, R30, R49, -R57 ;  /* 0x000000311e1f7223 */ /* 0x000fe20000010839 */
[----:B------:R-:W-:-:S02]  /*a520*/  HADD2.F32 R41, -RZ, R40.H1_H1 ;  /* 0x30000028ff297230 */ /* 0x000fc40000004100 */
[----:B------:R-:W-:Y:S01]  /*a530*/  FFMA.FTZ R30, R30, R52, R59 ;  /* 0x000000341e1e7223 */ /* 0x000fe2000001003b */
[----:B------:R-:W-:Y:S01]  /*a540*/  HADD2.F32 R52, -RZ, R51.H1_H1 ;  /* 0x30000033ff347230 */ /* 0x000fe20000004100 */
[----:B------:R-:W-:Y:S01]  /*a550*/  F2FP.F16.E4M3.UNPACK_B R14, R14.H1 ;  /* 0x0000000eff0e723e */ /* 0x000fe200030006ff */
[----:B------:R-:W-:Y:S01]  /*a560*/  HADD2.F32 R53, -RZ, R50.H0_H0 ;  /* 0x20000032ff357230 */ /* 0x000fe20000004100 */
[----:B------:R-:W-:Y:S01]  /*a570*/  F2FP.F16.E4M3.UNPACK_B R5, R10 ;  /* 0x0000000aff05723e */ /* 0x000fe200020006ff */
[----:B------:R-:W-:Y:S02]  /*a580*/  HADD2.F32 R40, -RZ, R48.H0_H0 ;  /* 0x20000030ff287230 */ /* 0x000fe40000004100 */
[----:B------:R-:W-:Y:S01]  /*a590*/  FMUL.FTZ R54, R42, R52 ;  /* 0x000000342a367220 */ /* 0x000fe20000410000 */
[----:B------:R-:W-:Y:S01]  /*a5a0*/  HADD2.F32 R51, -RZ, R47.H0_H0 ;  /* 0x2000002fff337230 */ /* 0x000fe20000004100 */
[----:B------:R-:W-:Y:S01]  /*a5b0*/  F2FP.F16.E4M3.UNPACK_B R10, R10.H1 ;  /* 0x0000000aff0a723e */ /* 0x000fe200030006ff */
[----:B------:R-:W-:-:S02]  /*a5c0*/  HADD2.F32 R49, -RZ, R44.H1_H1 ;  /* 0x3000002cff317230 */ /* 0x000fc40000004100 */
[C---:B------:R-:W-:Y:S01]  /*a5d0*/  FMUL.FTZ R57, R40.reuse, R53 ;  /* 0x0000003528397220 */ /* 0x040fe20000410000 */
[----:B------:R-:W-:Y:S02]  /*a5e0*/  HADD2.F32 R44, -RZ, R46.H0_H0 ;  /* 0x2000002eff2c7230 */ /* 0x000fe40000004100 */
[----:B------:R-:W-:Y:S01]  /*a5f0*/  FMUL.FTZ R56, R40, R51 ;  /* 0x0000003328387220 */ /* 0x000fe20000410000 */
[----:B------:R-:W-:Y:S01]  /*a600*/  F2FP.SATFINITE.E4M3.F32.PACK_AB_MERGE_C R13, R38, R13, RZ ;  /* 0x0000000d260d723e */ /* 0x000fe200048070ff */
[-C--:B------:R-:W-:Y:S01]  /*a610*/  FMUL.FTZ R55, R42, R49.reuse ;  /* 0x000000312a377220 */ /* 0x080fe20000410000 */
[C---:B------:R-:W-:Y:S01]  /*a620*/  FFMA.FTZ R40, R41.reuse, R49, -R54 ;  /* 0x0000003129287223 */ /* 0x040fe20000010836 */
[C---:B------:R-:W-:Y:S01]  /*a630*/  FFMA.FTZ R42, R44.reuse, R51, -R57 ;  /* 0x000000332c2a7223 */ /* 0x040fe20000010839 */
[----:B------:R-:W-:Y:S01]  /*a640*/  FFMA.FTZ R44, R44, R53, R56 ;  /* 0x000000352c2c7223 */ /* 0x000fe20000010038 */
[----:B------:R-:W-:Y:S01]  /*a650*/  F2FP.F16.E4M3.UNPACK_B R53, R39.H1 ;  /* 0x00000027ff35723e */ /* 0x000fe200030006ff */
[----:B------:R-:W-:Y:S01]  /*a660*/  HADD2.F32 R54, -RZ, R50.H1_H1 ;  /* 0x30000032ff367230 */ /* 0x000fe20000004100 */
[----:B------:R-:W-:Y:S01]  /*a670*/  F2FP.F16.E4M3.UNPACK_B R50, R28.H1 ;  /* 0x0000001cff32723e */ /* 0x000fe200030006ff */
[----:B------:R-:W-:Y:S01]  /*a680*/  FFMA.FTZ R41, R41, R52, R55 ;  /* 0x0000003429297223 */ /* 0x000fe20000010037 */
[----:B------:R-:W-:Y:S01]  /*a690*/  HADD2.F32 R52, -RZ, R47.H1_H1 ;  /* 0x3000002fff347230 */ /* 0x000fe20000004100 */
[----:B------:R-:W-:Y:S01]  /*a6a0*/  F2FP.SATFINITE.E4M3.F32.PACK_AB_MERGE_C R9, R8, R9, R13 ;  /* 0x000000090809723e */ /* 0x000fe2000480700d */
[----:B------:R-:W-:-:S02]  /*a6b0*/  HADD2.F32 R49, -RZ, R48.H1_H1 ;  /* 0x30000030ff317230 */ /* 0x000fc40000004100 */
[----:B------:R-:W-:Y:S02]  /*a6c0*/  HADD2.F32 R55, -RZ, R53.H0_H0 ;  /* 0x20000035ff377230 */ /* 0x000fe40000004100 */
[----:B------:R-:W-:Y:S02]  /*a6d0*/  HADD2.F32 R48, -RZ, R45.H0_H0 ;  /* 0x2000002dff307230 */ /* 0x000fe40000004100 */
[C---:B------:R-:W-:Y:S01]  /*a6e0*/  FMUL.FTZ R56, R49.reuse, R54 ;  /* 0x0000003631387220 */ /* 0x040fe20000410000 */
[----:B------:R-:W-:Y:S02]  /*a6f0*/  HADD2.F32 R51, -RZ, R50.H0_H0 ;  /* 0x20000032ff337230 */ /* 0x000fe40000004100 */
[----:B------:R-:W-:Y:S01]  /*a700*/  FMUL.FTZ R59, R49, R52 ;  /* 0x00000034313b7220 */ /* 0x000fe20000410000 */
[----:B------:R-:W-:Y:S02]  /*a710*/  HADD2.F32 R47, -RZ, R46.H1_H1 ;  /* 0x3000002eff2f7230 */ /* 0x000fe40000004100 */
[----:B------:R-:W-:Y:S01]  /*a720*/  FMUL.FTZ R49, R48, R55 ;  /* 0x0000003730317220 */ /* 0x000fe20000410000 */
[----:B------:R-:W-:-:S02]  /*a730*/  HADD2.F32 R46, -RZ, R43.H0_H0 ;  /* 0x2000002bff2e7230 */ /* 0x000fc40000004100 */
[----:B------:R-:W-:Y:S01]  /*a740*/  FMUL.FTZ R48, R48, R51 ;  /* 0x0000003330307220 */ /* 0x000fe20000410000 */
[----:B------:R-:W-:Y:S02]  /*a750*/  HADD2.F32 R45, -RZ, R45.H1_H1 ;  /* 0x3000002dff2d7230 */ /* 0x000fe40000004100 */
[C---:B------:R-:W-:Y:S01]  /*a760*/  FFMA.FTZ R57, R47.reuse, R52, -R56 ;  /* 0x000000342f397223 */ /* 0x040fe20000010838 */
[----:B------:R-:W-:Y:S02]  /*a770*/  HADD2.F32 R50, -RZ, R50.H1_H1 ;  /* 0x30000032ff327230 */ /* 0x000fe40000004100 */
[C---:B------:R-:W-:Y:S01]  /*a780*/  FFMA.FTZ R55, R46.reuse, R55, R48 ;  /* 0x000000372e377223 */ /* 0x040fe20000010030 */
[----:B------:R-:W-:Y:S02]  /*a790*/  HADD2.F32 R48, -RZ, R53.H1_H1 ;  /* 0x30000035ff307230 */ /* 0x000fe40000004100 */
[----:B------:R-:W-:Y:S01]  /*a7a0*/  FFMA.FTZ R59, R47, R54, R59 ;  /* 0x000000362f3b7223 */ /* 0x000fe2000001003b */
[----:B------:R-:W-:Y:S01]  /*a7b0*/  F2FP.F16.E4M3.UNPACK_B R47, R39 ;  /* 0x00000027ff2f723e */ /* 0x000fe200020006ff */
[----:B------:R-:W-:Y:S01]  /*a7c0*/  FFMA.FTZ R51, R46, R51, -R49 ;  /* 0x000000332e337223 */ /* 0x000fe20000010831 */
[----:B------:R-:W-:Y:S01]  /*a7d0*/  HADD2.F32 R43, -RZ, R43.H1_H1 ;  /* 0x3000002bff2b7230 */ /* 0x000fe20000004100 */
[----:B------:R-:W-:Y:S01]  /*a7e0*/  F2FP.F16.E4M3.UNPACK_B R46, R28 ;  /* 0x0000001cff2e723e */ /* 0x000fe200020006ff */
[C---:B------:R-:W-:Y:S01]  /*a7f0*/  FMUL.FTZ R28, R45.reuse, R48 ;  /* 0x000000302d1c7220 */ /* 0x040fe20000410000 */
[----:B------:R-:W-:Y:S01]  /*a800*/  FMUL.FTZ R49, R45, R50 ;  /* 0x000000322d317220 */ /* 0x000fe20000410000 */
[----:B------:R-:W-:Y:S01]  /*a810*/  HADD2.F32 R45, -RZ, R47.H0_H0 ;  /* 0x2000002fff2d7230 */ /* 0x000fe20000004100 */
[----:B------:R-:W-:Y:S01]  /*a820*/  F2FP.SATFINITE.E4M3.F32.PACK_AB_MERGE_C R44, R59, R44, RZ ;  /* 0x0000002c3b2c723e */ /* 0x000fe200048070ff */
[----:B------:R-:W-:-:S02]  /*a830*/  HADD2.F32 R39, -RZ, R37.H0_H0 ;  /* 0x20000025ff277230 */ /* 0x000fc40000004100 */
        /* <DEDUP_REMOVED lines=8> */
[C---:B------:R-:W-:Y:S01]  /*a8c0*/  FFMA.FTZ R49, R28.reuse, R43, -R49 ;  /* 0x0000002b1c317223 */ /* 0x040fe20000010831 */
[----:B------:R-:W-:Y:S01]  /*a8d0*/  HADD2.F32 R46, -RZ, R46.H1_H1 ;  /* 0x3000002eff2e7230 */ /* 0x000fe20000004100 */
[----:B------:R-:W-:Y:S01]  /*a8e0*/  F2FP.F16.E4M3.UNPACK_B R43, R4.H1 ;  /* 0x00000004ff2b723e */ /* 0x000fe200030006ff */
[----:B------:R-:W-:Y:S02]  /*a8f0*/  HADD2.F32 R29, -RZ, R29.H1_H1 ;  /* 0x3000001dff1d7230 */ /* 0x000fe40000004100 */
[----:B------:R-:W-:Y:S01]  /*a900*/  FFMA.FTZ R47, R28, R45, R39 ;  /* 0x0000002d1c2f7223 */ /* 0x000fe20000010027 */
[C---:B------:R-:W-:Y:S01]  /*a910*/  FMUL.FTZ R50, R37.reuse, R48 ;  /* 0x0000003025327220 */ /* 0x040fe20000410000 */
[----:B------:R-:W-:Y:S01]  /*a920*/  F2FP.F16.E4M3.UNPACK_B R28, R21.H1 ;  /* 0x00000015ff1c723e */ /* 0x000fe200030006ff */
[-C--:B------:R-:W-:Y:S01]  /*a930*/  FMUL.FTZ R39, R37, R46.reuse ;  /* 0x0000002e25277220 */ /* 0x080fe20000410000 */
[----:B------:R-:W-:Y:S02]  /*a940*/  HADD2.F32 R45, -RZ, R43.H0_H0 ;  /* 0x2000002bff2d7230 */ /* 0x000fe40000004100 */
[----:B------:R-:W-:Y:S01]  /*a950*/  FFMA.FTZ R50, R29, R46, -R50 ;  /* 0x0000002e1d327223 */ /* 0x000fe20000010832 */
[----:B------:R-:W-:-:S02]  /*a960*/  HADD2.F32 R37, -RZ, R14.H0_H0 ;  /* 0x2000000eff257230 */ /* 0x000fc40000004100 */
[----:B------:R-:W-:Y:S01]  /*a970*/  FFMA.FTZ R48, R29, R48, R39 ;  /* 0x000000301d307223 */ /* 0x000fe20000010027 */
[--C-:B------:R-:W-:Y:S01]  /*a980*/  HADD2.F32 R29, -RZ, R28.reuse.H0_H0 ;  /* 0x2000001cff1d7230 */ /* 0x100fe20000004100 */
[----:B------:R-:W-:Y:S01]  /*a990*/  F2FP.F16.E4M3.UNPACK_B R21, R21 ;  /* 0x00000015ff15723e */ /* 0x000fe200020006ff */
[----:B------:R-:W-:Y:S02]  /*a9a0*/  HADD2.F32 R39, -RZ, R28.H1_H1 ;  /* 0x3000001cff277230 */ /* 0x000fe40000004100 */
[C---:B------:R-:W-:Y:S01]  /*a9b0*/  FMUL.FTZ R53, R37.reuse, R45 ;  /* 0x0000002d25357220 */ /* 0x040fe20000410000 */
[----:B------:R-:W-:Y:S02]  /*a9c0*/  HADD2.F32 R28, -RZ, R10.H0_H0 ;  /* 0x2000000aff1c7230 */ /* 0x000fe40000004100 */
[----:B------:R-:W-:Y:S01]  /*a9d0*/  FMUL.FTZ R37, R37, R29 ;  /* 0x0000001d25257220 */ /* 0x000fe20000410000 */
[----:B------:R-:W-:Y:S01]  /*a9e0*/  HADD2.F32 R43, -RZ, R43.H1_H1 ;  /* 0x3000002bff2b7230 */ /* 0x000fe20000004100 */
[----:B------:R-:W-:Y:S01]  /*a9f0*/  F2FP.F16.E4M3.UNPACK_B R4, R4 ;  /* 0x00000004ff04723e */ /* 0x000fe200020006ff */
[----:B------:R-:W-:-:S02]  /*aa00*/  HADD2.F32 R14, -RZ, R14.H1_H1 ;  /* 0x3000000eff0e7230 */ /* 0x000fc40000004100 */
[C---:B------:R-:W-:Y:S01]  /*aa10*/  FFMA.FTZ R53, R28.reuse, R29, -R53 ;  /* 0x0000001d1c357223 */ /* 0x040fe20000010835 */
[----:B------:R-:W-:Y:S02]  /*aa20*/  HADD2.F32 R10, -RZ, R10.H1_H1 ;  /* 0x3000000aff0a7230 */ /* 0x000fe40000004100 */
[----:B------:R-:W-:Y:S01]  /*aa30*/  FFMA.FTZ R45, R28, R45, R37 ;  /* 0x0000002d1c2d7223 */ /* 0x000fe20000010025 */
[--C-:B------:R-:W-:Y:S02]  /*aa40*/  HADD2.F32 R28, -RZ, R4.reuse.H1_H1 ;  /* 0x30000004ff1c7230 */ /* 0x100fe40000004100 */
[C---:B------:R-:W-:Y:S01]  /*aa50*/  FMUL.FTZ R29, R14.reuse, R43 ;  /* 0x0000002b0e1d7220 */ /* 0x040fe20000410000 */
[----:B------:R-:W-:Y:S01]  /*aa60*/  FMUL.FTZ R14, R14, R39 ;  /* 0x000000270e0e7220 */ /* 0x000fe20000410000 */
[----:B------:R-:W-:Y:S02]  /*aa70*/  F2FP.SATFINITE.E4M3.F32.PACK_AB_MERGE_C R54, R54, R55, RZ ;  /* 0x000000373636723e */ /* 0x000fe400048070ff */
[C---:B------:R-:W-:Y:S01]  /*aa80*/  FFMA.FTZ R56, R10.reuse, R39, -R29 ;  /* 0x000000270a387223 */ /* 0x040fe2000001081d */
[----:B------:R-:W-:Y:S01]  /*aa90*/  FFMA.FTZ R58, R10, R43, R14 ;  /* 0x0000002b0a3a7223 */ /* 0x000fe2000001000e */
[--C-:B------:R-:W-:Y:S01]  /*aaa0*/  HADD2.F32 R29, -RZ, R21.reuse.H0_H0 ;  /* 0x20000015ff1d7230 */ /* 0x100fe20000004100 */
[----:B------:R-:W-:Y:S01]  /*aab0*/  F2FP.SATFINITE.E4M3.F32.PACK_AB_MERGE_C R8, R48, R47, R54 ;  /* 0x0000002f3008723e */ /* 0x000fe20004807036 */
        /* <DEDUP_REMOVED lines=27> */
.L_x_1178:
[----:B------:R-:W-:Y:S05]  /*ac70*/  BSYNC B1 ;  /* 0x0000000000017941 */ /* 0x000fea0003800000 */
.L_x_1177:
[----:B------:R-:W-:Y:S05]  /*ac80*/  @P1 BRA `(.L_x_1164) ;  /* 0x0000001000001947 */ /* 0x000fea0003800000 */
[----:B------:R-:W2:Y:S01]  /*ac90*/  LDL R49, [R1+0x5c] ;  /* 0x00005c0001317983 */ /* 0x000ea20000100800 */
[----:B-1---5:R-:W-:Y:S02]  /*aca0*/  SHF.R.U32.HI R4, RZ, 0x8, R32 ;  /* 0x00000008ff047819 */ /* 0x022fe40000011620 */
[----:B------:R-:W-:Y:S02]  /*acb0*/  SHF.R.S32.HI R9, RZ, 0x1f, R63 ;  /* 0x0000001fff097819 */ /* 0x000fe4000001143f */
[----:B------:R-:W-:Y:S02]  /*acc0*/  LOP3.LUT R3, R32, 0xff, RZ, 0xc0, !PT ;  /* 0x000000ff20037812 */ /* 0x000fe400078ec0ff */
[----:B------:R-:W-:Y:S02]  /*acd0*/  LOP3.LUT R4, R4, 0xff, RZ, 0xc0, !PT ;  /* 0x000000ff04047812 */ /* 0x000fe400078ec0ff */
[----:B------:R-:W-:Y:S02]  /*ace0*/  LEA.HI R9, R9, R63, RZ, 0x4 ;  /* 0x0000003f09097211 */ /* 0x000fe400078f20ff */
[----:B------:R-:W-:-:S02]  /*acf0*/  PRMT R12, R4, 0x7604, R3 ;  /* 0x00007604040c7816 */ /* 0x000fc40000000003 */
[----:B------:R-:W-:Y:S02]  /*ad00*/  SHF.R.U32.HI R4, RZ, 0x8, R34 ;  /* 0x00000008ff047819 */ /* 0x000fe40000011622 */
[----:B------:R-:W-:Y:S02]  /*ad10*/  SHF.R.S32.HI R9, RZ, 0x4, R9 ;  /* 0x00000004ff097819 */ /* 0x000fe40000011409 */
[----:B------:R-:W-:Y:S02]  /*ad20*/  LOP3.LUT R3, R34, 0xff, RZ, 0xc0, !PT ;  /* 0x000000ff22037812 */ /* 0x000fe400078ec0ff */
[----:B------:R-:W-:Y:S02]  /*ad30*/  SHF.R.U32.HI R8, RZ, 0x8, R24 ;  /* 0x00000008ff087819 */ /* 0x000fe40000011618 */
[----:B------:R-:W-:Y:S02]  /*ad40*/  LOP3.LUT R4, R4, 0xff, RZ, 0xc0, !PT ;  /* 0x000000ff04047812 */ /* 0x000fe400078ec0ff */
[----:B------:R-:W-:-:S02]  /*ad50*/  LEA.HI R0, R0, R9, RZ, 0x1c ;  /* 0x0000000900007211 */ /* 0x000fc400078fe0ff */
[----:B------:R-:W-:Y:S02]  /*ad60*/  LOP3.LUT R7, R24, 0xff, RZ, 0xc0, !PT ;  /* 0x000000ff18077812 */ /* 0x000fe400078ec0ff */
[----:B------:R-:W-:Y:S02]  /*ad70*/  LOP3.LUT R8, R8, 0xff, RZ, 0xc0, !PT ;  /* 0x000000ff08087812 */ /* 0x000fe400078ec0ff */
[----:B------:R-:W-:Y:S02]  /*ad80*/  PRMT R21, R4, 0x7604, R3 ;  /* 0x0000760404157816 */ /* 0x000fe40000000003 */
[C---:B------:R-:W-:Y:S01]  /*ad90*/  LEA.HI R3, R0.reuse, R0, RZ, 0x1 ;  /* 0x0000000000037211 */ /* 0x040fe200078f08ff */
[----:B------:R-:W-:Y:S01]  /*ada0*/  IMAD.SHL.U32 R0, R0, 0x10, RZ ;  /* 0x0000001000007824 */ /* 0x000fe200078e00ff */
[----:B------:R-:W-:Y:S02]  /*adb0*/  PRMT R31, R8, 0x7604, R7 ;  /* 0x00007604081f7816 */ /* 0x000fe40000000007 */
[----:B------:R-:W-:-:S02]  /*adc0*/  SHF.R.U32.HI R6, RZ, 0x8, R33 ;  /* 0x00000008ff067819 */ /* 0x000fc40000011621 */
[----:B------:R-:W-:Y:S02]  /*add0*/  SHF.R.U32.HI R8, RZ, 0x8, R26 ;  /* 0x00000008ff087819 */ /* 0x000fe4000001161a */
[----:B------:R-:W-:Y:S02]  /*ade0*/  SHF.R.S32.HI R3, RZ, 0x1, R3 ;  /* 0x00000001ff037819 */ /* 0x000fe40000011403 */
[----:B------:R-:W-:Y:S02]  /*adf0*/  LOP3.LUT R0, R62, 0x10, R0, 0xf8, !PT ;  /* 0x000000103e007812 */ /* 0x000fe400078ef800 */
[----:B------:R-:W-:Y:S02]  /*ae00*/  LOP3.LUT R5, R33, 0xff, RZ, 0xc0, !PT ;  /* 0x000000ff21057812 */ /* 0x000fe400078ec0ff */
[----:B------:R-:W-:Y:S02]  /*ae10*/  LOP3.LUT R6, R6, 0xff, RZ, 0xc0, !PT ;  /* 0x000000ff06067812 */ /* 0x000fe400078ec0ff */
[----:B------:R-:W-:Y:S01]  /*ae20*/  LOP3.LUT R20, R8, 0xff, RZ, 0xc0, !PT ;  /* 0x000000ff08147812 */ /* 0x000fe200078ec0ff */
[----:B------:R-:W-:Y:S01]  /*ae30*/  IMAD R8, R3, 0x1800, R61 ;  /* 0x0000180003087824 */ /* 0x000fe200078e023d */
[----:B0-----:R-:W-:-:S02]  /*ae40*/  SHF.R.U32.HI R10, RZ, 0x8, R25 ;  /* 0x00000008ff0a7819 */ /* 0x001fc40000011619 */
[----:B------:R-:W-:Y:S02]  /*ae50*/  LOP3.LUT R0, R0, R60, RZ, 0x3c, !PT ;  /* 0x0000003c00007212 */ /* 0x000fe400078e3cff */
[----:B------:R-:W-:Y:S02]  /*ae60*/  PRMT R14, R6, 0x7604, R5 ;  /* 0x00007604060e7816 */ /* 0x000fe40000000005 */
[----:B------:R-:W-:Y:S02]  /*ae70*/  SHF.R.U32.HI R6, RZ, 0x8, R35 ;  /* 0x00000008ff067819 */ /* 0x000fe40000011623 */
[----:B------:R-:W-:Y:S02]  /*ae80*/  LOP3.LUT R9, R25, 0xff, RZ, 0xc0, !PT ;  /* 0x000000ff19097812 */ /* 0x000fe400078ec0ff */
[----:B------:R-:W-:Y:S02]  /*ae90*/  LOP3.LUT R11, R26, 0xff, RZ, 0xc0, !PT ;  /* 0x000000ff1a0b7812 */ /* 0x000fe400078ec0ff */
[----:B------:R-:W-:-:S02]  /*aea0*/  LOP3.LUT R10, R10, 0xff, RZ, 0xc0, !PT ;  /* 0x000000ff0a0a7812 */ /* 0x000fc400078ec0ff */
[----:B------:R-:W-:Y:S02]  /*aeb0*/  IADD3 R0, R17, R8, R0 ;  /* 0x0000000811007210 */ /* 0x000fe40007ffe000 */
[----:B------:R-:W-:Y:S02]  /*aec0*/  LOP3.LUT R5, R35, 0xff, RZ, 0xc0, !PT ;  /* 0x000000ff23057812 */ /* 0x000fe400078ec0ff */
[----:B------:R-:W-:Y:S02]  /*aed0*/  LOP3.LUT R6, R6, 0xff, RZ, 0xc0, !PT ;  /* 0x000000ff06067812 */ /* 0x000fe400078ec0ff */
[----:B------:R-:W-:Y:S02]  /*aee0*/  PRMT R30, R10, 0x7604, R9 ;  /* 0x000076040a1e7816 */ /* 0x000fe40000000009 */
[----:B------:R-:W-:Y:S02]  /*aef0*/  PRMT R39, R20, 0x7604, R11 ;  /* 0x0000760414277816 */ /* 0x000fe4000000000b */
[----:B------:R-:W0:Y:S01]  /*af00*/  LDS.128 R8, [R0+0xf000] ;  /* 0x00f0000000087984 */ /* 0x000e220000000c00 */
[----:B------:R-:W-:-:S02]  /*af10*/  PRMT R29, R6, 0x7604, R5 ;  /* 0x00007604061d7816 */ /* 0x000fc40000000005 */
[----:B------:R-:W-:Y:S02]  /*af20*/  SHF.R.U32.HI R28, RZ, 0x8, R27 ;  /* 0x00000008ff1c7819 */ /* 0x000fe4000001161b */
[----:B------:R-:W-:Y:S02]  /*af30*/  LOP3.LUT R13, R27, 0xff, RZ, 0xc0, !PT ;  /* 0x000000ff1b0d7812 */ /* 0x000fe400078ec0ff */
[----:B------:R-:W-:Y:S02]  /*af40*/  LOP3.LUT R28, R28, 0xff, RZ, 0xc0, !PT ;  /* 0x000000ff1c1c7812 */ /* 0x000fe400078ec0ff */
[----:B------:R-:W-:Y:S02]  /*af50*/  SHF.R.U32.HI R3, RZ, 0x10, R32 ;  /* 0x00000010ff037819 */ /* 0x000fe40000011620 */
[----:B------:R-:W-:Y:S02]  /*af60*/  PRMT R43, R28, 0x7604, R13 ;  /* 0x000076041c2b7816 */ /* 0x000fe4000000000d */
[----:B------:R-:W-:-:S02]  /*af70*/  SHF.R.U32.HI R13, RZ, 0x10, R33 ;  /* 0x00000010ff0d7819 */ /* 0x000fc40000011621 */
[----:B------:R-:W-:Y:S02]  /*af80*/  SHF.R.U32.HI R15, RZ, 0x10, R34 ;  /* 0x00000010ff0f7819 */ /* 0x000fe40000011622 */
[----:B------:R-:W-:Y:S02]  /*af90*/  LOP3.LUT R13, R13, 0xff, RZ, 0xc0, !PT ;  /* 0x000000ff0d0d7812 */ /* 0x000fe400078ec0ff */
[----:B------:R-:W-:Y:S02]  /*afa0*/  LOP3.LUT R3, R3, 0xff, RZ, 0xc0, !PT ;  /* 0x000000ff03037812 */ /* 0x000fe400078ec0ff */
[----:B------:R-:W-:Y:S02]  /*afb0*/  LOP3.LUT R20, R15, 0xff, RZ, 0xc0, !PT ;  /* 0x000000ff0f147812 */ /* 0x000fe400078ec0ff */
[----:B------:R-:W-:Y:S02]  /*afc0*/  PRMT R15, R13, 0x7054, R14 ;  /* 0x000070540d0f7816 */ /* 0x000fe4000000000e */
[----:B------:R-:W-:-:S02]  /*afd0*/  SHF.R.U32.HI R13, RZ, 0x10, R25 ;  /* 0x00000010ff0d7819 */ /* 0x000fc40000011619 */
[----:B------:R-:W-:Y:S02]  /*afe0*/  PRMT R3, R3, 0x7054, R12 ;  /* 0x0000705403037816 */ /* 0x000fe4000000000c */
[----:B------:R-:W-:Y:S02]  /*aff0*/  PRMT R21, R20, 0x7054, R21 ;  /* 0x0000705414157816 */ /* 0x000fe40000000015 */
[----:B------:R-:W-:Y:S02]  /*b000*/  SHF.R.U32.HI R12, RZ, 0x10, R24 ;  /* 0x00000010ff0c7819 */ /* 0x000fe40000011618 */
[----:B------:R-:W-:Y:S02]  /*b010*/  SHF.R.U32.HI R20, RZ, 0x10, R27 ;  /* 0x00000010ff147819 */ /* 0x000fe4000001161b */
[----:B------:R-:W-:Y:S02]  /*b020*/  LOP3.LUT R13, R13, 0xff, RZ, 0xc0, !PT ;  /* 0x000000ff0d0d7812 */ /* 0x000fe400078ec0ff */
[----:B------:R-:W-:-:S02]  /*b030*/  SHF.R.U32.HI R28, RZ, 0x10, R35 ;  /* 0x00000010ff1c7819 */ /* 0x000fc40000011623 */
[----:B------:R-:W-:Y:S02]  /*b040*/  LOP3.LUT R12, R12, 0xff, RZ, 0xc0, !PT ;  /* 0x000000ff0c0c7812 */ /* 0x000fe400078ec0ff */
[----:B------:R-:W-:Y:S02]  /*b050*/  SHF.R.U32.HI R14, RZ, 0x10, R26 ;  /* 0x00000010ff0e7819 */ /* 0x000fe4000001161a */
[----:B------:R-:W-:Y:S02]  /*b060*/  LOP3.LUT R20, R20, 0xff, RZ, 0xc0, !PT ;  /* 0x000000ff14147812 */ /* 0x000fe400078ec0ff */
[----:B------:R-:W-:Y:S02]  /*b070*/  PRMT R37, R13, 0x7054, R30 ;  /* 0x000070540d257816 */ /* 0x000fe4000000001e */
[----:B------:R-:W-:Y:S02]  /*b080*/  LOP3.LUT R28, R28, 0xff, RZ, 0xc0, !PT ;  /* 0x000000ff1c1c7812 */ /* 0x000fe400078ec0ff */
[----:B------:R-:W-:-:S02]  /*b090*/  PRMT R31, R12, 0x7054, R31 ;  /* 0x000070540c1f7816 */ /* 0x000fc4000000001f */
[----:B------:R-:W-:Y:S02]  /*b0a0*/  LOP3.LUT R14, R14, 0xff, RZ, 0xc0, !PT ;  /* 0x000000ff0e0e7812 */ /* 0x000fe400078ec0ff */
[----:B------:R-:W-:Y:S02]  /*b0b0*/  PRMT R43, R20, 0x7054, R43 ;  /* 0x00007054142b7816 */ /* 0x000fe4000000002b */
[----:B------:R-:W-:Y:S02]  /*b0c0*/  LOP3.LUT R13, R3, 0xff000000, R32, 0xf8, !PT ;  /* 0xff000000030d7812 */ /* 0x000fe400078ef820 */
[----:B------:R-:W-:Y:S02]  /*b0d0*/  LOP3.LUT R38, R37, 0xff000000, R25, 0xf8, !PT ;  /* 0xff00000025267812 */ /* 0x000fe400078ef819 */
[----:B------:R-:W-:Y:S02]  /*b0e0*/  LOP3.LUT R32, R15, 0xff000000, R33, 0xf8, !PT ;  /* 0xff0000000f207812 */ /* 0x000fe400078ef821 */
[----:B------:R-:W-:-:S02]  /*b0f0*/  PRMT R29, R28, 0x7054, R29 ;  /* 0x000070541c1d7816 */ /* 0x000fc4000000001d */
[----:B------:R-:W-:Y:S02]  /*b100*/  LOP3.LUT R28, R31, 0xff000000, R24, 0xf8, !PT ;  /* 0xff0000001f1c7812 */ /* 0x000fe400078ef818 */
[----:B------:R-:W-:Y:S02]  /*b110*/  PRMT R41, R14, 0x7054, R39 ;  /* 0x000070540e297816 */ /* 0x000fe40000000027 */
[----:B------:R-:W-:Y:S02]  /*b120*/  LOP3.LUT R42, R43, 0xff000000, R27, 0xf8, !PT ;  /* 0xff0000002b2a7812 */ /* 0x000fe400078ef81b */
[----:B------:R-:W-:Y:S02]  /*b130*/  F2FP.F16.E4M3.UNPACK_B R40, R38 ;  /* 0x00000026ff28723e */ /* 0x000fe400020006ff */
[----:B0-----:R-:W-:Y:S02]  /*b140*/  F2FP.F16.E4M3.UNPACK_B R24, R9 ;  /* 0x00000009ff18723e */ /* 0x001fe400020006ff */
[----:B------:R-:W-:-:S02]  /*b150*/  F2FP.F16.E4M3.UNPACK_B R27, R32 ;  /* 0x00000020ff1b723e */ /* 0x000fc400020006ff */
[----:B------:R-:W-:Y:S02]  /*b160*/  LOP3.LUT R3, R21, 0xff000000, R34, 0xf8, !PT ;  /* 0xff00000015037812 */ /* 0x000fe400078ef822 */
[----:B------:R-:W-:Y:S01]  /*b170*/  LOP3.LUT R12, R41, 0xff000000, R26, 0xf8, !PT ;  /* 0xff000000290c7812 */ /* 0x000fe200078ef81a */
[--C-:B------:R-:W-:Y:S01]  /*b180*/  HADD2.F32 R41, -RZ, R40.reuse.H0_H0 ;  /* 0x20000028ff297230 */ /* 0x100fe20000004100 */
[----:B------:R-:W-:Y:S01]  /*b190*/  F2FP.F16.E4M3.UNPACK_B R25, R9.H1 ;  /* 0x00000009ff19723e */ /* 0x000fe200030006ff */
[--C-:B------:R-:W-:Y:S01]  /*b1a0*/  HADD2.F32 R37, -RZ, R27.reuse.H0_H0 ;  /* 0x2000001bff257230 */ /* 0x100fe20000004100 */
[-C--:B------:R-:W-:Y:S01]  /*b1b0*/  F2FP.F16.E4M3.UNPACK_B R26, R8.reuse ;  /* 0x00000008ff1a723e */ /* 0x080fe200020006ff */
[----:B------:R-:W-:Y:S01]  /*b1c0*/  HADD2.F32 R27, -RZ, R27.H1_H1 ;  /* 0x3000001bff1b7230 */ /* 0x000fe20000004100 */
[----:B------:R-:W-:Y:S01]  /*b1d0*/  F2FP.F16.E4M3.UNPACK_B R34, R8.H1 ;  /* 0x00000008ff22723e */ /* 0x000fe200030006ff */
[----:B------:R-:W-:Y:S01]  /*b1e0*/  HADD2.F32 R40, -RZ, R40.H1_H1 ;  /* 0x30000028ff287230 */ /* 0x000fe20000004100 */
[----:B------:R-:W-:-:S02]  /*b1f0*/  F2FP.F16.E4M3.UNPACK_B R32, R32.H1 ;  /* 0x00000020ff20723e */ /* 0x000fc400030006ff */
[----:B------:R-:W-:Y:S02]  /*b200*/  LOP3.LUT R39, R29, 0xff000000, R35, 0xf8, !PT ;  /* 0xff0000001d277812 */ /* 0x000fe400078ef823 */
[-C--:B------:R-:W-:Y:S02]  /*b210*/  F2FP.F16.E4M3.UNPACK_B R33, R11.reuse ;  /* 0x0000000bff21723e */ /* 0x080fe400020006ff */
[----:B------:R-:W-:Y:S02]  /*b220*/  F2FP.F16.E4M3.UNPACK_B R35, R11.H1 ;  /* 0x0000000bff23723e */ /* 0x000fe400030006ff */
[----:B------:R-:W-:Y:S01]  /*b230*/  F2FP.F16.E4M3.UNPACK_B R11, R10.H1 ;  /* 0x0000000aff0b723e */ /* 0x000fe200030006ff */
[----:B--2---:R-:W0:Y:S02]  /*b240*/  LDS.128 R4, [R49+0xf000] ;  /* 0x00f0000031047984 */ /* 0x004e240000000c00 */
[-C--:B0-----:R-:W-:Y:S02]  /*b250*/  F2FP.F16.E4M3.UNPACK_B R15, R5.reuse ;  /* 0x00000005ff0f723e */ /* 0x081fe400020006ff */
[----:B------:R-:W-:Y:S01]  /*b260*/  F2FP.F16.E4M3.UNPACK_B R21, R5.H1 ;  /* 0x00000005ff15723e */ /* 0x000fe200030006ff */
[--C-:B------:R-:W-:Y:S01]  /*b270*/  HADD2.F32 R5, -RZ, R24.reuse.H0_H0 ;  /* 0x20000018ff057230 */ /* 0x100fe20000004100 */
[-C--:B------:R-:W-:Y:S01]  /*b280*/  F2FP.F16.E4M3.UNPACK_B R30, R7.reuse ;  /* 0x00000007ff1e723e */ /* 0x080fe200020006ff */
[----:B------:R-:W-:Y:S01]  /*b290*/  HADD2.F32 R20, -RZ, R15.H0_H0 ;  /* 0x2000000fff147230 */ /* 0x000fe20000004100 */
[----:B------:R-:W-:Y:S01]  /*b2a0*/  F2FP.F16.E4M3.UNPACK_B R31, R7.H1 ;  /* 0x00000007ff1f723e */ /* 0x000fe200030006ff */
[----:B------:R-:W-:-:S02]  /*b2b0*/  HADD2.F32 R24, -RZ, R24.H1_H1 ;  /* 0x30000018ff187230 */ /* 0x000fc40000004100 */
[C---:B------:R-:W-:Y:S01]  /*b2c0*/  FMUL.FTZ R9, R5.reuse, R41 ;  /* 0x0000002905097220 */ /* 0x040fe20000410000 */
[-C--:B------:R-:W-:Y:S01]  /*b2d0*/  FMUL.FTZ R8, R5, R37.reuse ;  /* 0x0000002505087220 */ /* 0x080fe20000410000 */
[----:B------:R-:W-:Y:S01]  /*b2e0*/  F2FP.F16.E4M3.UNPACK_B R14, R4 ;  /* 0x00000004ff0e723e */ /* 0x000fe200020006ff */
[----:B------:R-:W-:Y:S02]  /*b2f0*/  HADD2.F32 R15, -RZ, R15.H1_H1 ;  /* 0x3000000fff0f7230 */ /* 0x000fe40000004100 */
[C---:B------:R-:W-:Y:S01]  /*b300*/  FFMA.FTZ R5, R20.reuse, R37, -R9 ;  /* 0x0000002514057223 */ /* 0x040fe20000010809 */
[----:B------:R-:W-:Y:S01]  /*b310*/  FFMA.FTZ R9, R20, R41, R8 ;  /* 0x0000002914097223 */ /* 0x000fe20000010008 */
[----:B------:R-:W-:Y:S01]  /*b320*/  F2FP.F16.E4M3.UNPACK_B R41, R38.H1 ;  /* 0x00000026ff29723e */ /* 0x000fe200030006ff */
[----:B------:R-:W-:Y:S01]  /*b330*/  HADD2.F32 R8, -RZ, R25.H0_H0 ;  /* 0x20000019ff087230 */ /* 0x000fe20000004100 */
[----:B------:R-:W-:Y:S01]  /*b340*/  F2FP.F16.E4M3.UNPACK_B R29, R4.H1 ;  /* 0x00000004ff1d723e */ /* 0x000fe200030006ff */
[--C-:B------:R-:W-:Y:S01]  /*b350*/  HADD2.F32 R37, -RZ, R32.reuse.H0_H0 ;  /* 0x20000020ff257230 */ /* 0x100fe20000004100 */
[-C--:B------:R-:W-:Y:S01]  /*b360*/  F2FP.F16.E4M3.UNPACK_B R4, R6.reuse ;  /* 0x00000006ff04723e */ /* 0x080fe200020006ff */
[----:B------:R-:W-:Y:S01]  /*b370*/  HADD2.F32 R43, -RZ, R41.H0_H0 ;  /* 0x20000029ff2b7230 */ /* 0x000fe20000004100 */
[----:B------:R-:W-:Y:S01]  /*b380*/  F2FP.F16.E4M3.UNPACK_B R7, R6.H1 ;  /* 0x00000006ff07723e */ /* 0x000fe200030006ff */
[----:B------:R-:W-:Y:S01]  /*b390*/  HADD2.F32 R20, -RZ, R21.H0_H0 ;  /* 0x20000015ff147230 */ /* 0x000fe20000004100 */
[----:B------:R-:W-:Y:S01]  /*b3a0*/  F2FP.F16.E4M3.UNPACK_B R6, R10 ;  /* 0x0000000aff06723e */ /* 0x000fe200020006ff */
[CC--:B------:R-:W-:Y:S01]  /*b3b0*/  FMUL.FTZ R10, R24.reuse, R40.reuse ;  /* 0x00000028180a7220 */ /* 0x0c0fe20000410000 */
[----:B------:R-:W-:Y:S01]  /*b3c0*/  FMUL.FTZ R45, R24, R27 ;  /* 0x0000001b182d7220 */ /* 0x000fe20000410000 */
[C---:B------:R-:W-:Y:S01]  /*b3d0*/  FMUL.FTZ R47, R8.reuse, R43 ;  /* 0x0000002b082f7220 */ /* 0x040fe20000410000 */
[----:B------:R-:W-:Y:S01]  /*b3e0*/  FMUL.FTZ R24, R8, R37 ;  /* 0x0000002508187220 */ /* 0x000fe20000410000 */
[C---:B------:R-:W-:Y:S01]  /*b3f0*/  FFMA.FTZ R10, R15.reuse, R27, -R10 ;  /* 0x0000001b0f0a7223 */ /* 0x040fe2000001080a */
[----:B------:R-:W-:Y:S01]  /*b400*/  FFMA.FTZ R8, R15, R40, R45 ;  /* 0x000000280f087223 */ /* 0x000fe2000001002d */
[C---:B------:R-:W-:Y:S01]  /*b410*/  FFMA.FTZ R15, R20.reuse, R37, -R47 ;  /* 0x00000025140f7223 */ /* 0x040fe2000001082f */
[----:B------:R-:W-:Y:S01]  /*b420*/  FFMA.FTZ R20, R20, R43, R24 ;  /* 0x0000002b14147223 */ /* 0x000fe20000010018 */
[----:B------:R-:W-:Y:S01]  /*b430*/  F2FP.F16.E4M3.UNPACK_B R43, R42 ;  /* 0x0000002aff2b723e */ /* 0x000fe200020006ff */
[----:B------:R-:W-:Y:S01]  /*b440*/  HADD2.F32 R38, -RZ, R32.H1_H1 ;  /* 0x30000020ff267230 */ /* 0x000fe20000004100 */
[-C--:B------:R-:W-:Y:S01]  /*b450*/  F2FP.F16.E4M3.UNPACK_B R37, R39.reuse ;  /* 0x00000027ff25723e */ /* 0x080fe200020006ff */
[----:B------:R-:W-:Y:S01]  /*b460*/  HADD2.F32 R25, -RZ, R25.H1_H1 ;  /* 0x30000019ff197230 */ /* 0x000fe20000004100 */
[----:B------:R-:W-:Y:S01]  /*b470*/  F2FP.F16.E4M3.UNPACK_B R39, R39.H1 ;  /* 0x00000027ff27723e */ /* 0x000fe200030006ff */
[----:B------:R-:W-:-:S02]  /*b480*/  HADD2.F32 R40, -RZ, R41.H1_H1 ;  /* 0x30000029ff287230 */ /* 0x000fc40000004100 */
[----:B------:R-:W-:Y:S02]  /*b490*/  HADD2.F32 R21, -RZ, R21.H1_H1 ;  /* 0x30000015ff157230 */ /* 0x000fe40000004100 */
[C---:B------:R-:W-:Y:S01]  /*b4a0*/  FMUL.FTZ R27, R25.reuse, R38 ;  /* 0x00000026191b7220 */ /* 0x040fe20000410000 */
[----:B------:R-:W-:Y:S02]  /*b4b0*/  HADD2.F32 R45, -RZ, R43.H0_H0 ;  /* 0x2000002bff2d7230 */ /* 0x000fe40000004100 */
[-C--:B------:R-:W-:Y:S01]  /*b4c0*/  FMUL.FTZ R44, R25, R40.reuse ;  /* 0x00000028192c7220 */ /* 0x080fe20000410000 */
[----:B------:R-:W-:Y:S02]  /*b4d0*/  HADD2.F32 R24, -RZ, R33.H0_H0 ;  /* 0x20000021ff187230 */ /* 0x000fe40000004100 */
[----:B------:R-:W-:Y:S01]  /*b4e0*/  FFMA.FTZ R27, R21, R40, R27 ;  /* 0x00000028151b7223 */ /* 0x000fe2000001001b */
[----:B------:R-:W-:Y:S01]  /*b4f0*/  HADD2.F32 R41, -RZ, R37.H0_H0 ;  /* 0x20000025ff297230 */ /* 0x000fe20000004100 */
[----:B------:R-:W-:Y:S01]  /*b500*/  F2FP.F16.E4M3.UNPACK_B R40, R42.H1 ;  /* 0x0000002aff28723e */ /* 0x000fe200030006ff */
[----:B------:R-:W-:-:S02]  /*b510*/  HADD2.F32 R32, -RZ, R30.H0_H0 ;  /* 0x2000001eff207230 */ /* 0x000fc40000004100 */
[C---:B------:R-:W-:Y:S01]  /*b520*/  FMUL.FTZ R25, R24.reuse, R45 ;  /* 0x0000002d18197220 */ /* 0x040fe20000410000 */
[----:B------:R-:W-:Y:S02]  /*b530*/  HADD2.F32 R43, -RZ, R43.H1_H1 ;  /* 0x3000002bff2b7230 */ /* 0x000fe40000004100 */
[-C--:B------:R-:W-:Y:S01]  /*b540*/  FMUL.FTZ R46, R24, R41.reuse ;  /* 0x00000029182e7220 */ /* 0x080fe20000410000 */
[----:B------:R-:W-:Y:S01]  /*b550*/  FFMA.FTZ R24, R21, R38, -R44 ;  /* 0x0000002615187223 */ /* 0x000fe2000001082c */
[C---:B------:R-:W-:Y:S01]  /*b560*/  FFMA.FTZ R25, R32.reuse, R41, -R25 ;  /* 0x0000002920197223 */ /* 0x040fe20000010819 */
[----:B------:R-:W-:Y:S02]  /*b570*/  HADD2.F32 R41, -RZ, R37.H1_H1 ;  /* 0x30000025ff297230 */ /* 0x000fe40000004100 */
[----:B------:R-:W-:Y:S01]  /*b580*/  FFMA.FTZ R21, R32, R45, R46 ;  /* 0x0000002d20157223 */ /* 0x000fe2000001002e */
[----:B------:R-:W-:Y:S01]  /*b590*/  HADD2.F32 R32, -RZ, R30.H1_H1 ;  /* 0x3000001eff207230 */ /* 0x000fe20000004100 */
[----:B------:R-:W-:Y:S01]  /*b5a0*/  F2FP.SATFINITE.E4M3.F32.PACK_AB_MERGE_C R15, R24, R15, RZ ;  /* 0x0000000f180f723e */ /* 0x000fe200048070ff */
[----:B------:R-:W-:Y:S01]  /*b5b0*/  HADD2.F32 R30, -RZ, R33.H1_H1 ;  /* 0x30000021ff1e7230 */ /* 0x000fe20000004100 */
[----:B------:R-:W-:Y:S01]  /*b5c0*/  F2FP.SATFINITE.E4M3.F32.PACK_AB_MERGE_C R20, R27, R20, RZ ;  /* 0x000000141b14723e */ /* 0x000fe200048070ff */
[----:B------:R-:W-:Y:S01]  /*b5d0*/  HADD2.F32 R42, -RZ, R40.H0_H0 ;  /* 0x20000028ff2a7230 */ /* 0x000fe20000004100 */
[----:B------:R-:W-:Y:S01]  /*b5e0*/  F2FP.SATFINITE.E4M3.F32.PACK_AB_MERGE_C R5, R10, R5, R15 ;  /* 0x000000050a05723e */ /* 0x000fe2000480700f */
[----:B------:R-:W-:-:S02]  /*b5f0*/  HADD2.F32 R37, -RZ, R35.H0_H0 ;  /* 0x20000023ff257230 */ /* 0x000fc40000004100 */
[C---:B------:R-:W-:Y:S01]  /*b600*/  FMUL.FTZ R45, R30.reuse, R43 ;  /* 0x0000002b1e2d7220 */ /* 0x040fe20000410000 */
[----:B------:R-:W-:Y:S02]  /*b610*/  HADD2.F32 R38, -RZ, R39.H0_H0 ;  /* 0x20000027ff267230 */ /* 0x000fe40000004100 */
[-C--:B------:R-:W-:Y:S01]  /*b620*/  FMUL.FTZ R44, R30, R41.reuse ;  /* 0x000000291e2c7220 */ /* 0x080fe20000410000 */
[----:B------:R-:W-:Y:S02]  /*b630*/  HADD2.F32 R33, -RZ, R31.H0_H0 ;  /* 0x2000001fff217230 */ /* 0x000fe40000004100 */
[C---:B------:R-:W-:Y:S01]  /*b640*/  FMUL.FTZ R46, R37.reuse, R42 ;  /* 0x0000002a252e7220 */ /* 0x040fe20000410000 */
[C---:B------:R-:W-:Y:S01]  /*b650*/  FFMA.FTZ R30, R32.reuse, R41, -R45 ;  /* 0x00000029201e7223 */ /* 0x040fe2000001082d */
[-C--:B------:R-:W-:Y:S01]  /*b660*/  FMUL.FTZ R37, R37, R38.reuse ;  /* 0x0000002625257220 */ /* 0x080fe20000410000 */
[----:B------:R-:W-:Y:S01]  /*b670*/  FFMA.FTZ R32, R32, R43, R44 ;  /* 0x0000002b20207223 */ /* 0x000fe2000001002c */
[C---:B------:R-:W-:Y:S01]  /*b680*/  FFMA.FTZ R43, R33.reuse, R38, -R46 ;  /* 0x00000026212b7223 */ /* 0x040fe2000001082e */
[----:B------:R-:W-:Y:S01]  /*b690*/  F2FP.F16.E4M3.UNPACK_B R38, R13.H1 ;  /* 0x0000000dff26723e */ /* 0x000fe200030006ff */
[----:B------:R-:W-:Y:S01]  /*b6a0*/  FFMA.FTZ R45, R33, R42, R37 ;  /* 0x0000002a212d7223 */ /* 0x000fe20000010025 */
[----:B------:R-:W-:Y:S01]  /*b6b0*/  HADD2.F32 R42, -RZ, R39.H1_H1 ;  /* 0x30000027ff2a7230 */ /* 0x000fe20000004100 */
[----:B------:R-:W-:Y:S01]  /*b6c0*/  F2FP.F16.E4M3.UNPACK_B R39, R28.H1 ;  /* 0x0000001cff27723e */ /* 0x000fe200030006ff */
        /* <DEDUP_REMOVED lines=38> */
[C---:B------:R-:W-:Y:S01]  /*b930*/  FMUL.FTZ R37, R26.reuse, R33 ;  /* 0x000000211a257220 */ /* 0x040fe20000410000 */
[----:B------:R-:W-:Y:S01]  /*b940*/  FFMA.FTZ R35, R13, R34, R28 ;  /* 0x000000220d237223 */ /* 0x000fe2000001001c */
[----:B------:R-:W-:Y:S01]  /*b950*/  F2FP.F16.E4M3.UNPACK_B R13, R3.H1 ;  /* 0x00000003ff0d723e */ /* 0x000fe200030006ff */
        /* <DEDUP_REMOVED lines=51> */
.L_x_1164:
[----:B------:R-:W-:Y:S05]  /*bc90*/  BSYNC B0 ;  /* 0x0000000000007941 */ /* 0x000fea0003800000 */
.L_x_1154:
        /* <DEDUP_REMOVED lines=8> */
.L_x_1151:
[----:B------:R-:W-:-:S13]  /*bd20*/  ISETP.NE.AND P0, PT, R157, 0x3, PT ;  /* 0x000000039d00780c */ /* 0x000fda0003f05270 */
[----:B------:R-:W-:Y:S05]  /*bd30*/  @!P0 BRA `(.L_x_1179) ;  /* 0x0000000000048947 */ /* 0x000fea0003800000 */
[----:B------:R-:W-:Y:S01]  /*bd40*/  BPT.TRAP 0x1 ;  /* 0x000000040000795c */ /* 0x000fe20000300000 */
.L_x_1179:
[----:B-123-5:R-:W-:Y:S01]  /*bd50*/  IMAD R4, R18, 0x8, R17 ;  /* 0x0000000812047824 */ /* 0x02efe200078e0211 */
[----:B------:R-:W-:-:S04]  /*bd60*/  SHF.L.U32 R3, R22, 0x1f, RZ ;  /* 0x0000001f16037819 */ /* 0x000fc800000006ff */
[----:B------:R1:W2:Y:S01]  /*bd70*/  SYNCS.PHASECHK.TRANS64.TRYWAIT P2, [R4+URZ+0x19c30], R3 ;  /* 0x019c3003040075a7 */ /* 0x0002a2000804017f */
[----:B------:R-:W-:Y:S05]  /*bd80*/  @!P0 BRA `(.L_x_1180) ;  /* 0x0000000000048947 */ /* 0x000fea0003800000 */
[----:B------:R-:W-:Y:S01]  /*bd90*/  BPT.TRAP 0x1 ;  /* 0x000000040000795c */ /* 0x000fe20000300000 */
.L_x_1180:
[----:B0-----:R-:W0:Y:S02]  /*bda0*/  S2R R0, SR_TID.X ;  /* 0x0000000000007919 */ /* 0x001e240000002100 */
[----:B0-----:R-:W-:-:S04]  /*bdb0*/  LOP3.LUT R0, R0, 0x7f, RZ, 0xc0, !PT ;  /* 0x0000007f00007812 */ /* 0x001fc800078ec0ff */
[----:B------:R-:W-:Y:S01]  /*bdc0*/  ISETP.NE.AND P1, PT, R0, RZ, PT ;  /* 0x000000ff0000720c */ /* 0x000fe20003f25270 */
[----:B--2---:R-:W-:-:S12]  /*bdd0*/  @P2 BRA `(.L_x_1181) ;  /* 0x0000000000082947 */ /* 0x004fd80003800000 */
[----:B------:R-:W0:Y:S02]  /*bde0*/  SYNCS.PHASECHK.TRANS64.TRYWAIT P2, [R4+URZ+0x19c30], R3 ;  /* 0x019c3003040075a7 */ /* 0x000e24000804017f */
[----:B0-----:R-:W-:Y:S05]  /*bdf0*/  @!P2 BRA `(.L_x_1182) ;  /* 0x00000168009ca947 */ /* 0x001fea0003800000 */
.L_x_1181:
[----:B------:R-:W-:Y:S05]  /*be00*/  WARPSYNC.ALL ;  /* 0x0000000000007948 */ /* 0x000fea0003800000 */
[----:B------:R-:W-:Y:S01]  /*be10*/  VIADD R0, R17, 0x13800 ;  /* 0x0001380011007836 */ /* 0x000fe20000000000 */
[----:B------:R-:W-:Y:S01]  /*be20*/  LOP3.LUT R6, R36, 0x10000, RZ, 0xfc, !PT ;  /* 0x0001000024067812 */ /* 0x000fe200078efcff */
[----:B------:R-:W-:Y:S01]  /*be30*/  IMAD.MOV.U32 R7, RZ, RZ, -0x3ffffff0 ;  /* 0xc0000010ff077424 */ /* 0x000fe200078e00ff */
[----:B------:R-:W2:Y:S01]  /*be40*/  LDC.64 R14, c[0x0][0x9e0] ;  /* 0x00027800ff0e7b82 */ /* 0x000ea20000000a00 */
[----:B------:R-:W-:Y:S01]  /*be50*/  IMAD.MOV.U32 R13, RZ, RZ, -0x3ffffff0 ;  /* 0xc0000010ff0d7424 */ /* 0x000fe200078e00ff */
[----:B------:R-:W-:Y:S01]  /*be60*/  SHF.R.U32.HI R0, RZ, 0x4, R0 ;  /* 0x00000004ff007819 */ /* 0x000fe20000011600 */
[----:B------:R-:W-:Y:S01]  /*be70*/  IMAD.MOV.U32 R11, RZ, RZ, -0x3ffffff0 ;  /* 0xc0000010ff0b7424 */ /* 0x000fe200078e00ff */
[----:B------:R-:W-:-:S02]  /*be80*/  ULDC UR36, c[0x0][0x9dc] ;  /* 0x0002770000247ab9 */ /* 0x000fc40000000800 */
[----:B------:R-:W-:-:S04]  /*be90*/  LOP3.LUT R0, R0, 0x3fff, RZ, 0xc0, !PT ;  /* 0x00003fff00007812 */ /* 0x000fc800078ec0ff */
[----:B01----:R-:W-:-:S05]  /*bea0*/  LOP3.LUT R3, R0, 0x10000, RZ, 0xfc, !PT ;  /* 0x0001000000037812 */ /* 0x003fca00078efcff */
[----:B------:R-:W-:Y:S01]  /*beb0*/  IMAD R12, R18, 0x300, R3 ;  /* 0x00000300120c7824 */ /* 0x000fe200078e0203 */
[----:B------:R-:W-:Y:S01]  /*bec0*/  R2UR UR4, R6 ;  /* 0x00000000060472ca */ /* 0x000fe200000e0000 */
[----:B------:R-:W-:Y:S01]  /*bed0*/  WARPGROUP.ARRIVE ;  /* 0x00000000000079c5 */ /* 0x000fe20000000000 */
[----:B------:R-:W-:Y:S01]  /*bee0*/  R2UR UR5, R7 ;  /* 0x00000000070572ca */ /* 0x000fe200000e0000 */
[----:B------:R0:W-:Y:S01]  /*bef0*/  STL [R1+0x14], R3 ;  /* 0x0000140301007387 */ /* 0x0001e20000100800 */
[----:B------:R-:W-:Y:S02]  /*bf00*/  R2UR UR6, R12 ;  /* 0x000000000c0672ca */ /* 0x000fe400000e0000 */
[----:B------:R-:W-:Y:S01]  /*bf10*/  R2UR UR7, R13 ;  /* 0x000000000d0772ca */ /* 0x000fe200000e0000 */
[----:B------:R-:W3:Y:S04]  /*bf20*/  LDL R99, [R1+0x60] ;  /* 0x0000600001637983 */ /* 0x000ee80000100800 */
[----:B------:R-:W3:Y:S04]  /*bf30*/  LDL.LU R97, [R1+0x3c] ;  /* 0x00003c0001617983 */ /* 0x000ee80000300800 */
[----:B------:R-:W4:Y:S04]  /*bf40*/  LDL R100, [R1+0x24] ;  /* 0x0000240001647983 */ /* 0x000f280000100800 */
[----:B------:R-:W-:Y:S01]  /*bf50*/  QGMMA.64x128x32.F32.E4M3.E4M3 R24, gdesc[UR4], RZ, !UPT, gsb0 ;  /* 0x01e00000041879f3 */ /* 0x000fe2000c0008ff */
[----:B------:R-:W5:Y:S01]  /*bf60*/  LDL R98, [R1+0x28] ;  /* 0x0000280001627983 */ /* 0x000f620000100800 */
[----:B------:R-:W-:Y:S01]  /*bf70*/  VIADD R10, R6, 0x180 ;  /* 0x00000180060a7836 */ /* 0x000fe20000000000 */
[----:B------:R-:W-:Y:S01]  /*bf80*/  R2UR UR5, R11 ;  /* 0x000000000b0572ca */ /* 0x000fe200000e0000 */
[----:B------:R-:W-:Y:S01]  /*bf90*/  VIADD R8, R12, 0x100 ;  /* 0x000001000c087836 */ /* 0x000fe20000000000 */
[----:B--2---:R-:W-:Y:S01]  /*bfa0*/  ISETP.GE.AND P2, PT, R15, 0x1, PT ;  /* 0x000000010f00780c */ /* 0x004fe20003f46270 */
[----:B------:R-:W-:Y:S01]  /*bfb0*/  IMAD.MOV.U32 R9, RZ, RZ, -0x3ffffff0 ;  /* 0xc0000010ff097424 */ /* 0x000fe200078e00ff */
[----:B------:R-:W-:Y:S01]  /*bfc0*/  R2UR UR4, R10 ;  /* 0x000000000a0472ca */ /* 0x000fe200000e0000 */
[----:B------:R-:W-:Y:S01]  /*bfd0*/  VIADD R12, R12, 0x200 ;  /* 0x000002000c0c7836 */ /* 0x000fe20000000000 */
[----:B------:R-:W-:Y:S01]  /*bfe0*/  R2UR UR6, R8 ;  /* 0x00000000080672ca */ /* 0x000fe200000e0000 */
[----:B------:R-:W-:Y:S01]  /*bff0*/  VIADD R8, R6, 0x300 ;  /* 0x0000030006087836 */ /* 0x000fe20000000000 */
[----:B------:R-:W-:Y:S01]  /*c000*/  R2UR UR7, R9 ;  /* 0x00000000090772ca */ /* 0x000fe200000e0000 */
[----:B------:R-:W-:Y:S01]  /*c010*/  IMAD.MOV.U32 R9, RZ, RZ, -0x3ffffff0 ;  /* 0xc0000010ff097424 */ /* 0x000fe200078e00ff */
[----:B------:R-:W-:Y:S01]  /*c020*/  ULOP3.LUT UR36, URZ, UR36, URZ, 0x33, !UPT ;  /* 0x000000243f247292 */ /* 0x000fe2000f8e333f */
[----:B------:R-:W-:Y:S01]  /*c030*/  IMAD.MOV.U32 R13, RZ, RZ, -0x3ffffff0 ;  /* 0xc0000010ff0d7424 */ /* 0x000fe200078e00ff */
[----:B------:R-:W-:Y:S01]  /*c040*/  LOP3.LUT R16, R16, 0xffffff7f, RZ, 0xc0, !PT ;  /* 0xffffff7f10107812 */ /* 0x000fe200078ec0ff */
[----:B------:R-:W-:-:S03]  /*c050*/  @!P1 VIADD R4, R4, 0x19c40 ;  /* 0x00019c4004049836 */ /* 0x000fc60000000000 */
[----:B------:R-:W-:Y:S02]  /*c060*/  @P2 LOP3.LUT R16, R16, 0x80, RZ, 0xfc, !PT ;  /* 0x0000008010102812 */ /* 0x000fe400078efcff */
[----:B------:R-:W-:Y:S01]  /*c070*/  @!P1 PRMT R4, RZ, 0x654, R4 ;  /* 0x00000654ff049816 */ /* 0x000fe20000000004 */
[----:B------:R-:W-:Y:S02]  /*c080*/  WARPGROUP.DEPBAR.LE gsb0, 0x0 ;  /* 0x00008000000079c5 */ /* 0x000fe40000010000 */
        /* <DEDUP_REMOVED lines=9> */
[----:B---3--:R-:W-:-:S05]  /*c120*/  IMAD R152, R97, 0xc0, R99 ;  /* 0x000000c061987824 */ /* 0x008fca00078e0263 */
[----:B------:R1:W-:Y:S01]  /*c130*/  STL [R1], R152 ;  /* 0x0000009801007387 */ /* 0x0003e20000100800 */
        /* <DEDUP_REMOVED lines=8> */
[C---:B0-----:R-:W-:Y:S01]  /*c1c0*/  FMUL.FTZ R3, R2.reuse, R27 ;  /* 0x0000001b02037220 */ /* 0x041fe20000410000 */
        /* <DEDUP_REMOVED lines=36> */
[----:B----4-:R-:W-:-:S02]  /*c410*/  IMAD.IADD R5, R100, 0x1, R68 ;  /* 0x0000000164057824 */ /* 0x010fc400078e0244 */
        /* <DEDUP_REMOVED lines=22> */
[--C-:B-----5:R-:W-:Y:S01]  /*c580*/  IADD3 R65, -R98, 0x1, R5.reuse ;  /* 0x0000000162417810 */ /* 0x120fe20007ffe105 */
[----:B------:R-:W0:Y:S01]  /*c590*/  MUFU.TANH R12, R12 ;  /* 0x0000000c000c7308 */ /* 0x000e220000002400 */
[C---:B------:R-:W-:Y:S01]  /*c5a0*/  IMAD R72, R156.reuse, -0x2, R5 ;  /* 0xfffffffe9c487824 */ /* 0x040fe200078e0205 */
[----:B------:R1:W-:Y:S01]  /*c5b0*/  @!P1 SYNCS.ARRIVE.TRANS64.RED.A1T0 RZ, [R4+URZ], RZ ;  /* 0x000000ff04ff99a7 */ /* 0x0003e2000810043f */
[----:B------:R-:W-:Y:S01]  /*c5c0*/  LEA R66, R89, 0xffffff80, 0x7 ;  /* 0xffffff8059427811 */ /* 0x000fe200078e38ff */
[----:B------:R-:W-:-:S04]  /*c5d0*/  IMAD R65, R156, -0x2, R65 ;  /* 0xfffffffe9c417824 */ /* 0x000fc800078e0241 */
[----:B------:R-:W2:Y:S01]  /*c5e0*/  MUFU.TANH R20, R20 ;  /* 0x0000001400147308 */ /* 0x000ea20000002400 */
[C---:B------:R-:W-:Y:S02]  /*c5f0*/  IMAD.IADD R129, R65.reuse, 0x1, R14 ;  /* 0x0000000141817824 */ /* 0x040fe400078e020e */
[----:B------:R-:W-:-:S03]  /*c600*/  VIADD R70, R65, UR36 ;  /* 0x0000002441467c36 */ /* 0x000fc60008000000 */
[----:B------:R-:W-:Y:S01]  /*c610*/  VIADDMNMX R76, R152, R129, R72, PT ;  /* 0x00000081984c7246 */ /* 0x000fe20003800148 */
[----:B------:R-:W-:Y:S01]  /*c620*/  IMAD.IADD R74, R70, 0x1, R152 ;  /* 0x00000001464a7824 */ /* 0x000fe200078e0298 */
        /* <DEDUP_REMOVED lines=63> */
[----:B------:R-:W-:Y:S01]  /*ca20*/  IADD3 R65, -R98, R100, R152 ;  /* 0x0000006462417210 */ /* 0x000fe20007ffe198 */
[----:B------:R-:W-:Y:S03]  /*ca30*/  BSSY B0, `(.L_x_1184) ;  /* 0x000000e000007945 */ /* 0x000fe60003800000 */
        /* <DEDUP_REMOVED lines=9> */
.L_x_1185:
[----:B------:R-:W-:-:S13]  /*cad0*/  ISETP.NE.AND P2, PT, R15, 0x1, PT ;  /* 0x000000010f00780c */ /* 0x000fda0003f45270 */
[----:B------:R-:W1:Y:S02]  /*cae0*/  @P2 LDC.64 R4, c[0x0][0x9e8] ;  /* 0x00027a00ff042b82 */ /* 0x000e640000000a00 */
[----:B-1----:R-:W-:-:S05]  /*caf0*/  @P2 IMAD.HI.U32 R4, R65, R4, RZ ;  /* 0x0000000441042227 */ /* 0x002fca00078e00ff */
[----:B------:R-:W-:-:S07]  /*cb00*/  @P2 SHF.R.U32.HI R65, RZ, R5, R4 ;  /* 0x00000005ff412219 */ /* 0x000fce0000011604 */
.L_x_1186:
[----:B------:R-:W-:Y:S05]  /*cb10*/  BSYNC B0 ;  /* 0x0000000000007941 */ /* 0x000fea0003800000 */
.L_x_1184:
[----:B------:R-:W-:-:S04]  /*cb20*/  IMAD R65, R65, R15, -R66 ;  /* 0x0000000f41417224 */ /* 0x000fc800078e0a42 */
[----:B------:R-:W-:-:S05]  /*cb30*/  IMAD R65, R156, -0x2, R65 ;  /* 0xfffffffe9c417824 */ /* 0x000fca00078e0241 */
[----:B------:R-:W-:Y:S02]  /*cb40*/  VIMNMX R74, R74, R65, !PT ;  /* 0x000000414a4a7248 */ /* 0x000fe40007fe0100 */
[----:B------:R-:W-:-:S07]  /*cb50*/  VIADDMNMX R76, R65, R15, R76, PT ;  /* 0x0000000f414c7246 */ /* 0x000fce000380014c */
.L_x_1183:
[----:B------:R-:W-:Y:S01]  /*cb60*/  ISETP.GE.AND P3, PT, R68, 0x9, PT ;  /* 0x000000094400780c */ /* 0x000fe20003f66270 */
[----:B------:R-:W-:Y:S01]  /*cb70*/  VIADD R4, R152, 0x8 ;  /* 0x0000000898047836 */ /* 0x000fe20000000000 */
[----:B------:R-:W-:Y:S02]  /*cb80*/  ISETP.GE.AND P2, PT, R68, 0x2, PT ;  /* 0x000000024400780c */ /* 0x000fe40003f46270 */
[----:B------:R-:W-:Y:S02]  /*cb90*/  LOP3.LUT R16, R16, 0xfffffffe, RZ, 0xc0, !PT ;  /* 0xfffffffe10107812 */ /* 0x000fe400078ec0ff */
[----:B------:R-:W-:Y:S01]  /*cba0*/  ISETP.GT.AND P4, PT, R74, 0x1, !P2 ;  /* 0x000000014a00780c */ /* 0x000fe20005784270 */
[----:B------:R1:W-:Y:S01]  /*cbb0*/  STL [R1+0x4], R4 ;  /* 0x0000040401007387 */ /* 0x0003e20000100800 */
[----:B------:R-:W-:Y:S02]  /*cbc0*/  ISETP.GE.AND P5, PT, R68, 0xa, PT ;  /* 0x0000000a4400780c */ /* 0x000fe40003fa6270 */
[----:B------:R-:W-:-:S02]  /*cbd0*/  ISETP.LT.OR P4, PT, R76, 0x2, P4 ;  /* 0x000000024c00780c */ /* 0x000fc40002781670 */
[----:B------:R-:W-:Y:S02]  /*cbe0*/  ISETP.GE.AND P6, PT, R68, 0x1, PT ;  /* 0x000000014400780c */ /* 0x000fe40003fc6270 */
[----:B------:R-:W-:Y:S02]  /*cbf0*/  @P3 LOP3.LUT R16, R16, 0x1, RZ, 0xfc, !PT ;  /* 0x0000000110103812 */ /* 0x000fe400078efcff */
[----:B------:R-:W-:Y:S02]  /*cc00*/  ISETP.GT.AND P3, PT, R74, 0x8, !P3 ;  /* 0x000000084a00780c */ /* 0x000fe40005f64270 */
[----:B------:R-:W-:Y:S01]  /*cc10*/  FSEL R65, R20, -INF , !P4 ;  /* 0xff80000014417808 */ /* 0x000fe20006000000 */
[----:B------:R-:W-:Y:S01]  /*cc20*/  IMAD.IADD R20, R70, 0x1, R4 ;  /* 0x0000000146147824 */ /* 0x000fe200078e0204 */
[----:B------:R-:W-:Y:S02]  /*cc30*/  ISETP.LT.OR P3, PT, R76, 0x9, P3 ;  /* 0x000000094c00780c */ /* 0x000fe40001f61670 */
[----:B------:R-:W-:-:S02]  /*cc40*/  ISETP.GE.AND P4, PT, R68, 0x11, PT ;  /* 0x000000114400780c */ /* 0x000fc40003f86270 */
[----:B------:R-:W-:Y:S02]  /*cc50*/  LOP3.LUT R16, R16, 0xfffffffd, RZ, 0xc0, !PT ;  /* 0xfffffffd10107812 */ /* 0x000fe400078ec0ff */
[----:B0-----:R-:W-:Y:S02]  /*cc60*/  FSEL R67, R24, -INF , !P3 ;  /* 0xff80000018437808 */ /* 0x001fe40005800000 */
        /* <DEDUP_REMOVED lines=11> */
[----:B------:R-:W-:Y:S02]  /*cd20*/  ISETP.GT.AND P3, PT, R74, 0x11, !P4 ;  /* 0x000000114a00780c */ /* 0x000fe40006764270 */
[----:B------:R-:W-:Y:S02]  /*cd30*/  VIADDMNMX R26, R4, R129, R72, PT ;  /* 0x00000081041a7246 */ /* 0x000fe40003800148 */
[----:B------:R-:W-:Y:S02]  /*cd40*/  ISETP.LT.OR P3, PT, R76, 0x12, P3 ;  /* 0x000000124c00780c */ /* 0x000fe40001f61670 */
[----:B------:R-:W-:Y:S02]  /*cd50*/  @P4 LOP3.LUT R16, R16, 0x2000000, RZ, 0xfc, !PT ;  /* 0x0200000010104812 */ /* 0x000fe400078efcff */
[----:B------:R-:W-:-:S02]  /*cd60*/  ISETP.GE.AND P4, PT, R68, 0x19, PT ;  /* 0x000000194400780c */ /* 0x000fc40003f86270 */
        /* <DEDUP_REMOVED lines=147> */
[----:B------:R-:W-:-:S04]  /*d6a0*/  ISETP.GT.AND P5, PT, R74, RZ, !P6 ;  /* 0x000000ff4a00720c */ /* 0x000fc800077a4270 */
[----:B------:R-:W-:-:S04]  /*d6b0*/  ISETP.LT.OR P5, PT, R76, 0x1, P5 ;  /* 0x000000014c00780c */ /* 0x000fc80002fa1670 */
[----:B------:R-:W-:Y:S02]  /*d6c0*/  FSEL R28, R12, -INF , !P5 ;  /* 0xff8000000c1c7808 */ /* 0x000fe40006800000 */
[----:B------:R-:W-:-:S13]  /*d6d0*/  ISETP.GE.AND P5, PT, R68, 0x7a, PT ;  /* 0x0000007a4400780c */ /* 0x000fda0003fa6270 */
[----:B------:R-:W-:Y:S02]  /*d6e0*/  @P5 LOP3.LUT R16, R16, 0x10000000, RZ, 0xfc, !PT ;  /* 0x1000000010105812 */ /* 0x000fe400078efcff */
[----:B------:R-:W-:-:S04]  /*d6f0*/  ISETP.GT.AND P5, PT, R74, 0x79, !P5 ;  /* 0x000000794a00780c */ /* 0x000fc80006fa4270 */
[----:B------:R-:W-:-:S04]  /*d700*/  ISETP.LT.OR P5, PT, R76, 0x7a, P5 ;  /* 0x0000007a4c00780c */ /* 0x000fc80002fa1670 */
[----:B------:R-:W-:Y:S02]  /*d710*/  FSEL R125, R125, -INF , !P5 ;  /* 0xff8000007d7d7808 */ /* 0x000fe40006800000 */
[----:B------:R-:W-:-:S13]  /*d720*/  ISETP.GE.AND P5, PT, R15, 0x1, PT ;  /* 0x000000010f00780c */ /* 0x000fda0003fa6270 */
[----:B-1----:R-:W-:Y:S05]  /*d730*/  @!P5 BRA `(.L_x_1187) ;  /* 0x000000000054d947 */ /* 0x002fea0003800000 */
[----:B------:R-:W-:Y:S01]  /*d740*/  IADD3 R4, R100, 0x8, R152 ;  /* 0x0000000864047810 */ /* 0x000fe20007ffe098 */
[----:B------:R-:W-:Y:S04]  /*d750*/  BSSY B0, `(.L_x_1188) ;  /* 0x000000f000007945 */ /* 0x000fe80003800000 */
[----:B------:R-:W-:-:S05]  /*d760*/  IMAD.IADD R129, R4, 0x1, -R98 ;  /* 0x0000000104817824 */ /* 0x000fca00078e0a62 */
        /* <DEDUP_REMOVED lines=9> */
.L_x_1189:
[----:B------:R-:W-:-:S13]  /*d800*/  ISETP.NE.AND P5, PT, R15, 0x1, PT ;  /* 0x000000010f00780c */ /* 0x000fda0003fa5270 */
[----:B------:R-:W0:Y:S02]  /*d810*/  @P5 LDC.64 R4, c[0x0][0x9e8] ;  /* 0x00027a00ff045b82 */ /* 0x000e240000000a00 */
[----:B0-----:R-:W-:-:S05]  /*d820*/  @P5 IMAD.HI.U32 R4, R129, R4, RZ ;  /* 0x0000000481045227 */ /* 0x001fca00078e00ff */
[----:B------:R-:W-:-:S07]  /*d830*/  @P5 SHF.R.U32.HI R129, RZ, R5, R4 ;  /* 0x00000005ff815219 */ /* 0x000fce0000011604 */
.L_x_1190:
[----:B------:R-:W-:Y:S05]  /*d840*/  BSYNC B0 ;  /* 0x0000000000007941 */ /* 0x000fea0003800000 */
.L_x_1188:
[----:B------:R-:W-:-:S04]  /*d850*/  IMAD R129, R129, R15, -R66 ;  /* 0x0000000f81817224 */ /* 0x000fc800078e0a42 */
[----:B------:R-:W-:-:S05]  /*d860*/  IMAD R129, R156, -0x2, R129 ;  /* 0xfffffffe9c817824 */ /* 0x000fca00078e0281 */
[----:B------:R-:W-:Y:S02]  /*d870*/  VIMNMX R20, R20, R129, !PT ;  /* 0x0000008114147248 */ /* 0x000fe40007fe0100 */
[----:B------:R-:W-:-:S07]  /*d880*/  VIADDMNMX R26, R129, R15, R26, PT ;  /* 0x0000000f811a7246 */ /* 0x000fce000380011a */
.L_x_1187:
[----:B------:R-:W-:Y:S01]  /*d890*/  ISETP.GT.AND P2, PT, R20, 0x1, !P2 ;  /* 0x000000011400780c */ /* 0x000fe20005744270 */
[----:B------:R-:W-:Y:S01]  /*d8a0*/  ULDC UR4, c[0x0][0x988] ;  /* 0x0002620000047ab9 */ /* 0x000fe20000000800 */
[----:B------:R-:W-:Y:S01]  /*d8b0*/  LOP3.LUT P5, RZ, R16, 0x2000000, RZ, 0xc0, !PT ;  /* 0x0200000010ff7812 */ /* 0x000fe200078ac0ff */
[----:B------:R-:W-:Y:S01]  /*d8c0*/  IMAD.U32 R24, RZ, RZ, UR4 ;  /* 0x00000004ff187e24 */ /* 0x000fe2000f8e00ff */
[----:B------:R-:W-:Y:S01]  /*d8d0*/  ISETP.LT.OR P2, PT, R26, 0x2, P2 ;  /* 0x000000021a00780c */ /* 0x000fe20001741670 */
[----:B------:R-:W-:Y:S01]  /*d8e0*/  IMAD.IADD R14, R88, 0x1, R14 ;  /* 0x00000001580e7824 */ /* 0x000fe200078e020e */
        /* <DEDUP_REMOVED lines=75> */
[----:B------:R-:W-:Y:S01]  /*dda0*/  ISETP.GT.AND P6, PT, R20, RZ, !P6 ;  /* 0x000000ff1400720c */ /* 0x000fe200077c4270 */
[----:B------:R-:W0:Y:S01]  /*ddb0*/  SHFL.BFLY PT, R5, R4, 0x2, 0x1f ;  /* 0x0c401f0004057f89 */ /* 0x000e2200000e0000 */
[----:B------:R-:W-:Y:S02]  /*ddc0*/  FSEL R41, R41, -INF , !P2 ;  /* 0xff80000029297808 */ /* 0x000fe40005000000 */
[----:B------:R-:W-:Y:S02]  /*ddd0*/  LOP3.LUT P2, RZ, R16, 0x20000, RZ, 0xc0, !PT ;  /* 0x0002000010ff7812 */ /* 0x000fe4000784c0ff */
[----:B------:R-:W-:Y:S02]  /*dde0*/  ISETP.LT.OR P6, PT, R26, 0x1, P6 ;  /* 0x000000011a00780c */ /* 0x000fe400037c1670 */
[----:B------:R-:W-:Y:S02]  /*ddf0*/  ISETP.GT.AND P2, PT, R20, 0x31, !P2 ;  /* 0x000000311400780c */ /* 0x000fe40005744270 */
[----:B------:R-:W-:-:S02]  /*de00*/  FSEL R44, R0, -INF , !P6 ;  /* 0xff800000002c7808 */ /* 0x000fc40007000000 */
[----:B------:R-:W-:Y:S02]  /*de10*/  ISETP.LT.OR P2, PT, R26, 0x32, P2 ;  /* 0x000000321a00780c */ /* 0x000fe40001741670 */
[----:B------:R-:W-:Y:S02]  /*de20*/  ISETP.GT.AND P3, PT, R20, 0x71, !P3 ;  /* 0x000000711400780c */ /* 0x000fe40005f64270 */
[----:B------:R-:W-:Y:S02]  /*de30*/  FSEL R43, R43, -INF , !P2 ;  /* 0xff8000002b2b7808 */ /* 0x000fe40005000000 */
[----:B------:R-:W-:Y:S02]  /*de40*/  LOP3.LUT P2, RZ, R16, 0x10000, RZ, 0xc0, !PT ;  /* 0x0001000010ff7812 */ /* 0x000fe4000784c0ff */
[C---:B------:R-:W-:Y:S02]  /*de50*/  ISETP.GT.AND P4, PT, R20.reuse, 0x78, !P4 ;  /* 0x000000781400780c */ /* 0x040fe40006784270 */
[----:B------:R-:W-:-:S02]  /*de60*/  ISETP.GT.AND P2, PT, R20, 0x38, !P2 ;  /* 0x000000381400780c */ /* 0x000fc40005744270 */
[C---:B------:R-:W-:Y:S02]  /*de70*/  ISETP.LT.OR P3, PT, R26.reuse, 0x72, P3 ;  /* 0x000000721a00780c */ /* 0x040fe40001f61670 */
[----:B------:R-:W-:Y:S02]  /*de80*/  ISETP.LT.OR P2, PT, R26, 0x39, P2 ;  /* 0x000000391a00780c */ /* 0x000fe40001741670 */
[----:B0-----:R-:W-:Y:S02]  /*de90*/  FMNMX.FTZ R5, R4, R5, !PT ;  /* 0x0000000504057209 */ /* 0x001fe40007810000 */
[----:B------:R-:W-:Y:S02]  /*dea0*/  FSEL R45, R45, -INF , !P2 ;  /* 0xff8000002d2d7808 */ /* 0x000fe40005000000 */
[----:B------:R-:W-:Y:S01]  /*deb0*/  LOP3.LUT P2, RZ, R16, 0x8000, RZ, 0xc0, !PT ;  /* 0x0000800010ff7812 */ /* 0x000fe2000784c0ff */
[----:B------:R-:W0:Y:S01]  /*dec0*/  SHFL.BFLY PT, R12, R5, 0x1, 0x1f ;  /* 0x0c201f00050c7f89 */ /* 0x000e2200000e0000 */
[----:B------:R-:W-:-:S02]  /*ded0*/  ISETP.LT.OR P4, PT, R26, 0x79, P4 ;  /* 0x000000791a00780c */ /* 0x000fc40002781670 */
[----:B------:R-:W-:Y:S02]  /*dee0*/  ISETP.GT.AND P2, PT, R20, 0x39, !P2 ;  /* 0x000000391400780c */ /* 0x000fe40005744270 */
[----:B------:R-:W-:Y:S02]  /*def0*/  FSEL R61, R61, -INF , !P3 ;  /* 0xff8000003d3d7808 */ /* 0x000fe40005800000 */
[----:B------:R-:W-:Y:S02]  /*df00*/  ISETP.LT.OR P2, PT, R26, 0x3a, P2 ;  /* 0x0000003a1a00780c */ /* 0x000fe40001741670 */
[----:B------:R-:W-:Y:S02]  /*df10*/  ISETP.GE.AND P6, PT, R15, 0x1, PT ;  /* 0x000000010f00780c */ /* 0x000fe40003fc6270 */
[----:B------:R-:W-:Y:S02]  /*df20*/  FSEL R47, R47, -INF , !P2 ;  /* 0xff8000002f2f7808 */ /* 0x000fe40005000000 */
[----:B------:R-:W-:-:S02]  /*df30*/  ISETP.GT.AND P2, PT, R20, 0x40, !P5 ;  /* 0x000000401400780c */ /* 0x000fc40006f44270 */
[----:B------:R-:W-:Y:S02]  /*df40*/  LOP3.LUT P5, RZ, R16, 0x4, RZ, 0xc0, !PT ;  /* 0x0000000410ff7812 */ /* 0x000fe400078ac0ff */
[----:B------:R-:W-:-:S04]  /*df50*/  ISETP.LT.OR P2, PT, R26, 0x41, P2 ;  /* 0x000000411a00780c */ /* 0x000fc80001741670 */
[----:B------:R-:W-:Y:S02]  /*df60*/  FSEL R129, R48, -INF , !P2 ;  /* 0xff80000030817808 */ /* 0x000fe40005000000 */
[----:B------:R-:W-:Y:S02]  /*df70*/  LOP3.LUT P2, RZ, R16, 0x2000, RZ, 0xc0, !PT ;  /* 0x0000200010ff7812 */ /* 0x000fe4000784c0ff */
[----:B0-----:R-:W-:Y:S02]  /*df80*/  FMNMX.FTZ R12, R5, R12, !PT ;  /* 0x0000000c050c7209 */ /* 0x001fe40007810000 */
[----:B------:R-:W-:-:S03]  /*df90*/  ISETP.GT.AND P2, PT, R20, 0x41, !P2 ;  /* 0x000000411400780c */ /* 0x000fc60005744270 */
[----:B------:R-:W-:Y:S01]  /*dfa0*/  FFMA.FTZ R46, R12, R24, -8 ;  /* 0xc10000000c2e7423 */ /* 0x000fe20000010018 */
        /* <DEDUP_REMOVED lines=40> */
[----:B------:R-:W-:Y:S02]  /*e230*/  ISETP.LT.OR P2, PT, R26, 0x6a, P2 ;  /* 0x0000006a1a00780c */ /* 0x000fe40001741670 */
[----:B------:R-:W-:Y:S02]  /*e240*/  ISETP.GT.AND P5, PT, R20, 0x79, !P5 ;  /* 0x000000791400780c */ /* 0x000fe40006fa4270 */
[----:B------:R-:W-:-:S02]  /*e250*/  FSEL R59, R59, -INF , !P2 ;  /* 0xff8000003b3b7808 */ /* 0x000fc40005000000 */
[----:B------:R-:W-:Y:S02]  /*e260*/  FSETP.NEU.FTZ.AND P2, PT, R12, -INF , PT ;  /* 0xff8000000c00780b */ /* 0x000fe40003f5d000 */
[----:B------:R-:W-:Y:S02]  /*e270*/  ISETP.LT.OR P5, PT, R26, 0x7a, P5 ;  /* 0x0000007a1a00780c */ /* 0x000fe40002fa1670 */
[----:B------:R-:W-:Y:S02]  /*e280*/  FSEL R46, R46, RZ, P2 ;  /* 0x000000ff2e2e7208 */ /* 0x000fe40001000000 */
[----:B------:R-:W-:Y:S02]  /*e290*/  LOP3.LUT P2, RZ, R16, 0x8000000, RZ, 0xc0, !PT ;  /* 0x0800000010ff7812 */ /* 0x000fe4000784c0ff */
[----:B------:R-:W-:Y:S01]  /*e2a0*/  FSEL R63, R63, -INF , !P5 ;  /* 0xff8000003f3f7808 */ /* 0x000fe20006800000 */
[----:B------:R-:W-:-:S01]  /*e2b0*/  FFMA.FTZ R0, R28, R24, -R46 ;  /* 0x000000181c007223 */ /* 0x000fc2000001082e */
[----:B------:R-:W-:Y:S01]  /*e2c0*/  FMNMX.FTZ R28, R44, R3, !PT ;  /* 0x000000032c1c7209 */ /* 0x000fe20007810000 */
[----:B------:R-:W-:-:S01]  /*e2d0*/  FFMA.FTZ R4, R67, R24, -R46 ;  /* 0x0000001843047223 */ /* 0x000fc2000001082e */
[----:B------:R-:W-:Y:S01]  /*e2e0*/  ISETP.GT.AND P2, PT, R20, 0x70, !P2 ;  /* 0x000000701400780c */ /* 0x000fe20005744270 */
[----:B------:R-:W-:-:S01]  /*e2f0*/  FFMA.FTZ R67, R69, R24, -R46 ;  /* 0x0000001845437223 */ /* 0x000fc2000001082e */
[----:B------:R-:W-:Y:S01]  /*e300*/  FMNMX.FTZ R30, R13, R28, !PT ;  /* 0x0000001c0d1e7209 */ /* 0x000fe20007810000 */
[----:B------:R-:W-:-:S01]  /*e310*/  FFMA.FTZ R69, R73, R24, -R46 ;  /* 0x0000001849457223 */ /* 0x000fc2000001082e */
[----:B------:R-:W-:Y:S01]  /*e320*/  ISETP.LT.OR P2, PT, R26, 0x71, P2 ;  /* 0x000000711a00780c */ /* 0x000fe20001741670 */
[----:B------:R-:W-:-:S01]  /*e330*/  FFMA.FTZ R73, R81, R24, -R46 ;  /* 0x0000001851497223 */ /* 0x000fc2000001082e */
[----:B------:R-:W-:Y:S01]  /*e340*/  FMNMX.FTZ R30, R21, R30, !PT ;  /* 0x0000001e151e7209 */ /* 0x000fe20007810000 */
[----:B------:R-:W-:-:S01]  /*e350*/  FFMA.FTZ R83, R83, R24, -R46 ;  /* 0x0000001853537223 */ /* 0x000fc2000001082e */
[----:B------:R-:W-:Y:S01]  /*e360*/  FSEL R81, R60, -INF , !P2 ;  /* 0xff8000003c517808 */ /* 0x000fe20005000000 */
[----:B------:R-:W-:-:S01]  /*e370*/  FFMA.FTZ R71, R71, R24, -R46 ;  /* 0x0000001847477223 */ /* 0x000fc2000001082e */
[----:B------:R-:W-:Y:S01]  /*e380*/  FMNMX.FTZ R30, R25, R30, !PT ;  /* 0x0000001e191e7209 */ /* 0x000fe20007810000 */
[----:B------:R-:W-:-:S01]  /*e390*/  FFMA.FTZ R75, R75, R24, -R46 ;  /* 0x000000184b4b7223 */ /* 0x000fc2000001082e */
[-CC-:B------:R-:W-:Y:S01]  /*e3a0*/  FFMA.FTZ R77, R77, R24.reuse, -R46.reuse ;  /* 0x000000184d4d7223 */ /* 0x180fe2000001082e */
[----:B------:R-:W-:-:S01]  /*e3b0*/  FFMA.FTZ R79, R79, R24, -R46 ;  /* 0x000000184f4f7223 */ /* 0x000fc2000001082e */
[----:B------:R-:W-:Y:S01]  /*e3c0*/  FMNMX.FTZ R30, R27, R30, !PT ;  /* 0x0000001e1b1e7209 */ /* 0x000fe20007810000 */
[----:B------:R-:W-:-:S01]  /*e3d0*/  FFMA.FTZ R87, R87, R24, -R46 ;  /* 0x0000001857577223 */ /* 0x000fc2000001082e */
[-CC-:B------:R-:W-:Y:S01]  /*e3e0*/  FFMA.FTZ R91, R91, R24.reuse, -R46.reuse ;  /* 0x000000185b5b7223 */ /* 0x180fe2000001082e */
[----:B------:R-:W-:-:S01]  /*e3f0*/  FFMA.FTZ R65, R65, R24, -R46 ;  /* 0x0000001841417223 */ /* 0x000fc2000001082e */
[----:B------:R-:W-:Y:S01]  /*e400*/  FMNMX.FTZ R32, R29, R30, !PT ;  /* 0x0000001e1d207209 */ /* 0x000fe20007810000 */
[----:B------:R-:W-:Y:S01]  /*e410*/  MUFU.EX2 R28, R71 ;  /* 0x00000047001c7308 */ /* 0x000fe20000000800 */
[----:B------:R-:W-:-:S01]  /*e420*/  FFMA.FTZ R20, R93, R24, -R46 ;  /* 0x000000185d147223 */ /* 0x000fc2000001082e */
[--C-:B------:R-:W-:Y:S01]  /*e430*/  FFMA.FTZ R26, R95, R24, -R46.reuse ;  /* 0x000000185f1a7223 */ /* 0x100fe2000001082e */
[----:B------:R-:W-:Y:S01]  /*e440*/  FMNMX.FTZ R32, R31, R32, !PT ;  /* 0x000000201f207209 */ /* 0x000fe20007810000 */
[-CC-:B------:R-:W-:Y:S01]  /*e450*/  FFMA.FTZ R42, R109, R24.reuse, -R46.reuse ;  /* 0x000000186d2a7223 */ /* 0x180fe2000001082e */
[----:B------:R-:W-:-:S01]  /*e460*/  FFMA.FTZ R93, R111, R24, -R46 ;  /* 0x000000186f5d7223 */ /* 0x000fc2000001082e */
[--C-:B------:R-:W-:Y:S01]  /*e470*/  FFMA.FTZ R113, R113, R24, -R46.reuse ;  /* 0x0000001871717223 */ /* 0x100fe2000001082e */
[----:B------:R-:W-:Y:S01]  /*e480*/  FMNMX.FTZ R32, R33, R32, !PT ;  /* 0x0000002021207209 */ /* 0x000fe20007810000 */
[----:B------:R0:W-:Y:S01]  /*e490*/  MUFU.EX2 R30, R75 ;  /* 0x0000004b001e7308 */ /* 0x0001e20000000800 */
[----:B------:R-:W-:-:S01]  /*e4a0*/  FFMA.FTZ R95, R115, R24, -R46 ;  /* 0x00000018735f7223 */ /* 0x000fc2000001082e */
[--C-:B------:R-:W-:Y:S01]  /*e4b0*/  FFMA.FTZ R50, R117, R24, -R46.reuse ;  /* 0x0000001875327223 */ /* 0x100fe2000001082e */
[----:B------:R-:W-:Y:S01]  /*e4c0*/  FMNMX.FTZ R32, R35, R32, !PT ;  /* 0x0000002023207209 */ /* 0x000fe20007810000 */
[----:B------:R-:W-:-:S03]  /*e4d0*/  FFMA.FTZ R52, R123, R24, -R46 ;  /* 0x000000187b347223 */ /* 0x000fc6000001082e */
[----:B------:R-:W-:Y:S01]  /*e4e0*/  FMNMX.FTZ R34, R37, R32, !PT ;  /* 0x0000002025227209 */ /* 0x000fe20007810000 */
[----:B------:R1:W2:Y:S01]  /*e4f0*/  MUFU.EX2 R71, R77 ;  /* 0x0000004d00477308 */ /* 0x0002a20000000800 */
[----:B0-----:R-:W-:-:S01]  /*e500*/  FFMA.FTZ R75, R85, R24, -R46 ;  /* 0x00000018554b7223 */ /* 0x001fc2000001082e */
[--C-:B------:R-:W-:Y:S01]  /*e510*/  FFMA.FTZ R85, R101, R24, -R46.reuse ;  /* 0x0000001865557223 */ /* 0x100fe2000001082e */
[----:B------:R-:W-:Y:S01]  /*e520*/  FMNMX.FTZ R34, R39, R34, !PT ;  /* 0x0000002227227209 */ /* 0x000fe20007810000 */
[----:B------:R-:W-:-:S03]  /*e530*/  FFMA.FTZ R101, R125, R24, -R46 ;  /* 0x000000187d657223 */ /* 0x000fc6000001082e */
[----:B------:R-:W-:Y:S01]  /*e540*/  FMNMX.FTZ R34, R41, R34, !PT ;  /* 0x0000002229227209 */ /* 0x000fe20007810000 */
[----:B------:R0:W-:Y:S01]  /*e550*/  MUFU.EX2 R32, R79 ;  /* 0x0000004f00207308 */ /* 0x0001e20000000800 */
[----:B-1----:R-:W-:-:S01]  /*e560*/  FFMA.FTZ R77, R97, R24, -R46 ;  /* 0x00000018614d7223 */ /* 0x002fc2000001082e */
[----:B------:R-:W-:Y:S01]  /*e570*/  FFMA.FTZ R97, R119, R24, -R46 ;  /* 0x0000001877617223 */ /* 0x000fe2000001082e */
[----:B------:R-:W-:-:S04]  /*e580*/  FMNMX.FTZ R34, R43, R34, !PT ;  /* 0x000000222b227209 */ /* 0x000fc80007810000 */
[----:B------:R-:W-:Y:S01]  /*e590*/  FMNMX.FTZ R36, R45, R34, !PT ;  /* 0x000000222d247209 */ /* 0x000fe20007810000 */
[----:B------:R-:W-:Y:S01]  /*e5a0*/  MUFU.EX2 R0, R0 ;  /* 0x0000000000007308 */ /* 0x000fe20000000800 */
[----:B0-----:R-:W-:-:S01]  /*e5b0*/  FFMA.FTZ R79, R99, R24, -R46 ;  /* 0x00000018634f7223 */ /* 0x001fc2000001082e */
[----:B------:R-:W-:Y:S01]  /*e5c0*/  FFMA.FTZ R99, R127, R24, -R46 ;  /* 0x000000187f637223 */ /* 0x000fe2000001082e */
[----:B------:R-:W-:Y:S02]  /*e5d0*/  FMNMX.FTZ R36, R47, R36, !PT ;  /* 0x000000242f247209 */ /* 0x000fe40007810000 */
[----:B--2---:R-:W-:Y:S02]  /*e5e0*/  F2FP.SATFINITE.E4M3.F32.PACK_AB_MERGE_C R150, R71, R30, RZ ;  /* 0x0000001e4796723e */ /* 0x004fe400048070ff */
[----:B------:R-:W-:Y:S01]  /*e5f0*/  FMNMX.FTZ R36, R129, R36, !PT ;  /* 0x0000002481247209 */ /* 0x000fe20007810000 */
[----:B------:R0:W-:Y:S03]  /*e600*/  MUFU.EX2 R34, R83 ;  /* 0x0000005300227308 */ /* 0x0001e60000000800 */
[----:B------:R-:W-:-:S04]  /*e610*/  FMNMX.FTZ R36, R49, R36, !PT ;  /* 0x0000002431247209 */ /* 0x000fc80007810000 */
[----:B------:R-:W-:Y:S01]  /*e620*/  FMNMX.FTZ R38, R131, R36, !PT ;  /* 0x0000002483267209 */ /* 0x000fe20007810000 */
[----:B------:R-:W-:Y:S01]  /*e630*/  MUFU.EX2 R65, R65 ;  /* 0x0000004100417308 */ /* 0x000fe20000000800 */
[----:B0-----:R-:W-:Y:S02]  /*e640*/  FSEL R83, R62, -INF , !P4 ;  /* 0xff8000003e537808 */ /* 0x001fe40006000000 */
[----:B------:R-:W-:-:S04]  /*e650*/  FMNMX.FTZ R38, R51, R38, !PT ;  /* 0x0000002633267209 */ /* 0x000fc80007810000 */
[----:B------:R-:W-:Y:S01]  /*e660*/  FMNMX.FTZ R38, R133, R38, !PT ;  /* 0x0000002685267209 */ /* 0x000fe20007810000 */
[----:B------:R0:W-:Y:S03]  /*e670*/  MUFU.EX2 R36, R87 ;  /* 0x0000005700247308 */ /* 0x0001e60000000800 */
[----:B------:R-:W-:-:S04]  /*e680*/  FMNMX.FTZ R38, R53, R38, !PT ;  /* 0x0000002635267209 */ /* 0x000fc80007810000 */
[----:B------:R-:W-:Y:S01]  /*e690*/  FMNMX.FTZ R40, R135, R38, !PT ;  /* 0x0000002687287209 */ /* 0x000fe20007810000 */
[----:B------:R-:W-:Y:S01]  /*e6a0*/  MUFU.EX2 R4, R4 ;  /* 0x0000000400047308 */ /* 0x000fe20000000800 */
[----:B0-----:R-:W-:-:S02]  /*e6b0*/  FFMA.FTZ R87, R103, R24, -R46 ;  /* 0x0000001867577223 */ /* 0x001fc4000001082e */
[----:B------:R-:W-:-:S04]  /*e6c0*/  FMNMX.FTZ R40, R55, R40, !PT ;  /* 0x0000002837287209 */ /* 0x000fc80007810000 */
[----:B------:R-:W-:Y:S01]  /*e6d0*/  FMNMX.FTZ R40, R137, R40, !PT ;  /* 0x0000002889287209 */ /* 0x000fe20007810000 */
[----:B------:R0:W-:Y:S03]  /*e6e0*/  MUFU.EX2 R38, R91 ;  /* 0x0000005b00267308 */ /* 0x0001e60000000800 */
[----:B------:R-:W-:-:S04]  /*e6f0*/  FMNMX.FTZ R40, R57, R40, !PT ;  /* 0x0000002839287209 */ /* 0x000fc80007810000 */
[----:B------:R-:W-:Y:S01]  /*e700*/  FMNMX.FTZ R40, R139, R40, !PT ;  /* 0x000000288b287209 */ /* 0x000fe20007810000 */
[----:B------:R-:W1:Y:S01]  /*e710*/  MUFU.EX2 R67, R67 ;  /* 0x0000004300437308 */ /* 0x000e620000000800 */
[----:B0-----:R-:W-:-:S02]  /*e720*/  FFMA.FTZ R91, R107, R24, -R46 ;  /* 0x000000186b5b7223 */ /* 0x001fc4000001082e */
[----:B------:R-:W-:-:S04]  /*e730*/  FMNMX.FTZ R40, R59, R40, !PT ;  /* 0x000000283b287209 */ /* 0x000fc80007810000 */
[----:B------:R-:W-:Y:S01]  /*e740*/  FMNMX.FTZ R40, R81, R40, !PT ;  /* 0x0000002851287209 */ /* 0x000fe20007810000 */
[----:B------:R-:W0:Y:S03]  /*e750*/  MUFU.EX2 R69, R69 ;  /* 0x0000004500457308 */ /* 0x000e260000000800 */
[----:B------:R-:W-:-:S04]  /*e760*/  FMNMX.FTZ R40, R61, R40, !PT ;  /* 0x000000283d287209 */ /* 0x000fc80007810000 */
[----:B------:R-:W-:Y:S01]  /*e770*/  FMNMX.FTZ R40, R83, R40, !PT ;  /* 0x0000002853287209 */ /* 0x000fe20007810000 */
[----:B------:R-:W-:Y:S01]  /*e780*/  MUFU.EX2 R73, R73 ;  /* 0x0000004900497308 */ /* 0x000fe20000000800 */
[----:B-1----:R-:W-:Y:S02]  /*e790*/  F2FP.SATFINITE.E4M3.F32.PACK_AB_MERGE_C R148, R67, R4, RZ ;  /* 0x000000044394723e */ /* 0x002fe400048070ff */
[----:B------:R-:W-:Y:S01]  /*e7a0*/  FMNMX.FTZ R5, R63, R40, !PT ;  /* 0x000000283f057209 */ /* 0x000fe20007810000 */
[----:B------:R-:W-:-:S01]  /*e7b0*/  FFMA.FTZ R40, R105, R24, -R46 ;  /* 0x0000001869287223 */ /* 0x000fc2000001082e */
[----:B------:R-:W-:-:S03]  /*e7c0*/  F2FP.SATFINITE.E4M3.F32.PACK_AB_MERGE_C R148, R65, R0, R148 ;  /* 0x000000004194723e */ /* 0x000fc60004807094 */
[----:B------:R-:W1:Y:S01]  /*e7d0*/  SHFL.BFLY PT, R48, R5, 0x2, 0x1f ;  /* 0x0c401f0005307f89 */ /* 0x000e6200000e0000 */
[----:B------:R-:W2:Y:S01]  /*e7e0*/  MUFU.EX2 R75, R75 ;  /* 0x0000004b004b7308 */ /* 0x000ea20000000800 */
[----:B0-----:R-:W-:-:S07]  /*e7f0*/  F2FP.SATFINITE.E4M3.F32.PACK_AB_MERGE_C R150, R69, R28, R150 ;  /* 0x0000001c4596723e */ /* 0x001fce0004807096 */
[----:B------:R-:W-:Y:S08]  /*e800*/  MUFU.EX2 R77, R77 ;  /* 0x0000004d004d7308 */ /* 0x000ff00000000800 */
[----:B------:R-:W0:Y:S01]  /*e810*/  MUFU.EX2 R79, R79 ;  /* 0x0000004f004f7308 */ /* 0x000e220000000800 */
[----:B--2---:R-:W-:-:S04]  /*e820*/  F2FP.SATFINITE.E4M3.F32.PACK_AB_MERGE_C R144, R75, R34, RZ ;  /* 0x000000224b90723e */ /* 0x004fc800048070ff */
[----:B------:R-:W-:Y:S02]  /*e830*/  F2FP.SATFINITE.E4M3.F32.PACK_AB_MERGE_C R144, R73, R32, R144 ;  /* 0x000000204990723e */ /* 0x000fe40004807090 */
[----:B-1----:R-:W-:Y:S01]  /*e840*/  FMNMX.FTZ R54, R5, R48, !PT ;  /* 0x0000003005367209 */ /* 0x002fe20007810000 */
[----:B------:R-:W-:Y:S04]  /*e850*/  MUFU.EX2 R20, R20 ;  /* 0x0000001400147308 */ /* 0x000fe80000000800 */
[----:B------:R-:W1:Y:S04]  /*e860*/  SHFL.BFLY PT, R5, R54, 0x1, 0x1f ;  /* 0x0c201f0036057f89 */ /* 0x000e6800000e0000 */
[----:B------:R-:W-:Y:S01]  /*e870*/  MUFU.EX2 R85, R85 ;  /* 0x0000005500557308 */ /* 0x000fe20000000800 */
[----:B0-----:R-:W-:-:S04]  /*e880*/  F2FP.SATFINITE.E4M3.F32.PACK_AB_MERGE_C R146, R79, R38, RZ ;  /* 0x000000264f92723e */ /* 0x001fc800048070ff */
[----:B------:R-:W-:-:S03]  /*e890*/  F2FP.SATFINITE.E4M3.F32.PACK_AB_MERGE_C R146, R77, R36, R146 ;  /* 0x000000244d92723e */ /* 0x000fc60004807092 */
[----:B------:R-:W-:Y:S08]  /*e8a0*/  MUFU.EX2 R26, R26 ;  /* 0x0000001a001a7308 */ /* 0x000ff00000000800 */
[----:B------:R-:W0:Y:S01]  /*e8b0*/  MUFU.EX2 R87, R87 ;  /* 0x0000005700577308 */ /* 0x000e220000000800 */
[----:B-1----:R-:W-:Y:S01]  /*e8c0*/  FMNMX.FTZ R5, R54, R5, !PT ;  /* 0x0000000536057209 */ /* 0x002fe20007810000 */
[----:B------:R-:W-:-:S03]  /*e8d0*/  FFMA.FTZ R54, R121, R24, -R46 ;  /* 0x0000001879367223 */ /* 0x000fc6000001082e */
[C---:B------:R-:W-:Y:S01]  /*e8e0*/  FSETP.NEU.FTZ.AND P2, PT, R5.reuse, -INF , PT ;  /* 0xff8000000500780b */ /* 0x040fe20003f5d000 */
[----:B------:R-:W-:-:S02]  /*e8f0*/  FFMA.FTZ R56, R5, R24, -8 ;  /* 0xc100000005387423 */ /* 0x000fc40000010018 */
[----:B------:R-:W-:Y:S03]  /*e900*/  MUFU.EX2 R42, R42 ;  /* 0x0000002a002a7308 */ /* 0x000fe60000000800 */
[----:B------:R-:W-:Y:S02]  /*e910*/  FSEL R46, R56, RZ, P2 ;  /* 0x000000ff382e7208 */ /* 0x000fe40001000000 */
[----:B0-----:R-:W-:-:S03]  /*e920*/  F2FP.SATFINITE.E4M3.F32.PACK_AB_MERGE_C R140, R87, R26, RZ ;  /* 0x0000001a578c723e */ /* 0x001fc600048070ff */
[----:B------:R-:W-:Y:S01]  /*e930*/  MUFU.EX2 R93, R93 ;  /* 0x0000005d005d7308 */ /* 0x000fe20000000800 */
[----:B------:R-:W-:-:S01]  /*e940*/  FFMA.FTZ R44, R44, R24, -R46 ;  /* 0x000000182c2c7223 */ /* 0x000fc2000001082e */
[-CC-:B------:R-:W-:Y:S01]  /*e950*/  FFMA.FTZ R3, R3, R24.reuse, -R46.reuse ;  /* 0x0000001803037223 */ /* 0x180fe2000001082e */
[----:B------:R-:W-:-:S01]  /*e960*/  FFMA.FTZ R13, R13, R24, -R46 ;  /* 0x000000180d0d7223 */ /* 0x000fc2000001082e */
[-CC-:B------:R-:W-:Y:S01]  /*e970*/  FFMA.FTZ R56, R21, R24.reuse, -R46.reuse ;  /* 0x0000001815387223 */ /* 0x180fe2000001082e */
[----:B------:R-:W-:-:S01]  /*e980*/  FFMA.FTZ R21, R25, R24, -R46 ;  /* 0x0000001819157223 */ /* 0x000fc2000001082e */
[----:B------:R-:W-:Y:S01]  /*e990*/  FFMA.FTZ R64, R39, R24, -R46 ;  /* 0x0000001827407223 */ /* 0x000fe2000001082e */
[----:B------:R-:W-:-:S01]  /*e9a0*/  FADD.FTZ R39, R0, R65 ;  /* 0x0000004100277221 */ /* 0x000fc20000010000 */
[----:B------:R-:W-:Y:S01]  /*e9b0*/  MUFU.EX2 R44, R44 ;  /* 0x0000002c002c7308 */ /* 0x000fe20000000800 */
[----:B------:R-:W-:-:S01]  /*e9c0*/  FFMA.FTZ R58, R27, R24, -R46 ;  /* 0x000000181b3a7223 */ /* 0x000fc2000001082e */
[----:B------:R-:W-:Y:S01]  /*e9d0*/  FFMA.FTZ R25, R29, R24, -R46 ;  /* 0x000000181d197223 */ /* 0x000fe2000001082e */
[----:B------:R-:W-:-:S01]  /*e9e0*/  FADD.FTZ R74, R4, R39 ;  /* 0x00000027044a7221 */ /* 0x000fc20000010000 */
[-CC-:B------:R-:W-:Y:S01]  /*e9f0*/  FFMA.FTZ R60, R31, R24.reuse, -R46.reuse ;  /* 0x000000181f3c7223 */ /* 0x180fe2000001082e */
[----:B------:R-:W-:-:S01]  /*ea00*/  FFMA.FTZ R31, R41, R24, -R46 ;  /* 0x00000018291f7223 */ /* 0x000fc2000001082e */
[----:B------:R-:W-:Y:S01]  /*ea10*/  FFMA.FTZ R27, R33, R24, -R46 ;  /* 0x00000018211b7223 */ /* 0x000fe2000001082e */
[----:B------:R-:W-:-:S01]  /*ea20*/  FADD.FTZ R39, R67, R74 ;  /* 0x0000004a43277221 */ /* 0x000fc20000010000 */
[----:B------:R-:W0:Y:S01]  /*ea30*/  MUFU.EX2 R3, R3 ;  /* 0x0000000300037308 */ /* 0x000e220000000800 */
[----:B------:R-:W-:-:S01]  /*ea40*/  FFMA.FTZ R66, R43, R24, -R46 ;  /* 0x000000182b427223 */ /* 0x000fc2000001082e */
[----:B------:R-:W-:Y:S01]  /*ea50*/  FFMA.FTZ R62, R35, R24, -R46 ;  /* 0x00000018233e7223 */ /* 0x000fe2000001082e */
[----:B------:R-:W-:-:S01]  /*ea60*/  FADD.FTZ R76, R28, R39 ;  /* 0x000000271c4c7221 */ /* 0x000fc20000010000 */
[-CC-:B------:R-:W-:Y:S01]  /*ea70*/  FFMA.FTZ R29, R37, R24.reuse, -R46.reuse ;  /* 0x00000018251d7223 */ /* 0x180fe2000001082e */
[----:B------:R-:W-:-:S01]  /*ea80*/  FFMA.FTZ R33, R45, R24, -R46 ;  /* 0x000000182d217223 */ /* 0x000fc2000001082e */
[----:B------:R-:W-:Y:S01]  /*ea90*/  FFMA.FTZ R68, R47, R24, -R46 ;  /* 0x000000182f447223 */ /* 0x000fe2000001082e */
[----:B------:R-:W-:-:S01]  /*eaa0*/  FADD.FTZ R43, R69, R76 ;  /* 0x0000004c452b7221 */ /* 0x000fc20000010000 */
[----:B------:R-:W1:Y:S01]  /*eab0*/  MUFU.EX2 R13, R13 ;  /* 0x0000000d000d7308 */ /* 0x000e620000000800 */
[----:B------:R-:W-:-:S01]  /*eac0*/  FFMA.FTZ R35, R129, R24, -R46 ;  /* 0x0000001881237223 */ /* 0x000fc2000001082e */
[----:B------:R-:W-:Y:S01]  /*ead0*/  FFMA.FTZ R70, R49, R24, -R46 ;  /* 0x0000001831467223 */ /* 0x000fe2000001082e */
[----:B------:R-:W-:-:S01]  /*eae0*/  FADD.FTZ R76, R30, R43 ;  /* 0x0000002b1e4c7221 */ /* 0x000fc20000010000 */
[-CC-:B------:R-:W-:Y:S01]  /*eaf0*/  FFMA.FTZ R37, R131, R24.reuse, -R46.reuse ;  /* 0x0000001883257223 */ /* 0x180fe2000001082e */
[----:B------:R-:W-:-:S01]  /*eb00*/  FFMA.FTZ R72, R51, R24, -R46 ;  /* 0x0000001833487223 */ /* 0x000fc2000001082e */
[----:B------:R-:W-:Y:S01]  /*eb10*/  FFMA.FTZ R39, R133, R24, -R46 ;  /* 0x0000001885277223 */ /* 0x000fe2000001082e */
[----:B------:R-:W-:-:S01]  /*eb20*/  FADD.FTZ R43, R71, R76 ;  /* 0x0000004c472b7221 */ /* 0x000fc20000010000 */
[----:B------:R-:W2:Y:S01]  /*eb30*/  MUFU.EX2 R56, R56 ;  /* 0x0000003800387308 */ /* 0x000ea20000000800 */
[----:B0-----:R-:W-:-:S01]  /*eb40*/  FADD.FTZ R74, R44, R3 ;  /* 0x000000032c4a7221 */ /* 0x001fc20000010000 */
[----:B------:R-:W-:Y:S01]  /*eb50*/  FFMA.FTZ R135, R135, R24, -R46 ;  /* 0x0000001887877223 */ /* 0x000fe2000001082e */
[----:B------:R-:W-:-:S01]  /*eb60*/  FADD.FTZ R78, R32, R43 ;  /* 0x0000002b204e7221 */ /* 0x000fc20000010000 */
[--C-:B------:R-:W-:Y:S01]  /*eb70*/  FFMA.FTZ R0, R137, R24, -R46.reuse ;  /* 0x0000001889007223 */ /* 0x100fe2000001082e */
[----:B------:R-:W-:Y:S01]  /*eb80*/  F2FP.SATFINITE.E4M3.F32.PACK_AB_MERGE_C R142, R93, R42, RZ ;  /* 0x0000002a5d8e723e */ /* 0x000fe200048070ff */
[----:B------:R-:W-:Y:S01]  /*eb90*/  FFMA.FTZ R139, R139, R24, -R46 ;  /* 0x000000188b8b7223 */ /* 0x000fe2000001082e */
[----:B------:R-:W-:-:S01]  /*eba0*/  FADD.FTZ R43, R73, R78 ;  /* 0x0000004e492b7221 */ /* 0x000fc20000010000 */
[----:B------:R-:W0:Y:S01]  /*ebb0*/  MUFU.EX2 R21, R21 ;  /* 0x0000001500157308 */ /* 0x000e220000000800 */
[----:B-1----:R-:W-:-:S01]  /*ebc0*/  FADD.FTZ R41, R13, R74 ;  /* 0x0000004a0d297221 */ /* 0x002fc20000010000 */
[----:B------:R-:W-:Y:S01]  /*ebd0*/  FFMA.FTZ R59, R59, R24, -R46 ;  /* 0x000000183b3b7223 */ /* 0x000fe2000001082e */
[----:B------:R-:W-:-:S01]  /*ebe0*/  FADD.FTZ R30, R34, R43 ;  /* 0x0000002b221e7221 */ /* 0x000fc20000010000 */
[----:B------:R-:W-:Y:S01]  /*ebf0*/  F2FP.SATFINITE.E4M3.F32.PACK_AB_MERGE_C R140, R85, R20, R140 ;  /* 0x00000014558c723e */ /* 0x000fe2000480708c */
[----:B------:R-:W-:-:S01]  /*ec00*/  FFMA.FTZ R81, R81, R24, -R46 ;  /* 0x0000001851517223 */ /* 0x000fc2000001082e */
[----:B------:R-:W-:Y:S01]  /*ec10*/  FFMA.FTZ R61, R61, R24, -R46 ;  /* 0x000000183d3d7223 */ /* 0x000fe2000001082e */
[----:B------:R-:W-:-:S01]  /*ec20*/  FADD.FTZ R75, R75, R30 ;  /* 0x0000001e4b4b7221 */ /* 0x000fc20000010000 */
[----:B------:R-:W1:Y:S01]  /*ec30*/  MUFU.EX2 R58, R58 ;  /* 0x0000003a003a7308 */ /* 0x000e620000000800 */
[----:B--2---:R-:W-:-:S01]  /*ec40*/  FADD.FTZ R74, R56, R41 ;  /* 0x00000029384a7221 */ /* 0x004fc20000010000 */
[----:B------:R-:W-:Y:S01]  /*ec50*/  F2FP.SATFINITE.E4M3.F32.PACK_AB_MERGE_C R56, R56, R13, RZ ;  /* 0x0000000d3838723e */ /* 0x000fe200048070ff */
[----:B------:R-:W-:-:S01]  /*ec60*/  FADD.FTZ R34, R36, R75 ;  /* 0x0000004b24227221 */ /* 0x000fc20000010000 */
[----:B------:R-:W-:-:S02]  /*ec70*/  FFMA.FTZ R83, R83, R24, -R46 ;  /* 0x0000001853537223 */ /* 0x000fc4000001082e */
[----:B------:R-:W-:Y:S01]  /*ec80*/  F2FP.SATFINITE.E4M3.F32.PACK_AB_MERGE_C R149, R3, R44, R56 ;  /* 0x0000002c0395723e */ /* 0x000fe20004807038 */
[----:B------:R-:W-:Y:S01]  /*ec90*/  FADD.FTZ R45, R77, R34 ;  /* 0x000000224d2d7221 */ /* 0x000fe20000010000 */
[----:B------:R-:W2:Y:S01]  /*eca0*/  MUFU.EX2 R25, R25 ;  /* 0x0000001900197308 */ /* 0x000ea20000000800 */
[----:B0-----:R-:W-:-:S01]  /*ecb0*/  FADD.FTZ R41, R21, R74 ;  /* 0x0000004a15297221 */ /* 0x001fc20000010000 */
[----:B------:R-:W-:-:S06]  /*ecc0*/  FFMA.FTZ R74, R53, R24, -R46 ;  /* 0x00000018354a7223 */ /* 0x000fcc000001082e */
[----:B------:R-:W0:Y:S01]  /*ecd0*/  MUFU.EX2 R60, R60 ;  /* 0x0000003c003c7308 */ /* 0x000e220000000800 */
[----:B-1----:R-:W-:-:S07]  /*ece0*/  FADD.FTZ R76, R58, R41 ;  /* 0x000000293a4c7221 */ /* 0x002fce0000010000 */
[----:B------:R-:W1:Y:S01]  /*ecf0*/  MUFU.EX2 R27, R27 ;  /* 0x0000001b001b7308 */ /* 0x000e620000000800 */
[----:B--2---:R-:W-:-:S07]  /*ed00*/  FADD.FTZ R41, R25, R76 ;  /* 0x0000004c19297221 */ /* 0x004fce0000010000 */
[----:B------:R-:W2:Y:S01]  /*ed10*/  MUFU.EX2 R62, R62 ;  /* 0x0000003e003e7308 */ /* 0x000ea20000000800 */
[----:B0-----:R-:W-:-:S01]  /*ed20*/  FADD.FTZ R76, R60, R41 ;  /* 0x000000293c4c7221 */ /* 0x001fc20000010000 */
[----:B------:R-:W-:Y:S01]  /*ed30*/  FFMA.FTZ R41, R55, R24, -R46 ;  /* 0x0000001837297223 */ /* 0x000fe2000001082e */
[----:B------:R-:W-:-:S04]  /*ed40*/  F2FP.SATFINITE.E4M3.F32.PACK_AB_MERGE_C R25, R60, R25, RZ ;  /* 0x000000193c19723e */ /* 0x000fc800048070ff */
[----:B------:R-:W-:Y:S01]  /*ed50*/  F2FP.SATFINITE.E4M3.F32.PACK_AB_MERGE_C R151, R58, R21, R25 ;  /* 0x000000153a97723e */ /* 0x000fe20004807019 */
[----:B------:R-:W0:Y:S01]  /*ed60*/  MUFU.EX2 R29, R29 ;  /* 0x0000001d001d7308 */ /* 0x000e220000000800 */
[----:B-1----:R-:W-:-:S07]  /*ed70*/  FADD.FTZ R43, R27, R76 ;  /* 0x0000004c1b2b7221 */ /* 0x002fce0000010000 */
[----:B------:R-:W1:Y:S01]  /*ed80*/  MUFU.EX2 R64, R64 ;  /* 0x0000004000407308 */ /* 0x000e620000000800 */
[----:B--2---:R-:W-:-:S07]  /*ed90*/  FADD.FTZ R30, R62, R43 ;  /* 0x0000002b3e1e7221 */ /* 0x004fce0000010000 */
[----:B------:R-:W2:Y:S01]  /*eda0*/  MUFU.EX2 R31, R31 ;  /* 0x0000001f001f7308 */ /* 0x000ea20000000800 */
[----:B0-----:R-:W-:-:S01]  /*edb0*/  FADD.FTZ R43, R29, R30 ;  /* 0x0000001e1d2b7221 */ /* 0x001fc20000010000 */
[----:B------:R-:W-:-:S04]  /*edc0*/  FADD.FTZ R30, R38, R45 ;  /* 0x0000002d261e7221 */ /* 0x000fc80000010000 */
[----:B------:R-:W-:Y:S02]  /*edd0*/  FADD.FTZ R79, R79, R30 ;  /* 0x0000001e4f4f7221 */ /* 0x000fe40000010000 */
[----:B------:R-:W0:Y:S01]  /*ede0*/  MUFU.EX2 R66, R66 ;  /* 0x0000004200427308 */ /* 0x000e220000000800 */
[----:B-1----:R-:W-:-:S01]  /*edf0*/  FADD.FTZ R28, R64, R43 ;  /* 0x0000002b401c7221 */ /* 0x002fc20000010000 */
[----:B------:R-:W-:Y:S01]  /*ee00*/  FADD.FTZ R30, R20, R79 ;  /* 0x0000004f141e7221 */ /* 0x000fe20000010000 */
[----:B------:R-:W-:-:S01]  /*ee10*/  FFMA.FTZ R43, R57, R24, -R46 ;  /* 0x00000018392b7223 */ /* 0x000fc2000001082e */
[----:B------:R-:W-:Y:S01]  /*ee20*/  FFMA.FTZ R46, R63, R24, -R46 ;  /* 0x000000183f2e7223 */ /* 0x000fe2000001082e */
[----:B------:R-:W-:Y:S01]  /*ee30*/  F2FP.SATFINITE.E4M3.F32.PACK_AB_MERGE_C R29, R64, R29, RZ ;  /* 0x0000001d401d723e */ /* 0x000fe200048070ff */
[----:B------:R-:W-:Y:S02]  /*ee40*/  FADD.FTZ R47, R85, R30 ;  /* 0x0000001e552f7221 */ /* 0x000fe40000010000 */
[----:B------:R-:W1:Y:S01]  /*ee50*/  MUFU.EX2 R33, R33 ;  /* 0x0000002100217308 */ /* 0x000e620000000800 */
[----:B--2---:R-:W-:-:S01]  /*ee60*/  FADD.FTZ R45, R31, R28 ;  /* 0x0000001c1f2d7221 */ /* 0x004fc20000010000 */
[----:B------:R-:W-:Y:S01]  /*ee70*/  FADD.FTZ R26, R26, R47 ;  /* 0x0000002f1a1a7221 */ /* 0x000fe20000010000 */
[----:B------:R-:W-:-:S03]  /*ee80*/  F2FP.SATFINITE.E4M3.F32.PACK_AB_MERGE_C R145, R62, R27, R29 ;  /* 0x0000001b3e91723e */ /* 0x000fc6000480701d */
[----:B------:R-:W-:Y:S02]  /*ee90*/  FADD.FTZ R87, R87, R26 ;  /* 0x0000001a57577221 */ /* 0x000fe40000010000 */
        /* <DEDUP_REMOVED lines=57> */
[----:B------:R-:W-:Y:S01]  /*f230*/  F2FP.SATFINITE.E4M3.F32.PACK_AB_MERGE_C R137, R43, R0, R139 ;  /* 0x000000002b89723e */ /* 0x000fe2000480708b */
[----:B------:R-:W-:Y:S02]  /*f240*/  VIADD R0, R89, 0xfffffffe ;  /* 0xfffffffe59007836 */ /* 0x000fe40000000000 */
[----:B------:R-:W1:Y:S08]  /*f250*/  MUFU.EX2 R81, R81 ;  /* 0x0000005100517308 */ /* 0x000e700000000800 */
[----:B------:R-:W2:Y:S01]  /*f260*/  MUFU.EX2 R26, R61 ;  /* 0x0000003d001a7308 */ /* 0x000ea20000000800 */
[----:B0-----:R-:W-:Y:S01]  /*f270*/  F2FP.SATFINITE.E4M3.F32.PACK_AB_MERGE_C R138, R99, R52, R4 ;  /* 0x00000034638a723e */ /* 0x001fe20004807004 */
[----:B------:R-:W-:-:S04]  /*f280*/  FADD.FTZ R52, R52, R97 ;  /* 0x0000006134347221 */ /* 0x000fc80000010000 */
[----:B------:R-:W-:Y:S02]  /*f290*/  FADD.FTZ R99, R99, R52 ;  /* 0x0000003463637221 */ /* 0x000fe40000010000 */
[----:B------:R-:W0:Y:S01]  /*f2a0*/  MUFU.EX2 R83, R83 ;  /* 0x0000005300537308 */ /* 0x000e220000000800 */
[----:B-1----:R-:W-:-:S01]  /*f2b0*/  FADD.FTZ R3, R81, R20 ;  /* 0x0000001451037221 */ /* 0x002fc20000010000 */
[----:B------:R-:W-:-:S06]  /*f2c0*/  FADD.FTZ R54, R54, R99 ;  /* 0x0000006336367221 */ /* 0x000fcc0000010000 */
[----:B------:R-:W1:Y:S01]  /*f2d0*/  MUFU.EX2 R46, R46 ;  /* 0x0000002e002e7308 */ /* 0x000e620000000800 */
[----:B--2---:R-:W-:-:S04]  /*f2e0*/  FADD.FTZ R4, R26, R3 ;  /* 0x000000031a047221 */ /* 0x004fc80000010000 */
[----:B0-----:R-:W-:Y:S01]  /*f2f0*/  FADD.FTZ R3, R83, R4 ;  /* 0x0000000453037221 */ /* 0x001fe20000010000 */
[----:B------:R-:W-:-:S01]  /*f300*/  FADD.FTZ R4, R101, R54 ;  /* 0x0000003665047221 */ /* 0x000fc20000010000 */
[C---:B-1----:R-:W-:Y:S02]  /*f310*/  F2FP.SATFINITE.E4M3.F32.PACK_AB_MERGE_C R13, R46.reuse, R83, RZ ;  /* 0x000000532e0d723e */ /* 0x042fe400048070ff */
[----:B------:R-:W-:-:S02]  /*f320*/  FADD.FTZ R3, R46, R3 ;  /* 0x000000032e037221 */ /* 0x000fc40000010000 */
[----:B------:R-:W-:Y:S01]  /*f330*/  F2FP.SATFINITE.E4M3.F32.PACK_AB_MERGE_C R139, R26, R81, R13 ;  /* 0x000000511a8b723e */ /* 0x000fe2000480700d */
[----:B------:R-:W-:Y:S06]  /*f340*/  @!P6 BRA `(.L_x_1191) ;  /* 0x000000000048e947 */ /* 0x000fec0003800000 */
[C---:B------:R-:W-:Y:S01]  /*f350*/  ISETP.GT.AND P2, PT, R88.reuse, RZ, PT ;  /* 0x000000ff5800720c */ /* 0x040fe20003f44270 */
[----:B------:R-:W-:Y:S01]  /*f360*/  BSSY B0, `(.L_x_1192) ;  /* 0x000000e000007945 */ /* 0x000fe20003800000 */
[----:B------:R-:W-:-:S11]  /*f370*/  VIADD R13, R88, 0xffffffff ;  /* 0xffffffff580d7836 */ /* 0x000fd60000000000 */
        /* <DEDUP_REMOVED lines=8> */
.L_x_1193:
[----:B------:R-:W-:-:S13]  /*f400*/  ISETP.NE.AND P2, PT, R15, 0x1, PT ;  /* 0x000000010f00780c */ /* 0x000fda0003f45270 */
[----:B------:R-:W0:Y:S02]  /*f410*/  @P2 LDC.64 R20, c[0x0][0x9e8] ;  /* 0x00027a00ff142b82 */ /* 0x000e240000000a00 */
[----:B0-----:R-:W-:-:S05]  /*f420*/  @P2 IMAD.HI.U32 R20, R13, R20, RZ ;  /* 0x000000140d142227 */ /* 0x001fca00078e00ff */
[----:B------:R-:W-:-:S07]  /*f430*/  @P2 SHF.R.U32.HI R13, RZ, R21, R20 ;  /* 0x00000015ff0d2219 */ /* 0x000fce0000011614 */
.L_x_1194:
[----:B------:R-:W-:Y:S05]  /*f440*/  BSYNC B0 ;  /* 0x0000000000007941 */ /* 0x000fea0003800000 */
.L_x_1192:
[----:B------:R-:W-:-:S05]  /*f450*/  IMAD R13, R13, R15, R15 ;  /* 0x0000000f0d0d7224 */ /* 0x000fca00078e020f */
[----:B------:R-:W-:-:S07]  /*f460*/  VIMNMX R14, R14, R13, PT ;  /* 0x0000000d0e0e7248 */ /* 0x000fce0003fe0100 */
.L_x_1191:
[----:B------:R-:W2:Y:S01]  /*f470*/  LDL R15, [R1+0x38] ;  /* 0x00003800010f7983 */ /* 0x000ea20000100800 */
[----:B------:R-:W-:Y:S01]  /*f480*/  SHF.R.S32.HI R13, RZ, 0x1f, R14 ;  /* 0x0000001fff0d7819 */ /* 0x000fe2000001140e */
[----:B------:R-:W-:Y:S01]  /*f490*/  ULDC UR43, c[0x0][0x9e4] ;  /* 0x00027900002b7ab9 */ /* 0x000fe20000000800 */
[----:B------:R-:W-:Y:S01]  /*f4a0*/  ULDC UR38, c[0x0][0x9e4] ;  /* 0x0002790000267ab9 */ /* 0x000fe20000000800 */
[----:B------:R-:W-:Y:S01]  /*f4b0*/  ULDC UR37, c[0x0][0x988] ;  /* 0x0002620000257ab9 */ /* 0x000fe20000000800 */
[----:B------:R-:W-:Y:S01]  /*f4c0*/  LEA.HI R13, R13, R14, RZ, 0x7 ;  /* 0x0000000e0d0d7211 */ /* 0x000fe200078f38ff */
[----:B------:R-:W-:Y:S01]  /*f4d0*/  ULDC UR42, c[0x0][0x988] ;  /* 0x00026200002a7ab9 */ /* 0x000fe20000000800 */
[----:B------:R-:W-:Y:S01]  /*f4e0*/  ULDC UR39, c[0x0][0x988] ;  /* 0x0002620000277ab9 */ /* 0x000fe20000000800 */
[----:B------:R-:W-:Y:S01]  /*f4f0*/  ULDC UR45, c[0x0][0x9e0] ;  /* 0x00027800002d7ab9 */ /* 0x000fe20000000800 */
[----:B------:R-:W-:Y:S01]  /*f500*/  SHF.R.S32.HI R13, RZ, 0x7, R13 ;  /* 0x00000007ff0d7819 */ /* 0x000fe2000001140d */
[----:B------:R-:W-:Y:S01]  /*f510*/  ULDC UR44, c[0x0][0x9e0] ;  /* 0x00027800002c7ab9 */ /* 0x000fe20000000800 */
[----:B------:R-:W-:Y:S01]  /*f520*/  BSSY B1, `(.L_x_1195) ;  /* 0x0000393000017945 */ /* 0x000fe20003800000 */
        /* <DEDUP_REMOVED lines=24> */
[----:B--2---:R-:W-:-:S04]  /*f6b0*/  VIMNMX R15, R15, R13, !PT ;  /* 0x0000000d0f0f7248 */ /* 0x004fc80007fe0100 */
[----:B------:R-:W-:Y:S01]  /*f6c0*/  ISETP.GE.AND P2, PT, R0, R15, PT ;  /* 0x0000000f0000720c */ /* 0x000fe20003f46270 */
[----:B------:R0:W-:-:S12]  /*f6d0*/  STL [R1+0x2c], R15 ;  /* 0x00002c0f01007387 */ /* 0x0001d80000100800 */
[----:B0-----:R-:W-:Y:S05]  /*f6e0*/  @!P2 BRA `(.L_x_1196) ;  /* 0x0000003400d8a947 */ /* 0x001fea0003800000 */
[----:B------:R-:W-:Y:S01]  /*f6f0*/  IMAD.IADD R155, R155, 0x1, R152 ;  /* 0x000000019b9b7824 */ /* 0x000fe200078e0298 */
[----:B------:R-:W-:Y:S01]  /*f700*/  BSSY B0, `(.L_x_1197) ;  /* 0x0000370000007945 */ /* 0x000fe20003800000 */
[----:B------:R-:W-:Y:S02]  /*f710*/  IMAD.MOV.U32 R135, RZ, RZ, RZ ;  /* 0x000000ffff877224 */ /* 0x000fe400078e00ff */
[----:B------:R-:W-:Y:S01]  /*f720*/  VIADD R154, R155, 0x8 ;  /* 0x000000089b9a7836 */ /* 0x000fe20000000000 */
[----:B------:R-:W-:-:S04]  /*f730*/  LOP3.LUT R14, RZ, R155, RZ, 0x33, !PT ;  /* 0x0000009bff0e7212 */ /* 0x000fc800078e33ff */
[----:B------:R-:W-:-:S05]  /*f740*/  LOP3.LUT R13, RZ, R154, RZ, 0x33, !PT ;  /* 0x0000009aff0d7212 */ /* 0x000fca00078e33ff */
[----:B------:R0:W-:Y:S04]  /*f750*/  STL [R1+0xc], R13 ;  /* 0x00000c0d01007387 */ /* 0x0001e80000100800 */
[----:B------:R0:W-:Y:S02]  /*f760*/  STL [R1+0x10], R14 ;  /* 0x0000100e01007387 */ /* 0x0001e40000100800 */
.L_x_1217:
[----:B------:R-:W-:-:S05]  /*f770*/  VIADD R153, R18, 0x1 ;  /* 0x0000000112997836 */ /* 0x000fca0000000000 */
[----:B------:R-:W-:-:S04]  /*f780*/  ISETP.NE.AND P2, PT, R153, 0x2, PT ;  /* 0x000000029900780c */ /* 0x000fc80003f45270 */
[----:B0-----:R-:W-:Y:S02]  /*f790*/  SEL R13, RZ, 0x1, P2 ;  /* 0x00000001ff0d7807 */ /* 0x001fe40001000000 */
[----:B------:R-:W-:Y:S02]  /*f7a0*/  SEL R153, R153, RZ, P2 ;  /* 0x000000ff99997207 */ /* 0x000fe40001000000 */
[----:B------:R-:W-:Y:S01]  /*f7b0*/  LOP3.LUT R152, R22, R13, RZ, 0x3c, !PT ;  /* 0x0000000d16987212 */ /* 0x000fe200078e3cff */
[----:B------:R-:W-:Y:S06]  /*f7c0*/  @!P0 BRA `(.L_x_1198) ;  /* 0x0000000000048947 */ /* 0x000fec0003800000 */
[----:B------:R-:W-:Y:S01]  /*f7d0*/  BPT.TRAP 0x1 ;  /* 0x000000040000795c */ /* 0x000fe20000300000 */
.L_x_1198:
[----:B------:R-:W-:Y:S01]  /*f7e0*/  IMAD R13, R153, 0x8, R17 ;  /* 0x00000008990d7824 */ /* 0x000fe200078e0211 */
[----:B------:R-:W-:-:S04]  /*f7f0*/  SHF.L.U32 R14, R152, 0x1f, RZ ;  /* 0x0000001f980e7819 */ /* 0x000fc800000006ff */
[----:B------:R0:W1:Y:S01]  /*f800*/  SYNCS.PHASECHK.TRANS64.TRYWAIT P2, [R13+URZ+0x19c30], R14 ;  /* 0x019c300e0d0075a7 */ /* 0x000062000804017f */
[----:B------:R-:W-:Y:S05]  /*f810*/  @!P0 BRA `(.L_x_1199) ;  /* 0x0000000000048947 */ /* 0x000fea0003800000 */
[----:B------:R-:W-:Y:S01]  /*f820*/  BPT.TRAP 0x1 ;  /* 0x000000040000795c */ /* 0x000fe20000300000 */
.L_x_1199:
[----:B------:R-:W2:Y:S01]  /*f830*/  LDL R15, [R1+0x14] ;  /* 0x00001400010f7983 */ /* 0x000ea20000100800 */
[----:B------:R-:W-:Y:S01]  /*f840*/  BSSY B2, `(.L_x_1200) ;  /* 0x0000006000027945 */ /* 0x000fe20003800000 */
[----:B------:R-:W-:Y:S02]  /*f850*/  IMAD.MOV.U32 R21, RZ, RZ, -0x3ffffff0 ;  /* 0xc0000010ff157424 */ /* 0x000fe400078e00ff */
[----:B--2---:R-:W-:Y:S01]  /*f860*/  IMAD R20, R153, 0x300, R15 ;  /* 0x0000030099147824 */ /* 0x004fe200078e020f */
[----:B-1----:R-:W-:Y:S06]  /*f870*/  @P2 BRA `(.L_x_1201) ;  /* 0x0000000000082947 */ /* 0x002fec0003800000 */
[----:B------:R-:W1:Y:S02]  /*f880*/  SYNCS.PHASECHK.TRANS64.TRYWAIT P2, [R13+URZ+0x19c30], R14 ;  /* 0x019c300e0d0075a7 */ /* 0x000e64000804017f */
[----:B-1----:R-:W-:Y:S05]  /*f890*/  @!P2 BRA `(.L_x_1202) ;  /* 0x000001300008a947 */ /* 0x002fea0003800000 */
.L_x_1201:
[----:B------:R-:W-:Y:S05]  /*f8a0*/  BSYNC B2 ;  /* 0x0000000000027941 */ /* 0x000fea0003800000 */
.L_x_1200:
[C---:B------:R-:W-:Y:S01]  /*f8b0*/  R2UR UR6, R20.reuse ;  /* 0x00000000140672ca */ /* 0x040fe200000e0000 */
[----:B------:R-:W-:Y:S01]  /*f8c0*/  WARPGROUP.ARRIVE ;  /* 0x00000000000079c5 */ /* 0x000fe20000000000 */
[----:B------:R-:W-:Y:S01]  /*f8d0*/  R2UR UR7, R21 ;  /* 0x00000000150772ca */ /* 0x000fe200000e0000 */
[----:B01----:R-:W-:Y:S01]  /*f8e0*/  VIADD R14, R20, 0x100 ;  /* 0x00000100140e7836 */ /* 0x003fe20000000000 */
[----:B------:R-:W-:Y:S01]  /*f8f0*/  R2UR UR4, R6 ;  /* 0x00000000060472ca */ /* 0x000fe200000e0000 */
[----:B------:R-:W-:Y:S01]  /*f900*/  IMAD.MOV.U32 R15, RZ, RZ, -0x3ffffff0 ;  /* 0xc0000010ff0f7424 */ /* 0x000fe200078e00ff */
[----:B------:R-:W-:Y:S01]  /*f910*/  R2UR UR5, R7 ;  /* 0x00000000070572ca */ /* 0x000fe200000e0000 */
[----:B------:R-:W-:Y:S01]  /*f920*/  VIADD R20, R20, 0x200 ;  /* 0x0000020014147836 */ /* 0x000fe20000000000 */
[----:B------:R-:W-:Y:S01]  /*f930*/  R2UR UR10, R14 ;  /* 0x000000000e0a72ca */ /* 0x000fe200000e0000 */
[----:B------:R-:W-:Y:S01]  /*f940*/  IMAD.MOV.U32 R21, RZ, RZ, -0x3ffffff0 ;  /* 0xc0000010ff157424 */ /* 0x000fe200078e00ff */
[----:B------:R-:W-:-:S02]  /*f950*/  R2UR UR11, R15 ;  /* 0x000000000f0b72ca */ /* 0x000fc400000e0000 */
[----:B------:R-:W-:Y:S02]  /*f960*/  R2UR UR8, R10 ;  /* 0x000000000a0872ca */ /* 0x000fe400000e0000 */
[----:B------:R-:W-:Y:S02]  /*f970*/  R2UR UR9, R11 ;  /* 0x000000000b0972ca */ /* 0x000fe400000e0000 */
[----:B------:R-:W-:Y:S02]  /*f980*/  R2UR UR14, R20 ;  /* 0x00000000140e72ca */ /* 0x000fe400000e0000 */
[----:B------:R-:W-:Y:S01]  /*f990*/  R2UR UR15, R21 ;  /* 0x00000000150f72ca */ /* 0x000fe200000e0000 */
[----:B------:R-:W-:Y:S01]  /*f9a0*/  QGMMA.64x128x32.F32.E4M3.E4M3 R24, gdesc[UR4], RZ, !UPT, gsb0 ;  /* 0x01e00000041879f3 */ /* 0x000fe2000c0008ff */
[----:B------:R-:W-:Y:S02]  /*f9b0*/  R2UR UR12, R8 ;  /* 0x00000000080c72ca */ /* 0x000fe400000e0000 */
[----:B------:R-:W-:Y:S01]  /*f9c0*/  R2UR UR13, R9 ;  /* 0x00000000090d72ca */ /* 0x000fe200000e0000 */
[----:B------:R-:W-:-:S02]  /*f9d0*/  WARPGROUP.DEPBAR.LE gsb0, 0x0 ;  /* 0x00008000000079c5 */ /* 0x000fc40000010000 */
[----:B------:R-:W-:-:S06]  /*f9e0*/  WARPGROUP.ARRIVE ;  /* 0x00000000000079c5 */ /* 0x000fcc0000000000 */
[----:B------:R-:W-:Y:S03]  /*f9f0*/  QGMMA.64x128x32.F32.E4M3.E4M3 R24, gdesc[UR8], R24, gsb0 ;  /* 0x01e00000081879f3 */ /* 0x000fe60008000818 */
[----:B------:R-:W-:Y:S02]  /*fa00*/  WARPGROUP.DEPBAR.LE gsb0, 0x0 ;  /* 0x00008000000079c5 */ /* 0x000fe40000010000 */
[----:B------:R-:W-:-:S07]  /*fa10*/  WARPGROUP.ARRIVE ;  /* 0x00000000000079c5 */ /* 0x000fce0000000000 */
[----:B------:R-:W-:Y:S03]  /*fa20*/  QGMMA.64x128x32.F32.E4M3.E4M3 R24, gdesc[UR12], R24, gsb0 ;  /* 0x01e000000c1879f3 */ /* 0x000fe60008000818 */
[----:B------:R-:W-:Y:S02]  /*fa30*/  WARPGROUP.DEPBAR.LE gsb0, 0x0 ;  /* 0x00008000000079c5 */ /* 0x000fe40000010000 */
[----:B------:R-:W-:Y:S05]  /*fa40*/  @!P0 BRA `(.L_x_1203) ;  /* 0x0000000000048947 */ /* 0x000fea0003800000 */
[----:B------:R-:W-:Y:S01]  /*fa50*/  BPT.TRAP 0x1 ;  /* 0x000000040000795c */ /* 0x000fe20000300000 */
.L_x_1203:
[----:B------:R-:W-:Y:S01]  /*fa60*/  SHF.L.U32 R14, R22, 0x1f, RZ ;  /* 0x0000001f160e7819 */ /* 0x000fe200000006ff */
[----:B------:R-:W-:-:S04]  /*fa70*/  IMAD R22, R18, 0x8, R17 ;  /* 0x0000000812167824 */ /* 0x000fc800078e0211 */
[----:B------:R0:W1:Y:S01]  /*fa80*/  SYNCS.PHASECHK.TRANS64.TRYWAIT P2, [R22+URZ+0x19c50], R14 ;  /* 0x019c500e160075a7 */ /* 0x000062000804017f */
[----:B------:R-:W-:Y:S05]  /*fa90*/  @!P0 BRA `(.L_x_1204) ;  /* 0x0000000000048947 */ /* 0x000fea0003800000 */
[----:B------:R-:W-:Y:S01]  /*faa0*/  BPT.TRAP 0x1 ;  /* 0x000000040000795c */ /* 0x000fe20000300000 */
.L_x_1204:
[----:B------:R-:W-:Y:S04]  /*fab0*/  BSSY B2, `(.L_x_1205) ;  /* 0x0000004000027945 */ /* 0x000fe80003800000 */
[----:B-1----:R-:W-:Y:S05]  /*fac0*/  @P2 BRA `(.L_x_1206) ;  /* 0x0000000000082947 */ /* 0x002fea0003800000 */
[----:B------:R-:W1:Y:S02]  /*fad0*/  SYNCS.PHASECHK.TRANS64.TRYWAIT P2, [R22+URZ+0x19c50], R14 ;  /* 0x019c500e160075a7 */ /* 0x000e64000804017f */
[----:B-1----:R-:W-:Y:S05]  /*fae0*/  @!P2 BRA `(.L_x_1207) ;  /* 0x0000012c0088a947 */ /* 0x002fea0003800000 */
.L_x_1206:
[----:B------:R-:W-:Y:S05]  /*faf0*/  BSYNC B2 ;  /* 0x0000000000027941 */ /* 0x000fea0003800000 */
.L_x_1205:
[----:B01----:R-:W-:Y:S01]  /*fb00*/  VIADD R14, R17, 0x3000 ;  /* 0x00003000110e7836 */ /* 0x003fe20000000000 */
[----:B------:R-:W-:Y:S01]  /*fb10*/  WARPGROUP.ARRIVE ;  /* 0x00000000000079c5 */ /* 0x000fe20000000000 */
[----:B------:R-:W-:Y:S01]  /*fb20*/  IMAD.MOV.U32 R15, RZ, RZ, 0x40000040 ;  /* 0x40000040ff0f7424 */ /* 0x000fe200078e00ff */
[----:B------:R-:W-:Y:S02]  /*fb30*/  LOP3.LUT P6, RZ, R16, 0x80, RZ, 0xc0, !PT ;  /* 0x0000008010ff7812 */ /* 0x000fe400078cc0ff */
[----:B------:R-:W-:Y:S02]  /*fb40*/  SHF.R.U32.HI R14, RZ, 0x4, R14 ;  /* 0x00000004ff0e7819 */ /* 0x000fe4000001160e */
[----:B------:R-:W-:Y:S02]  /*fb50*/  R2UR UR7, R15 ;  /* 0x000000000f0772ca */ /* 0x000fe400000e0000 */
[----:B------:R-:W-:-:S04]  /*fb60*/  LOP3.LUT R14, R14, 0x3fff, RZ, 0xc0, !PT ;  /* 0x00003fff0e0e7812 */ /* 0x000fc800078ec0ff */
[----:B------:R-:W-:-:S05]  /*fb70*/  LOP3.LUT R14, R14, 0x10000, RZ, 0xfc, !PT ;  /* 0x000100000e0e7812 */ /* 0x000fca00078efcff */
[----:B------:R-:W-:-:S05]  /*fb80*/  IMAD R14, R18, 0x300, R14 ;  /* 0x00000300120e7824 */ /* 0x000fca00078e020e */
[----:B------:R-:W-:-:S13]  /*fb90*/  R2UR UR6, R14 ;  /* 0x000000000e0672ca */ /* 0x000fda00000e0000 */
[----:B------:R-:W-:Y:S01]  /*fba0*/  QGMMA.64x96x32.F32.E4M3.E4M3 R88, R148, gdesc[UR4], R88, gsb0 ;  /* 0x0160000494587df3 */ /* 0x000fe20008000858 */
[----:B------:R-:W-:Y:S02]  /*fbb0*/  VIADD R20, R14, 0x2 ;  /* 0x000000020e147836 */ /* 0x000fe40000000000 */
[----:B------:R-:W-:-:S03]  /*fbc0*/  IMAD.MOV.U32 R21, RZ, RZ, 0x40000040 ;  /* 0x40000040ff157424 */ /* 0x000fc600078e00ff */
[----:B------:R-:W-:Y:S02]  /*fbd0*/  R2UR UR6, R20 ;  /* 0x00000000140672ca */ /* 0x000fe400000e0000 */
[----:B------:R-:W-:Y:S01]  /*fbe0*/  R2UR UR7, R21 ;  /* 0x00000000150772ca */ /* 0x000fe200000e0000 */
[----:B------:R-:W-:Y:S02]  /*fbf0*/  WARPGROUP.DEPBAR.LE gsb0, 0x0 ;  /* 0x00008000000079c5 */ /* 0x000fe40000010000 */
[----:B------:R-:W2:Y:S04]  /*fc00*/  LDL R149, [R1+0x24] ;  /* 0x0000240001957983 */ /* 0x000ea80000100800 */
[----:B------:R-:W3:Y:S04]  /*fc10*/  LDL R150, [R1+0x28] ;  /* 0x0000280001967983 */ /* 0x000ee80000100800 */
[----:B------:R-:W4:Y:S01]  /*fc20*/  LDL R151, [R1] ;  /* 0x0000000001977983 */ /* 0x000f220000100800 */
[----:B------:R-:W-:Y:S01]  /*fc30*/  WARPGROUP.ARRIVE ;  /* 0x00000000000079c5 */ /* 0x000fe20000000000 */
[----:B------:R-:W-:-:S02]  /*fc40*/  VIADD R20, R14, 0x4 ;  /* 0x000000040e147836 */ /* 0x000fc40000000000 */
[C---:B------:R-:W-:Y:S01]  /*fc50*/  FMUL.FTZ R18, R2.reuse, R26 ;  /* 0x0000001a02127220 */ /* 0x040fe20000410000 */
[----:B------:R-:W-:Y:S02]  /*fc60*/  IMAD.MOV.U32 R21, RZ, RZ, 0x40000040 ;  /* 0x40000040ff157424 */ /* 0x000fe400078e00ff */
[----:B------:R-:W-:Y:S01]  /*fc70*/  FMUL.FTZ R26, R2, R31 ;  /* 0x0000001f021a7220 */ /* 0x000fe20000410000 */
[----:B------:R-:W-:Y:S01]  /*fc80*/  VIADD R14, R14, 0x6 ;  /* 0x000000060e0e7836 */ /* 0x000fe20000000000 */
[----:B------:R-:W-:Y:S01]  /*fc90*/  QGMMA.64x96x32.F32.E4M3.E4M3 R88, R144, gdesc[UR4], R88, gsb0 ;  /* 0x0160000490587df3 */ /* 0x000fe20008000858 */
[----:B------:R-:W-:Y:S01]  /*fca0*/  R2UR UR6, R20 ;  /* 0x00000000140672ca */ /* 0x000fe200000e0000 */
[----:B------:R-:W-:Y:S01]  /*fcb0*/  IMAD.MOV.U32 R15, RZ, RZ, 0x40000040 ;  /* 0x40000040ff0f7424 */ /* 0x000fe200078e00ff */
[----:B------:R-:W-:Y:S01]  /*fcc0*/  R2UR UR7, R21 ;  /* 0x00000000150772ca */ /* 0x000fe200000e0000 */
        /* <DEDUP_REMOVED lines=23> */
[----:B------:R-:W-:-:S02]  /*fe40*/  @!P1 VIADD R42, R13, 0x19c40 ;  /* 0x00019c400d2a9836 */ /* 0x000fc40000000000 */
[C---:B------:R-:W-:Y:S01]  /*fe50*/  FMUL.FTZ R38, R2.reuse, R43 ;  /* 0x0000002b02267220 */ /* 0x040fe20000410000 */
[C---:B------:R-:W-:Y:S01]  /*fe60*/  FMUL.FTZ R13, R2.reuse, R86 ;  /* 0x00000056020d7220 */ /* 0x040fe20000410000 */
[----:B------:R-:W-:Y:S01]  /*fe70*/  FMUL.FTZ R81, R2, R87 ;  /* 0x0000005702517220 */ /* 0x000fe20000410000 */
[----:B------:R-:W0:Y:S01]  /*fe80*/  MUFU.TANH R18, R18 ;  /* 0x0000001200127308 */ /* 0x000e220000002400 */
[----:B------:R-:W-:-:S07]  /*fe90*/  @!P1 PRMT R42, RZ, 0x654, R42 ;  /* 0x00000654ff2a9816 */ /* 0x000fce000000002a */
[----:B------:R-:W1:Y:S08]  /*fea0*/  MUFU.TANH R20, R20 ;  /* 0x0000001400147308 */ /* 0x000e700000002400 */
        /* <DEDUP_REMOVED lines=50> */
[----:B------:R-:W-:Y:S01]  /*101d0*/  FMUL.FTZ R84, R2, R85 ;  /* 0x0000005502547220 */ /* 0x000fe20000410000 */
        /* <DEDUP_REMOVED lines=18> */
[----:B------:R-:W0:Y:S01]  /*10300*/  MUFU.TANH R47, R47 ;  /* 0x0000002f002f7308 */ /* 0x000e220000002400 */
[----:B--2---:R-:W-:-:S07]  /*10310*/  IADD3 R43, R149, 0x1, -R82 ;  /* 0x00000001952b7810 */ /* 0x004fce0007ffe852 */
[----:B------:R-:W2:Y:S01]  /*10320*/  MUFU.TANH R48, R48 ;  /* 0x0000003000307308 */ /* 0x000ea20000002400 */
[----:B---3--:R-:W-:-:S04]  /*10330*/  IMAD.IADD R43, R43, 0x1, -R150 ;  /* 0x000000012b2b7824 */ /* 0x008fc800078e0a96 */
[----:B------:R-:W-:-:S03]  /*10340*/  IMAD R43, R156, -0x2, R43 ;  /* 0xfffffffe9c2b7824 */ /* 0x000fc600078e022b */
[----:B------:R-:W3:Y:S01]  /*10350*/  MUFU.TANH R49, R49 ;  /* 0x0000003100317308 */ /* 0x000ee20000002400 */
[----:B------:R-:W-:-:S04]  /*10360*/  VIADD R87, R43, UR36 ;  /* 0x000000242b577c36 */ /* 0x000fc80008000000 */
[----:B----4-:R-:W-:-:S03]  /*10370*/  IMAD.IADD R85, R151, 0x1, R87 ;  /* 0x0000000197557824 */ /* 0x010fc600078e0257 */
[----:B------:R-:W4:Y:S08]  /*10380*/  MUFU.TANH R50, R50 ;  /* 0x0000003200327308 */ /* 0x000f300000002400 */
[----:B------:R-:W0:Y:S08]  /*10390*/  MUFU.TANH R51, R51 ;  /* 0x0000003300337308 */ /* 0x000e300000002400 */
[----:B------:R-:W0:Y:S08]  /*103a0*/  MUFU.TANH R52, R52 ;  /* 0x0000003400347308 */ /* 0x000e300000002400 */
[----:B------:R-:W0:Y:S08]  /*103b0*/  MUFU.TANH R53, R53 ;  /* 0x0000003500357308 */ /* 0x000e300000002400 */
[----:B------:R-:W0:Y:S08]  /*103c0*/  MUFU.TANH R54, R54 ;  /* 0x0000003600367308 */ /* 0x000e300000002400 */
[----:B------:R-:W0:Y:S01]  /*103d0*/  MUFU.TANH R55, R55 ;  /* 0x0000003700377308 */ /* 0x000e220000002400 */
[----:B------:R-:W-:-:S02]  /*103e0*/  WARPGROUP.DEPBAR.LE gsb0, 0x0 ;  /* 0x00008000000079c5 */ /* 0x000fc40000010000 */
[----:B------:R-:W-:Y:S01]  /*103f0*/  VIADD R136, R43, UR45 ;  /* 0x0000002d2b887c36 */ /* 0x000fe20008000000 */
[----:B------:R0:W-:Y:S04]  /*10400*/  @!P1 SYNCS.ARRIVE.TRANS64.RED.A1T0 RZ, [R42+URZ], RZ ;  /* 0x000000ff2aff99a7 */ /* 0x0001e8000810043f */
[----:B------:R-:W0:Y:S01]  /*10410*/  MUFU.TANH R56, R56 ;  /* 0x0000003800387308 */ /* 0x000e220000002400 */
[----:B------:R-:W-:-:S07]  /*10420*/  IMAD.IADD R86, R151, 0x1, R136 ;  /* 0x0000000197567824 */ /* 0x000fce00078e0288 */
        /* <DEDUP_REMOVED lines=32> */
[----:B------:R-:W2:Y:S01]  /*10630*/  LDL R151, [R1+0x10] ;  /* 0x0000100001977983 */ /* 0x000ea20000100800 */
[----:B------:R-:W-:-:S05]  /*10640*/  IMAD.U32 R137, RZ, RZ, UR43 ;  /* 0x0000002bff897e24 */ /* 0x000fca000f8e00ff */
[----:B------:R-:W-:-:S13]  /*10650*/  ISETP.NE.AND P2, PT, R137, 0x1, PT ;  /* 0x000000018900780c */ /* 0x000fda0003f45270 */
[----:B0-----:R-:W2:Y:S02]  /*10660*/  @P2 LDC.64 R42, c[0x0][0x9e8] ;  /* 0x00027a00ff2a2b82 */ /* 0x001ea40000000a00 */
[----:B--2---:R-:W-:-:S04]  /*10670*/  @P2 IMAD.HI.U32 R42, R151, R42, RZ ;  /* 0x0000002a972a2227 */ /* 0x004fc800078e00ff */
[----:B------:R-:W-:Y:S01]  /*10680*/  IMAD.MOV.U32 R138, RZ, RZ, R151 ;  /* 0x000000ffff8a7224 */ /* 0x000fe200078e0097 */
[----:B------:R-:W-:-:S04]  /*10690*/  @P2 SHF.R.U32.HI R138, RZ, R43, R42 ;  /* 0x0000002bff8a2219 */ /* 0x000fc8000001162a */
[----:B------:R-:W-:Y:S01]  /*106a0*/  LOP3.LUT R42, RZ, R138, RZ, 0x33, !PT ;  /* 0x0000008aff2a7212 */ /* 0x000fe200078e33ff */
[----:B------:R-:W-:Y:S06]  /*106b0*/  BRA `(.L_x_1211) ;  /* 0x0000000000187947 */ /* 0x000fec0003800000 */
.L_x_1210:
[----:B------:R-:W-:-:S05]  /*106c0*/  IMAD.U32 R137, RZ, RZ, UR43 ;  /* 0x0000002bff897e24 */ /* 0x000fca000f8e00ff */
[----:B------:R-:W-:-:S13]  /*106d0*/  ISETP.NE.AND P2, PT, R137, 0x1, PT ;  /* 0x000000018900780c */ /* 0x000fda0003f45270 */
[----:B0-----:R-:W0:Y:S02]  /*106e0*/  @P2 LDC.64 R42, c[0x0][0x9e8] ;  /* 0x00027a00ff2a2b82 */ /* 0x001e240000000a00 */
[----:B0-----:R-:W-:-:S04]  /*106f0*/  @P2 IMAD.HI.U32 R138, R155, R42, RZ ;  /* 0x0000002a9b8a2227 */ /* 0x001fc800078e00ff */
[----:B------:R-:W-:Y:S01]  /*10700*/  IMAD.MOV.U32 R42, RZ, RZ, R155 ;  /* 0x000000ffff2a7224 */ /* 0x000fe200078e009b */
[----:B------:R-:W-:-:S07]  /*10710*/  @P2 SHF.R.U32.HI R42, RZ, R43, R138 ;  /* 0x0000002bff2a2219 */ /* 0x000fce000001168a */
.L_x_1211:
[----:B------:R-:W-:Y:S05]  /*10720*/  BSYNC B2 ;  /* 0x0000000000027941 */ /* 0x000fea0003800000 */
.L_x_1209:
[----:B------:R-:W-:-:S04]  /*10730*/  IMAD R42, R42, R137, -R82 ;  /* 0x000000892a2a7224 */ /* 0x000fc800078e0a52 */
[----:B------:R-:W-:-:S05]  /*10740*/  IMAD R42, R156, -0x2, R42 ;  /* 0xfffffffe9c2a7824 */ /* 0x000fca00078e022a */
[----:B------:R-:W-:Y:S02]  /*10750*/  VIMNMX R85, R85, R42, !PT ;  /* 0x0000002a55557248 */ /* 0x000fe40007fe0100 */
[----:B------:R-:W-:-:S07]  /*10760*/  VIADDMNMX R86, R42, R137, R86, PT ;  /* 0x000000892a567246 */ /* 0x000fce0003800156 */
.L_x_1208:
[----:B------:R-:W2:Y:S01]  /*10770*/  LDL R138, [R1+0x4] ;  /* 0x00000400018a7983 */ /* 0x000ea20000100800 */
[----:B------:R-:W-:-:S04]  /*10780*/  ISETP.GT.AND P2, PT, R0, -0x1, PT ;  /* 0xffffffff0000780c */ /* 0x000fc80003f44270 */
[C---:B------:R-:W-:Y:S02]  /*10790*/  ISETP.GT.AND P4, PT, R85.reuse, RZ, P2 ;  /* 0x000000ff5500720c */ /* 0x040fe40001784270 */
[----:B------:R-:W-:Y:S02]  /*107a0*/  ISETP.GT.AND P5, PT, R85, 0x1, P2 ;  /* 0x000000015500780c */ /* 0x000fe400017a4270 */
[C---:B------:R-:W-:Y:S02]  /*107b0*/  ISETP.LT.OR P4, PT, R86.reuse, 0x1, P4 ;  /* 0x000000015600780c */ /* 0x040fe40002781670 */
[----:B------:R-:W-:Y:S02]  /*107c0*/  ISETP.LT.OR P5, PT, R86, 0x2, P5 ;  /* 0x000000025600780c */ /* 0x000fe40002fa1670 */
[----:B0-----:R-:W-:Y:S02]  /*107d0*/  FSEL R42, R14, -INF , !P4 ;  /* 0xff8000000e2a7808 */ /* 0x001fe40006000000 */
        /* <DEDUP_REMOVED lines=9> */
[----:B------:R-:W-:Y:S02]  /*10870*/  FSEL R27, R27, -INF , !P5 ;  /* 0xff8000001b1b7808 */ /* 0x000fe40006800000 */
[C---:B------:R-:W-:Y:S02]  /*10880*/  ISETP.GT.AND P3, PT, R85.reuse, 0x11, P2 ;  /* 0x000000115500780c */ /* 0x040fe40001764270 */
[C---:B------:R-:W-:Y:S02]  /*10890*/  ISETP.GT.AND P4, PT, R85.reuse, 0x18, P2 ;  /* 0x000000185500780c */ /* 0x040fe40001784270 */
[----:B------:R-:W-:-:S02]  /*108a0*/  ISETP.GT.AND P5, PT, R85, 0x19, P2 ;  /* 0x000000195500780c */ /* 0x000fc400017a4270 */
        /* <DEDUP_REMOVED lines=77> */
[----:B------:R-:W-:Y:S01]  /*10d80*/  FSEL R84, R84, -INF , !P5 ;  /* 0xff80000054547808 */ /* 0x000fe20006800000 */
[----:B--2---:R-:W-:-:S02]  /*10d90*/  IMAD.IADD R136, R138, 0x1, R136 ;  /* 0x000000018a887824 */ /* 0x004fc400078e0288 */
[----:B------:R-:W-:Y:S01]  /*10da0*/  IMAD.IADD R87, R138, 0x1, R87 ;  /* 0x000000018a577824 */ /* 0x000fe200078e0257 */
[----:B------:R-:W-:Y:S06]  /*10db0*/  @!P6 BRA `(.L_x_1212) ;  /* 0x00000000005ce947 */ /* 0x000fec0003800000 */
[----:B------:R-:W-:Y:S01]  /*10dc0*/  ISETP.GT.AND P3, PT, R154, -0x1, PT ;  /* 0xffffffff9a00780c */ /* 0x000fe20003f64270 */
[----:B------:R-:W-:-:S12]  /*10dd0*/  BSSY B2, `(.L_x_1213) ;  /* 0x0000011000027945 */ /* 0x000fd80003800000 */
[----:B------:R-:W-:Y:S05]  /*10de0*/  @P3 BRA `(.L_x_1214) ;  /* 0x0000000000243947 */ /* 0x000fea0003800000 */
[----:B------:R-:W2:Y:S01]  /*10df0*/  LDL R138, [R1+0xc] ;  /* 0x00000c00018a7983 */ /* 0x000ea20000100800 */
[----:B------:R-:W-:-:S05]  /*10e00*/  IMAD.U32 R24, RZ, RZ, UR43 ;  /* 0x0000002bff187e24 */ /* 0x000fca000f8e00ff */
[----:B------:R-:W-:-:S13]  /*10e10*/  ISETP.NE.AND P3, PT, R24, 0x1, PT ;  /* 0x000000011800780c */ /* 0x000fda0003f65270 */
[----:B------:R-:W2:Y:S02]  /*10e20*/  @P3 LDC.64 R14, c[0x0][0x9e8] ;  /* 0x00027a00ff0e3b82 */ /* 0x000ea40000000a00 */
[----:B--2---:R-:W-:-:S04]  /*10e30*/  @P3 IMAD.HI.U32 R14, R138, R14, RZ ;  /* 0x0000000e8a0e3227 */ /* 0x004fc800078e00ff */
[----:B------:R-:W-:Y:S01]  /*10e40*/  IMAD.MOV.U32 R85, RZ, RZ, R138 ;  /* 0x000000ffff557224 */ /* 0x000fe200078e008a */
[----:B------:R-:W-:-:S04]  /*10e50*/  @P3 SHF.R.U32.HI R85, RZ, R15, R14 ;  /* 0x0000000fff553219 */ /* 0x000fc8000001160e */
[----:B------:R-:W-:Y:S01]  /*10e60*/  LOP3.LUT R14, RZ, R85, RZ, 0x33, !PT ;  /* 0x00000055ff0e7212 */ /* 0x000fe200078e33ff */
[----:B------:R-:W-:Y:S06]  /*10e70*/  BRA `(.L_x_1215) ;  /* 0x0000000000187947 */ /* 0x000fec0003800000 */
.L_x_1214:
[----:B------:R-:W-:-:S05]  /*10e80*/  IMAD.U32 R24, RZ, RZ, UR43 ;  /* 0x0000002bff187e24 */ /* 0x000fca000f8e00ff */
[----:B------:R-:W-:-:S13]  /*10e90*/  ISETP.NE.AND P3, PT, R24, 0x1, PT ;  /* 0x000000011800780c */ /* 0x000fda0003f65270 */
[----:B------:R-:W0:Y:S02]  /*10ea0*/  @P3 LDC.64 R14, c[0x0][0x9e8] ;  /* 0x00027a00ff0e3b82 */ /* 0x000e240000000a00 */
[----:B0-----:R-:W-:-:S04]  /*10eb0*/  @P3 IMAD.HI.U32 R85, R154, R14, RZ ;  /* 0x0000000e9a553227 */ /* 0x001fc800078e00ff */
[----:B------:R-:W-:Y:S01]  /*10ec0*/  IMAD.MOV.U32 R14, RZ, RZ, R154 ;  /* 0x000000ffff0e7224 */ /* 0x000fe200078e009a */
[----:B------:R-:W-:-:S07]  /*10ed0*/  @P3 SHF.R.U32.HI R14, RZ, R15, R85 ;  /* 0x0000000fff0e3219 */ /* 0x000fce0000011655 */
.L_x_1215:
[----:B------:R-:W-:Y:S05]  /*10ee0*/  BSYNC B2 ;  /* 0x0000000000027941 */ /* 0x000fea0003800000 */
.L_x_1213:
[----:B------:R-:W-:-:S04]  /*10ef0*/  IMAD R82, R14, R24, -R82 ;  /* 0x000000180e527224 */ /* 0x000fc800078e0a52 */
[----:B------:R-:W-:-:S05]  /*10f00*/  IMAD R82, R156, -0x2, R82 ;  /* 0xfffffffe9c527824 */ /* 0x000fca00078e0252 */
[----:B------:R-:W-:Y:S02]  /*10f10*/  VIMNMX R87, R87, R82, !PT ;  /* 0x0000005257577248 */ /* 0x000fe40007fe0100 */
[----:B------:R-:W-:-:S07]  /*10f20*/  VIADDMNMX R136, R82, R24, R136, PT ;  /* 0x0000001852887246 */ /* 0x000fce0003800188 */
.L_x_1212:
[----:B------:R-:W-:Y:S01]  /*10f30*/  FMNMX.FTZ R14, R42, R12, !PT ;  /* 0x0000000c2a0e7209 */ /* 0x000fe20007810000 */
[----:B------:R-:W-:Y:S01]  /*10f40*/  IMAD.U32 R24, RZ, RZ, UR42 ;  /* 0x0000002aff187e24 */ /* 0x000fe2000f8e00ff */
[----:B------:R-:W-:Y:S02]  /*10f50*/  ISETP.GT.AND P5, PT, R87, 0x1, P2 ;  /* 0x000000015700780c */ /* 0x000fe400017a4270 */
[----:B------:R-:W-:Y:S02]  /*10f60*/  FMNMX.FTZ R14, R43, R14, !PT ;  /* 0x0000000e2b0e7209 */ /* 0x000fe40007810000 */
[----:B------:R-:W-:Y:S02]  /*10f70*/  ISETP.GT.AND P3, PT, R87, 0x8, P2 ;  /* 0x000000085700780c */ /* 0x000fe40001764270 */
[----:B------:R-:W-:Y:S02]  /*10f80*/  FMNMX.FTZ R14, R21, R14, !PT ;  /* 0x0000000e150e7209 */ /* 0x000fe40007810000 */
[----:B------:R-:W-:-:S02]  /*10f90*/  ISETP.GT.AND P4, PT, R87, 0x9, P2 ;  /* 0x000000095700780c */ /* 0x000fc40001784270 */
[----:B------:R-:W-:Y:S02]  /*10fa0*/  FMNMX.FTZ R14, R137, R14, !PT ;  /* 0x0000000e890e7209 */ /* 0x000fe40007810000 */
[C---:B------:R-:W-:Y:S02]  /*10fb0*/  ISETP.LT.OR P5, PT, R136.reuse, 0x2, P5 ;  /* 0x000000028800780c */ /* 0x040fe40002fa1670 */
[C---:B------:R-:W-:Y:S02]  /*10fc0*/  ISETP.LT.OR P3, PT, R136.reuse, 0x9, P3 ;  /* 0x000000098800780c */ /* 0x040fe40001f61670 */
[----:B------:R-:W-:Y:S02]  /*10fd0*/  ISETP.LT.OR P4, PT, R136, 0xa, P4 ;  /* 0x0000000a8800780c */ /* 0x000fe40002781670 */
[----:B------:R-:W-:Y:S02]  /*10fe0*/  FMNMX.FTZ R14, R27, R14, !PT ;  /* 0x0000000e1b0e7209 */ /* 0x000fe40007810000 */
[----:B------:R-:W-:-:S02]  /*10ff0*/  FSEL R20, R20, -INF , !P5 ;  /* 0xff80000014147808 */ /* 0x000fc40006800000 */
[----:B------:R-:W-:Y:S02]  /*11000*/  FSEL R25, R25, -INF , !P3 ;  /* 0xff80000019197808 */ /* 0x000fe40005800000 */
[----:B------:R-:W-:Y:S02]  /*11010*/  FSEL R26, R26, -INF , !P4 ;  /* 0xff8000001a1a7808 */ /* 0x000fe40006000000 */
[----:B------:R-:W-:Y:S02]  /*11020*/  FMNMX.FTZ R14, R28, R14, !PT ;  /* 0x0000000e1c0e7209 */ /* 0x000fe40007810000 */
[C---:B------:R-:W-:Y:S02]  /*11030*/  ISETP.GT.AND P5, PT, R87.reuse, 0x10, P2 ;  /* 0x000000105700780c */ /* 0x040fe400017a4270 */
[C---:B------:R-:W-:Y:S02]  /*11040*/  ISETP.GT.AND P3, PT, R87.reuse, 0x11, P2 ;  /* 0x000000115700780c */ /* 0x040fe40001764270 */
        /* <DEDUP_REMOVED lines=9> */
[C---:B------:R-:W-:Y:S02]  /*110e0*/  ISETP.GT.AND P5, PT, R87.reuse, 0x19, P2 ;  /* 0x000000195700780c */ /* 0x040fe400017a4270 */
[C---:B------:R-:W-:Y:S02]  /*110f0*/  ISETP.GT.AND P3, PT, R87.reuse, 0x20, P2 ;  /* 0x000000205700780c */ /* 0x040fe40001764270 */
[----:B------:R-:W-:Y:S02]  /*11100*/  ISETP.GT.AND P4, PT, R87, 0x21, P2 ;  /* 0x000000215700780c */ /* 0x000fe40001784270 */
[----:B------:R-:W-:-:S02]  /*11110*/  FMNMX.FTZ R14, R35, R14, !PT ;  /* 0x0000000e230e7209 */ /* 0x000fc40007810000 */
[C---:B------:R-:W-:Y:S02]  /*11120*/  ISETP.LT.OR P5, PT, R136.reuse, 0x1a, P5 ;  /* 0x0000001a8800780c */ /* 0x040fe40002fa1670 */
[C---:B------:R-:W-:Y:S02]  /*11130*/  ISETP.LT.OR P3, PT, R136.reuse, 0x21, P3 ;  /* 0x000000218800780c */ /* 0x040fe40001f61670 */
[----:B------:R-:W-:Y:S02]  /*11140*/  ISETP.LT.OR P4, PT, R136, 0x22, P4 ;  /* 0x000000228800780c */ /* 0x000fe40002781670 */
[----:B------:R-:W-:Y:S02]  /*11150*/  LOP3.LUT R16, R16, 0xbfffffff, RZ, 0xc0, !PT ;  /* 0xbfffffff10107812 */ /* 0x000fe400078ec0ff */
[----:B------:R-:W-:Y:S02]  /*11160*/  FMNMX.FTZ R14, R36, R14, !PT ;  /* 0x0000000e240e7209 */ /* 0x000fe40007810000 */
[----:B------:R-:W-:-:S02]  /*11170*/  FSEL R34, R34, -INF , !P5 ;  /* 0xff80000022227808 */ /* 0x000fc40006800000 */
[----:B------:R-:W-:Y:S02]  /*11180*/  FSEL R37, R37, -INF , !P3 ;  /* 0xff80000025257808 */ /* 0x000fe40005800000 */
[----:B------:R-:W-:Y:S02]  /*11190*/  FSEL R38, R38, -INF , !P4 ;  /* 0xff80000026267808 */ /* 0x000fe40006000000 */
[C---:B------:R-:W-:Y:S02]  /*111a0*/  ISETP.GT.AND P5, PT, R87.reuse, 0x28, P2 ;  /* 0x000000285700780c */ /* 0x040fe400017a4270 */
[C---:B------:R-:W-:Y:S02]  /*111b0*/  ISETP.GT.AND P3, PT, R87.reuse, 0x29, P2 ;  /* 0x000000295700780c */ /* 0x040fe40001764270 */
[----:B------:R-:W-:Y:S02]  /*111c0*/  ISETP.GT.AND P4, PT, R87, 0x30, P2 ;  /* 0x000000305700780c */ /* 0x000fe40001784270 */
[----:B------:R-:W-:-:S02]  /*111d0*/  @P0 LOP3.LUT R16, R16, 0x40000000, RZ, 0xfc, !PT ;  /* 0x4000000010100812 */ /* 0x000fc400078efcff */
[----:B------:R-:W-:Y:S02]  /*111e0*/  FMNMX.FTZ R14, R39, R14, !PT ;  /* 0x0000000e270e7209 */ /* 0x000fe40007810000 */
[C---:B------:R-:W-:Y:S02]  /*111f0*/  ISETP.LT.OR P5, PT, R136.reuse, 0x29, P5 ;  /* 0x000000298800780c */ /* 0x040fe40002fa1670 */
[C---:B------:R-:W-:Y:S02]  /*11200*/  ISETP.LT.OR P3, PT, R136.reuse, 0x2a, P3 ;  /* 0x0000002a8800780c */ /* 0x040fe40001f61670 */
[----:B------:R-:W-:Y:S02]  /*11210*/  ISETP.LT.OR P4, PT, R136, 0x31, P4 ;  /* 0x000000318800780c */ /* 0x000fe40002781670 */
[----:B------:R-:W-:Y:S02]  /*11220*/  LOP3.LUT R16, R16, 0xdfffffff, RZ, 0xc0, !PT ;  /* 0xdfffffff10107812 */ /* 0x000fe400078ec0ff */
[----:B------:R-:W-:-:S02]  /*11230*/  FMNMX.FTZ R14, R40, R14, !PT ;  /* 0x0000000e280e7209 */ /* 0x000fc40007810000 */
[----:B------:R-:W-:Y:S02]  /*11240*/  FSEL R41, R41, -INF , !P5 ;  /* 0xff80000029297808 */ /* 0x000fe40006800000 */
[----:B------:R-:W-:Y:S02]  /*11250*/  FSEL R44, R44, -INF , !P3 ;  /* 0xff8000002c2c7808 */ /* 0x000fe40005800000 */
[----:B------:R-:W-:Y:S02]  /*11260*/  FSEL R47, R47, -INF , !P4 ;  /* 0xff8000002f2f7808 */ /* 0x000fe40006000000 */
[----:B------:R-:W-:Y:S02]  /*11270*/  @P1 LOP3.LUT R16, R16, 0x20000000, RZ, 0xfc, !PT ;  /* 0x2000000010101812 */ /* 0x000fe400078efcff */
[C---:B------:R-:W-:Y:S02]  /*11280*/  ISETP.GT.AND P5, PT, R87.reuse, 0x31, P2 ;  /* 0x000000315700780c */ /* 0x040fe400017a4270 */
[----:B------:R-:W-:-:S02]  /*11290*/  ISETP.GT.AND P3, PT, R87, 0x38, P2 ;  /* 0x000000385700780c */ /* 0x000fc40001764270 */
[----:B------:R-:W-:Y:S02]  /*112a0*/  ISETP.GT.AND P4, PT, R87, 0x39, P2 ;  /* 0x000000395700780c */ /* 0x000fe40001784270 */
[----:B------:R-:W-:Y:S02]  /*112b0*/  FMNMX.FTZ R14, R45, R14, !PT ;  /* 0x0000000e2d0e7209 */ /* 0x000fe40007810000 */
[----:B------:R-:W-:Y:S02]  /*112c0*/  ISETP.GT.AND P1, PT, R87, 0x78, P2 ;  /* 0x000000785700780c */ /* 0x000fe40001724270 */
[C---:B------:R-:W-:Y:S02]  /*112d0*/  ISETP.LT.OR P5, PT, R136.reuse, 0x32, P5 ;  /* 0x000000328800780c */ /* 0x040fe40002fa1670 */
[C---:B------:R-:W-:Y:S02]  /*112e0*/  ISETP.LT.OR P3, PT, R136.reuse, 0x39, P3 ;  /* 0x000000398800780c */ /* 0x040fe40001f61670 */
[----:B------:R-:W-:-:S02]  /*112f0*/  ISETP.LT.OR P4, PT, R136, 0x3a, P4 ;  /* 0x0000003a8800780c */ /* 0x000fc40002781670 */
[----:B------:R-:W-:Y:S02]  /*11300*/  FMNMX.FTZ R14, R46, R14, !PT ;  /* 0x0000000e2e0e7209 */ /* 0x000fe40007810000 */
[----:B------:R-:W-:Y:S02]  /*11310*/  FSEL R48, R48, -INF , !P5 ;  /* 0xff80000030307808 */ /* 0x000fe40006800000 */
[----:B------:R-:W-:Y:S02]  /*11320*/  FSEL R51, R51, -INF , !P3 ;  /* 0xff80000033337808 */ /* 0x000fe40005800000 */
[----:B------:R-:W-:Y:S02]  /*11330*/  FSEL R52, R52, -INF , !P4 ;  /* 0xff80000034347808 */ /* 0x000fe40006000000 */
[----:B------:R-:W-:Y:S02]  /*11340*/  FMNMX.FTZ R14, R49, R14, !PT ;  /* 0x0000000e310e7209 */ /* 0x000fe40007810000 */
[----:B------:R-:W-:-:S02]  /*11350*/  ISETP.GT.AND P5, PT, R87, 0x40, P2 ;  /* 0x000000405700780c */ /* 0x000fc400017a4270 */
[C---:B------:R-:W-:Y:S02]  /*11360*/  ISETP.GT.AND P3, PT, R87.reuse, 0x41, P2 ;  /* 0x000000415700780c */ /* 0x040fe40001764270 */
[----:B------:R-:W-:Y:S02]  /*11370*/  ISETP.GT.AND P4, PT, R87, 0x48, P2 ;  /* 0x000000485700780c */ /* 0x000fe40001784270 */
[----:B------:R-:W-:Y:S02]  /*11380*/  LOP3.LUT R16, R16, 0xfffffffd, RZ, 0xc0, !PT ;  /* 0xfffffffd10107812 */ /* 0x000fe400078ec0ff */
[----:B------:R-:W-:Y:S02]  /*11390*/  FMNMX.FTZ R14, R50, R14, !PT ;  /* 0x0000000e320e7209 */ /* 0x000fe40007810000 */
[C---:B------:R-:W-:Y:S02]  /*113a0*/  ISETP.LT.OR P5, PT, R136.reuse, 0x41, P5 ;  /* 0x000000418800780c */ /* 0x040fe40002fa1670 */
[----:B------:R-:W-:-:S02]  /*113b0*/  ISETP.LT.OR P3, PT, R136, 0x42, P3 ;  /* 0x000000428800780c */ /* 0x000fc40001f61670 */
[----:B------:R-:W-:Y:S02]  /*113c0*/  ISETP.LT.OR P4, PT, R136, 0x49, P4 ;  /* 0x000000498800780c */ /* 0x000fe40002781670 */
[----:B------:R-:W-:Y:S02]  /*113d0*/  @P1 LOP3.LUT R16, R16, 0x2, RZ, 0xfc, !PT ;  /* 0x0000000210101812 */ /* 0x000fe400078efcff */
[----:B------:R-:W-:Y:S02]  /*113e0*/  ISETP.GT.AND P1, PT, R87, RZ, P2 ;  /* 0x000000ff5700720c */ /* 0x000fe40001724270 */
[----:B------:R-:W-:Y:S02]  /*113f0*/  FMNMX.FTZ R14, R53, R14, !PT ;  /* 0x0000000e350e7209 */ /* 0x000fe40007810000 */
[----:B------:R-:W-:Y:S02]  /*11400*/  FSEL R55, R55, -INF , !P5 ;  /* 0xff80000037377808 */ /* 0x000fe40006800000 */
[----:B------:R-:W-:-:S02]  /*11410*/  FSEL R56, R56, -INF , !P3 ;  /* 0xff80000038387808 */ /* 0x000fc40005800000 */
[----:B------:R-:W-:Y:S02]  /*11420*/  FSEL R59, R59, -INF , !P4 ;  /* 0xff8000003b3b7808 */ /* 0x000fe40006000000 */
[C---:B------:R-:W-:Y:S02]  /*11430*/  ISETP.GT.AND P5, PT, R87.reuse, 0x49, P2 ;  /* 0x000000495700780c */ /* 0x040fe400017a4270 */
[C---:B------:R-:W-:Y:S02]  /*11440*/  ISETP.GT.AND P3, PT, R87.reuse, 0x50, P2 ;  /* 0x000000505700780c */ /* 0x040fe40001764270 */
[----:B------:R-:W-:Y:S02]  /*11450*/  ISETP.GT.AND P4, PT, R87, 0x51, P2 ;  /* 0x000000515700780c */ /* 0x000fe40001784270 */
[----:B------:R-:W-:Y:S02]  /*11460*/  FMNMX.FTZ R14, R54, R14, !PT ;  /* 0x0000000e360e7209 */ /* 0x000fe40007810000 */
[----:B------:R-:W-:-:S02]  /*11470*/  ISETP.LT.OR P5, PT, R136, 0x4a, P5 ;  /* 0x0000004a8800780c */ /* 0x000fc40002fa1670 */
[C---:B------:R-:W-:Y:S02]  /*11480*/  ISETP.LT.OR P3, PT, R136.reuse, 0x51, P3 ;  /* 0x000000518800780c */ /* 0x040fe40001f61670 */
[----:B------:R-:W-:Y:S02]  /*11490*/  ISETP.LT.OR P4, PT, R136, 0x52, P4 ;  /* 0x000000528800780c */ /* 0x000fe40002781670 */
[----:B------:R-:W-:Y:S02]  /*114a0*/  LOP3.LUT R16, R16, 0xffffffdf, RZ, 0xc0, !PT ;  /* 0xffffffdf10107812 */ /* 0x000fe400078ec0ff */
[----:B------:R-:W-:Y:S02]  /*114b0*/  FMNMX.FTZ R14, R57, R14, !PT ;  /* 0x0000000e390e7209 */ /* 0x000fe40007810000 */
[----:B------:R-:W-:Y:S02]  /*114c0*/  FSEL R60, R60, -INF , !P5 ;  /* 0xff8000003c3c7808 */ /* 0x000fe40006800000 */
[----:B------:R-:W-:-:S02]  /*114d0*/  FSEL R63, R63, -INF , !P3 ;  /* 0xff8000003f3f7808 */ /* 0x000fc40005800000 */
[----:B------:R-:W-:Y:S02]  /*114e0*/  FSEL R64, R64, -INF , !P4 ;  /* 0xff80000040407808 */ /* 0x000fe40006000000 */
[C---:B------:R-:W-:Y:S02]  /*114f0*/  ISETP.GT.AND P5, PT, R87.reuse, 0x58, P2 ;  /* 0x000000585700780c */ /* 0x040fe400017a4270 */
[C---:B------:R-:W-:Y:S02]  /*11500*/  ISETP.GT.AND P3, PT, R87.reuse, 0x59, P2 ;  /* 0x000000595700780c */ /* 0x040fe40001764270 */
[----:B------:R-:W-:Y:S02]  /*11510*/  ISETP.GT.AND P4, PT, R87, 0x60, P2 ;  /* 0x000000605700780c */ /* 0x000fe40001784270 */
[----:B------:R-:W-:Y:S02]  /*11520*/  @P1 LOP3.LUT R16, R16, 0x20, RZ, 0xfc, !PT ;  /* 0x0000002010101812 */ /* 0x000fe400078efcff */
[----:B------:R-:W-:-:S02]  /*11530*/  FMNMX.FTZ R14, R58, R14, !PT ;  /* 0x0000000e3a0e7209 */ /* 0x000fc40007810000 */
[----:B------:R-:W-:Y:S02]  /*11540*/  ISETP.GT.AND P1, PT, R87, 0x79, P2 ;  /* 0x000000795700780c */ /* 0x000fe40001724270 */
        /* <DEDUP_REMOVED lines=9> */
[C---:B------:R-:W-:Y:S02]  /*115e0*/  ISETP.GT.AND P4, PT, R87.reuse, 0x69, P2 ;  /* 0x000000695700780c */ /* 0x040fe40001784270 */
[----:B------:R-:W-:-:S02]  /*115f0*/  ISETP.GT.AND P5, PT, R87, 0x70, P2 ;  /* 0x000000705700780c */ /* 0x000fc400017a4270 */
[----:B------:R-:W-:Y:S02]  /*11600*/  ISETP.GT.AND P6, PT, R87, 0x71, P2 ;  /* 0x000000715700780c */ /* 0x000fe400017c4270 */
[----:B------:R-:W-:Y:S02]  /*11610*/  FMNMX.FTZ R14, R62, R14, !PT ;  /* 0x0000000e3e0e7209 */ /* 0x000fe40007810000 */
[C---:B------:R-:W-:Y:S02]  /*11620*/  LOP3.LUT P2, RZ, R16.reuse, 0x2, RZ, 0xc0, !PT ;  /* 0x0000000210ff7812 */ /* 0x040fe4000784c0ff */
[----:B------:R-:W-:Y:S02]  /*11630*/  LOP3.LUT R16, R16, 0xfffffff7, RZ, 0xc0, !PT ;  /* 0xfffffff710107812 */ /* 0x000fe400078ec0ff */
[----:B------:R-:W-:Y:S02]  /*11640*/  FMNMX.FTZ R14, R67, R14, !PT ;  /* 0x0000000e430e7209 */ /* 0x000fe40007810000 */
[----:B------:R-:W-:-:S02]  /*11650*/  @P1 LOP3.LUT R16, R16, 0x8, RZ, 0xfc, !PT ;  /* 0x0000000810101812 */ /* 0x000fc400078efcff */
[----:B------:R-:W-:Y:S02]  /*11660*/  FMNMX.FTZ R14, R68, R14, !PT ;  /* 0x0000000e440e7209 */ /* 0x000fe40007810000 */
[----:B------:R-:W-:Y:S02]  /*11670*/  ISETP.LT.OR P1, PT, R136, 0x69, P3 ;  /* 0x000000698800780c */ /* 0x000fe40001f21670 */
[----:B------:R-:W-:Y:S02]  /*11680*/  LOP3.LUT P3, RZ, R16, 0x20, RZ, 0xc0, !PT ;  /* 0x0000002010ff7812 */ /* 0x000fe4000786c0ff */
[----:B------:R-:W-:Y:S02]  /*11690*/  FMNMX.FTZ R14, R71, R14, !PT ;  /* 0x0000000e470e7209 */ /* 0x000fe40007810000 */
[----:B------:R-:W-:Y:S02]  /*116a0*/  ISETP.LT.OR P3, PT, R136, 0x1, P3 ;  /* 0x000000018800780c */ /* 0x000fe40001f61670 */
[----:B------:R-:W-:-:S02]  /*116b0*/  FMNMX.FTZ R14, R72, R14, !PT ;  /* 0x0000000e480e7209 */ /* 0x000fc40007810000 */
[----:B------:R-:W-:Y:S02]  /*116c0*/  FSEL R18, R18, -INF , !P3 ;  /* 0xff80000012127808 */ /* 0x000fe40005800000 */
[----:B------:R-:W-:Y:S02]  /*116d0*/  FMNMX.FTZ R14, R75, R14, !PT ;  /* 0x0000000e4b0e7209 */ /* 0x000fe40007810000 */
        /* <DEDUP_REMOVED lines=8> */
[----:B------:R-:W-:Y:S02]  /*11760*/  FMNMX.FTZ R82, R29, R82, !PT ;  /* 0x000000521d527209 */ /* 0x000fe40007810000 */
[----:B------:R-:W-:-:S02]  /*11770*/  FMNMX.FTZ R14, R84, R14, !PT ;  /* 0x0000000e540e7209 */ /* 0x000fc40007810000 */
[----:B------:R-:W-:Y:S02]  /*11780*/  FMNMX.FTZ R82, R30, R82, !PT ;  /* 0x000000521e527209 */ /* 0x000fe40007810000 */
[----:B------:R-:W-:Y:S01]  /*11790*/  ISETP.LT.OR P0, PT, R136, 0x62, P0 ;  /* 0x000000628800780c */ /* 0x000fe20000701670 */
[----:B------:R-:W0:Y:S01]  /*117a0*/  SHFL.BFLY PT, R15, R14, 0x2, 0x1f ;  /* 0x0c401f000e0f7f89 */ /* 0x000e2200000e0000 */
[----:B------:R-:W-:Y:S02]  /*117b0*/  FMNMX.FTZ R82, R33, R82, !PT ;  /* 0x0000005221527209 */ /* 0x000fe40007810000 */
[----:B------:R-:W-:Y:S02]  /*117c0*/  LOP3.LUT R16, R16, 0xffffffbf, RZ, 0xc0, !PT ;  /* 0xffffffbf10107812 */ /* 0x000fe400078ec0ff */
[----:B------:R-:W-:Y:S02]  /*117d0*/  FMNMX.FTZ R82, R34, R82, !PT ;  /* 0x0000005222527209 */ /* 0x000fe40007810000 */
[----:B------:R-:W-:-:S02]  /*117e0*/  ISETP.LT.OR P6, PT, R136, 0x72, P6 ;  /* 0x000000728800780c */ /* 0x000fc400037c1670 */
[----:B------:R-:W-:Y:S02]  /*117f0*/  FMNMX.FTZ R82, R37, R82, !PT ;  /* 0x0000005225527209 */ /* 0x000fe40007810000 */
[----:B------:R-:W-:Y:S02]  /*11800*/  ISETP.LT.OR P2, PT, R136, 0x79, P2 ;  /* 0x000000798800780c */ /* 0x000fe40001741670 */
[----:B------:R-:W-:Y:S02]  /*11810*/  FMNMX.FTZ R82, R38, R82, !PT ;  /* 0x0000005226527209 */ /* 0x000fe40007810000 */
[----:B------:R-:W-:Y:S02]  /*11820*/  @P0 LOP3.LUT R16, R16, 0x40, RZ, 0xfc, !PT ;  /* 0x0000004010100812 */ /* 0x000fe400078efcff */
[----:B------:R-:W-:Y:S02]  /*11830*/  FMNMX.FTZ R82, R41, R82, !PT ;  /* 0x0000005229527209 */ /* 0x000fe40007810000 */
[----:B------:R-:W-:-:S02]  /*11840*/  LOP3.LUT R16, R16, 0xffffffef, RZ, 0xc0, !PT ;  /* 0xffffffef10107812 */ /* 0x000fc400078ec0ff */
[----:B------:R-:W-:Y:S02]  /*11850*/  FMNMX.FTZ R82, R44, R82, !PT ;  /* 0x000000522c527209 */ /* 0x000fe40007810000 */
[----:B------:R-:W-:Y:S02]  /*11860*/  ISETP.LT.OR P0, PT, R136, 0x6a, P4 ;  /* 0x0000006a8800780c */ /* 0x000fe40002701670 */
[----:B0-----:R-:W-:Y:S02]  /*11870*/  FMNMX.FTZ R14, R14, R15, !PT ;  /* 0x0000000f0e0e7209 */ /* 0x001fe40007810000 */
[----:B------:R-:W-:Y:S02]  /*11880*/  FMNMX.FTZ R82, R47, R82, !PT ;  /* 0x000000522f527209 */ /* 0x000fe40007810000 */
[----:B------:R-:W-:Y:S01]  /*11890*/  @P1 LOP3.LUT R16, R16, 0x10, RZ, 0xfc, !PT ;  /* 0x0000001010101812 */ /* 0x000fe200078efcff */
[----:B------:R-:W0:Y:S01]  /*118a0*/  SHFL.BFLY PT, R15, R14, 0x1, 0x1f ;  /* 0x0c201f000e0f7f89 */ /* 0x000e2200000e0000 */
[----:B------:R-:W-:-:S02]  /*118b0*/  FMNMX.FTZ R82, R48, R82, !PT ;  /* 0x0000005230527209 */ /* 0x000fc40007810000 */
[----:B------:R-:W-:Y:S02]  /*118c0*/  ISETP.LT.OR P1, PT, R136, 0x71, P5 ;  /* 0x000000718800780c */ /* 0x000fe40002f21670 */
[----:B------:R-:W-:Y:S02]  /*118d0*/  FMNMX.FTZ R82, R51, R82, !PT ;  /* 0x0000005233527209 */ /* 0x000fe40007810000 */
[----:B------:R-:W-:Y:S02]  /*118e0*/  LOP3.LUT P4, RZ, R16, 0x8, RZ, 0xc0, !PT ;  /* 0x0000000810ff7812 */ /* 0x000fe4000788c0ff */
[----:B------:R-:W-:Y:S02]  /*118f0*/  FMNMX.FTZ R82, R52, R82, !PT ;  /* 0x0000005234527209 */ /* 0x000fe40007810000 */
[----:B------:R-:W-:Y:S02]  /*11900*/  LOP3.LUT R16, R16, 0x7fffffff, RZ, 0xc0, !PT ;  /* 0x7fffffff10107812 */ /* 0x000fe400078ec0ff */
[----:B------:R-:W-:-:S02]  /*11910*/  FMNMX.FTZ R82, R55, R82, !PT ;  /* 0x0000005237527209 */ /* 0x000fc40007810000 */
[----:B------:R-:W-:Y:S02]  /*11920*/  @P0 LOP3.LUT R16, R16, 0x80000000, RZ, 0xfc, !PT ;  /* 0x8000000010100812 */ /* 0x000fe400078efcff */
[----:B------:R-:W-:Y:S02]  /*11930*/  FMNMX.FTZ R82, R56, R82, !PT ;  /* 0x0000005238527209 */ /* 0x000fe40007810000 */
[----:B------:R-:W-:Y:S02]  /*11940*/  LOP3.LUT P0, RZ, R16, 0x40, RZ, 0xc0, !PT ;  /* 0x0000004010ff7812 */ /* 0x000fe4000780c0ff */
[----:B------:R-:W-:Y:S02]  /*11950*/  FMNMX.FTZ R82, R59, R82, !PT ;  /* 0x000000523b527209 */ /* 0x000fe40007810000 */
[----:B------:R-:W-:Y:S02]  /*11960*/  FSEL R70, R70, -INF , !P0 ;  /* 0xff80000046467808 */ /* 0x000fe40004000000 */
[----:B0-----:R-:W-:-:S02]  /*11970*/  FMNMX.FTZ R14, R14, R15, !PT ;  /* 0x0000000f0e0e7209 */ /* 0x001fc40007810000 */
[----:B------:R-:W-:Y:S02]  /*11980*/  FMNMX.FTZ R82, R60, R82, !PT ;  /* 0x000000523c527209 */ /* 0x000fe40007810000 */
[C---:B------:R-:W-:Y:S02]  /*11990*/  FSETP.NEU.FTZ.AND P5, PT, R14.reuse, -INF , PT ;  /* 0xff8000000e00780b */ /* 0x040fe40003fbd000 */
[----:B------:R-:W-:Y:S02]  /*119a0*/  FMNMX.FTZ R82, R63, R82, !PT ;  /* 0x000000523f527209 */ /* 0x000fe40007810000 */
[----:B------:R-:W-:Y:S02]  /*119b0*/  FSEL R15, R14, RZ, P5 ;  /* 0x000000ff0e0f7208 */ /* 0x000fe40002800000 */
[----:B------:R-:W-:Y:S02]  /*119c0*/  FMNMX.FTZ R82, R64, R82, !PT ;  /* 0x0000005240527209 */ /* 0x000fe40007810000 */
[----:B------:R-:W-:Y:S01]  /*119d0*/  LOP3.LUT P0, RZ, R16, 0x80000000, RZ, 0xc0, !PT ;  /* 0x8000000010ff7812 */ /* 0x000fe2000780c0ff */
[----:B------:R-:W-:-:S01]  /*119e0*/  FADD.FTZ R12, -R15, R12 ;  /* 0x0000000c0f0c7221 */ /* 0x000fc20000010100 */
[----:B------:R-:W-:Y:S01]  /*119f0*/  FMNMX.FTZ R82, R65, R82, !PT ;  /* 0x0000005241527209 */ /* 0x000fe20007810000 */
[----:B------:R-:W-:-:S01]  /*11a00*/  FFMA.FTZ R15, R14, R24, -8 ;  /* 0xc10000000e0f7423 */ /* 0x000fc20000010018 */
[----:B------:R-:W-:Y:S01]  /*11a10*/  FSEL R74, R74, -INF , !P0 ;  /* 0xff8000004a4a7808 */ /* 0x000fe20004000000 */
[----:B------:R-:W-:Y:S01]  /*11a20*/  FMUL.FTZ R12, R12, R24 ;  /* 0x000000180c0c7220 */ /* 0x000fe20000410000 */
[----:B------:R-:W-:-:S02]  /*11a30*/  FMNMX.FTZ R82, R66, R82, !PT ;  /* 0x0000005242527209 */ /* 0x000fc40007810000 */
[----:B------:R-:W-:Y:S02]  /*11a40*/  FSEL R15, R15, RZ, P5 ;  /* 0x000000ff0f0f7208 */ /* 0x000fe40002800000 */
[----:B------:R-:W-:Y:S01]  /*11a50*/  LOP3.LUT P5, RZ, R16, 0x10, RZ, 0xc0, !PT ;  /* 0x0000001010ff7812 */ /* 0x000fe200078ac0ff */
[----:B------:R-:W-:Y:S01]  /*11a60*/  MUFU.EX2 R12, R12 ;  /* 0x0000000c000c7308 */ /* 0x000fe20000000800 */
[----:B------:R-:W-:Y:S01]  /*11a70*/  FMNMX.FTZ R82, R69, R82, !PT ;  /* 0x0000005245527209 */ /* 0x000fe20007810000 */
[-CC-:B------:R-:W-:Y:S01]  /*11a80*/  FFMA.FTZ R42, R42, R24.reuse, -R15.reuse ;  /* 0x000000182a2a7223 */ /* 0x180fe2000001080f */
[----:B------:R-:W-:Y:S01]  /*11a90*/  FSEL R73, R73, -INF , !P5 ;  /* 0xff80000049497808 */ /* 0x000fe20006800000 */
[--C-:B------:R-:W-:Y:S01]  /*11aa0*/  FFMA.FTZ R43, R43, R24, -R15.reuse ;  /* 0x000000182b2b7223 */ /* 0x100fe2000001080f */
        /* <DEDUP_REMOVED lines=10> */
[----:B------:R-:W-:Y:S01]  /*11b50*/  ISETP.LT.OR P4, PT, R136, 0x7a, P4 ;  /* 0x0000007a8800780c */ /* 0x000fe20002781670 */
        /* <DEDUP_REMOVED lines=11> */
[----:B------:R-:W-:-:S01]  /*11c10*/  FFMA.FTZ R46, R46, R24, -R15 ;  /* 0x000000182e2e7223 */ /* 0x000fc2000001080f */
[--C-:B------:R-:W-:Y:S01]  /*11c20*/  FFMA.FTZ R49, R49, R24, -R15.reuse ;  /* 0x0000001831317223 */ /* 0x100fe2000001080f */
[----:B------:R-:W-:Y:S01]  /*11c30*/  FMNMX.FTZ R82, R81, R82, !PT ;  /* 0x0000005251527209 */ /* 0x000fe20007810000 */
        /* <DEDUP_REMOVED lines=16> */
[----:B------:R-:W-:Y:S01]  /*11d40*/  FFMA.FTZ R15, R84, R24, -R15 ;  /* 0x00000018540f7223 */ /* 0x000fe2000001080f */
[----:B------:R-:W-:Y:S01]  /*11d50*/  MUFU.EX2 R85, R45 ;  /* 0x0000002d00557308 */ /* 0x000fe20000000800 */
[----:B------:R-:W0:Y:S01]  /*11d60*/  SHFL.BFLY PT, R84, R82, 0x2, 0x1f ;  /* 0x0c401f0052547f89 */ /* 0x000e2200000e0000 */
[----:B------:R-:W-:-:S02]  /*11d70*/  LOP3.LUT P0, RZ, R16, 0x40000000, RZ, 0xc0, !PT ;  /* 0x4000000010ff7812 */ /* 0x000fc4000780c0ff */
[----:B------:R-:W-:-:S04]  /*11d80*/  LOP3.LUT P1, RZ, R16, 0x20000000, RZ, 0xc0, !PT ;  /* 0x2000000010ff7812 */ /* 0x000fc8000782c0ff */
[----:B------:R-:W1:Y:S08]  /*11d90*/  MUFU.EX2 R42, R42 ;  /* 0x0000002a002a7308 */ /* 0x000e700000000800 */
[----:B------:R-:W2:Y:S08]  /*11da0*/  MUFU.EX2 R43, R43 ;  /* 0x0000002b002b7308 */ /* 0x000eb00000000800 */
[----:B------:R-:W-:Y:S01]  /*11db0*/  MUFU.EX2 R21, R21 ;  /* 0x0000001500157308 */ /* 0x000fe20000000800 */
[----:B0-----:R-:W-:Y:S01]  /*11dc0*/  FMNMX.FTZ R84, R82, R84, !PT ;  /* 0x0000005452547209 */ /* 0x001fe20007810000 */
[----:B-1----:R-:W-:-:S04]  /*11dd0*/  FFMA.FTZ R4, R12, R4, R42 ;  /* 0x000000040c047223 */ /* 0x002fc8000001002a */
[----:B------:R-:W0:Y:S02]  /*11de0*/  SHFL.BFLY PT, R45, R84, 0x1, 0x1f ;  /* 0x0c201f00542d7f89 */ /* 0x000e2400000e0000 */
[----:B------:R-:W-:Y:S01]  /*11df0*/  MUFU.EX2 R137, R137 ;  /* 0x0000008900897308 */ /* 0x000fe20000000800 */
[----:B--2---:R-:W-:-:S07]  /*11e00*/  FADD.FTZ R4, R43, R4 ;  /* 0x000000042b047221 */ /* 0x004fce0000010000 */
[----:B------:R-:W-:Y:S08]  /*11e10*/  MUFU.EX2 R27, R27 ;  /* 0x0000001b001b7308 */ /* 0x000ff00000000800 */
[----:B------:R-:W-:Y:S01]  /*11e20*/  MUFU.EX2 R28, R28 ;  /* 0x0000001c001c7308 */ /* 0x000fe20000000800 */
[----:B0-----:R-:W-:-:S07]  /*11e30*/  FMNMX.FTZ R45, R84, R45, !PT ;  /* 0x0000002d542d7209 */ /* 0x001fce0007810000 */
[----:B------:R-:W-:Y:S01]  /*11e40*/  MUFU.EX2 R31, R31 ;  /* 0x0000001f001f7308 */ /* 0x000fe20000000800 */
[----:B------:R-:W-:-:S04]  /*11e50*/  FSETP.NEU.FTZ.AND P2, PT, R45, -INF , PT ;  /* 0xff8000002d00780b */ /* 0x000fc80003f5d000 */
[----:B------:R-:W-:-:S03]  /*11e60*/  FSEL R82, R45, RZ, P2 ;  /* 0x000000ff2d527208 */ /* 0x000fc60001000000 */
[----:B------:R-:W-:Y:S02]  /*11e70*/  MUFU.EX2 R32, R32 ;  /* 0x0000002000207308 */ /* 0x000fe40000000800 */
[----:B------:R-:W-:-:S01]  /*11e80*/  FADD.FTZ R5, -R82, R5 ;  /* 0x0000000552057221 */ /* 0x000fc20000010100 */
[----:B------:R-:W-:-:S03]  /*11e90*/  FFMA.FTZ R82, R45, R24, -8 ;  /* 0xc10000002d527423 */ /* 0x000fc60000010018 */
[----:B------:R-:W-:Y:S02]  /*11ea0*/  FMUL.FTZ R5, R5, R24 ;  /* 0x0000001805057220 */ /* 0x000fe40000410000 */
[----:B------:R-:W-:Y:S01]  /*11eb0*/  MUFU.EX2 R35, R35 ;  /* 0x0000002300237308 */ /* 0x000fe20000000800 */
[----:B------:R-:W-:-:S05]  /*11ec0*/  FSEL R87, R82, RZ, P2 ;  /* 0x000000ff52577208 */ /* 0x000fca0001000000 */
[-CC-:B------:R-:W-:Y:S01]  /*11ed0*/  FFMA.FTZ R18, R18, R24.reuse, -R87.reuse ;  /* 0x0000001812127223 */ /* 0x180fe20000010857 */
[----:B------:R-:W-:-:S01]  /*11ee0*/  FFMA.FTZ R20, R20, R24, -R87 ;  /* 0x0000001814147223 */ /* 0x000fc20000010857 */
[----:B------:R-:W-:Y:S01]  /*11ef0*/  MUFU.EX2 R5, R5 ;  /* 0x0000000500057308 */ /* 0x000fe20000000800 */
[----:B------:R-:W-:-:S01]  /*11f00*/  FFMA.FTZ R25, R25, R24, -R87 ;  /* 0x0000001819197223 */ /* 0x000fc20000010857 */
[-CC-:B------:R-:W-:Y:S01]  /*11f10*/  FFMA.FTZ R26, R26, R24.reuse, -R87.reuse ;  /* 0x000000181a1a7223 */ /* 0x180fe20000010857 */
[----:B------:R-:W-:-:S01]  /*11f20*/  FFMA.FTZ R29, R29, R24, -R87 ;  /* 0x000000181d1d7223 */ /* 0x000fc20000010857 */
[-CC-:B------:R-:W-:Y:S01]  /*11f30*/  FFMA.FTZ R30, R30, R24.reuse, -R87.reuse ;  /* 0x000000181e1e7223 */ /* 0x180fe20000010857 */
[----:B------:R-:W-:-:S01]  /*11f40*/  FFMA.FTZ R33, R33, R24, -R87 ;  /* 0x0000001821217223 */ /* 0x000fc20000010857 */
[-CC-:B------:R-:W-:Y:S01]  /*11f50*/  FFMA.FTZ R34, R34, R24.reuse, -R87.reuse ;  /* 0x0000001822227223 */ /* 0x180fe20000010857 */
[----:B------:R-:W-:-:S01]  /*11f60*/  FFMA.FTZ R37, R37, R24, -R87 ;  /* 0x0000001825257223 */ /* 0x000fc20000010857 */
        /* <DEDUP_REMOVED lines=17> */
[----:B0-----:R-:W-:-:S01]  /*12080*/  FFMA.FTZ R3, R5, R3, R18 ;  /* 0x0000000305037223 */ /* 0x001fc20000010012 */
[-CC-:B------:R-:W-:Y:S01]  /*12090*/  FFMA.FTZ R66, R66, R24.reuse, -R87.reuse ;  /* 0x0000001842427223 */ /* 0x180fe20000010857 */
[----:B------:R-:W-:-:S01]  /*120a0*/  FFMA.FTZ R69, R69, R24, -R87 ;  /* 0x0000001845457223 */ /* 0x000fc20000010857 */
[-CC-:B------:R-:W-:Y:S01]  /*120b0*/  FFMA.FTZ R70, R70, R24.reuse, -R87.reuse ;  /* 0x0000001846467223 */ /* 0x180fe20000010857 */
[----:B------:R-:W-:-:S01]  /*120c0*/  FFMA.FTZ R73, R73, R24, -R87 ;  /* 0x0000001849497223 */ /* 0x000fc20000010857 */
[-CC-:B------:R-:W-:Y:S01]  /*120d0*/  FFMA.FTZ R74, R74, R24.reuse, -R87.reuse ;  /* 0x000000184a4a7223 */ /* 0x180fe20000010857 */
[----:B------:R-:W-:-:S01]  /*120e0*/  FFMA.FTZ R77, R77, R24, -R87 ;  /* 0x000000184d4d7223 */ /* 0x000fc20000010857 */
[----:B------:R-:W0:Y:S01]  /*120f0*/  MUFU.EX2 R26, R26 ;  /* 0x0000001a001a7308 */ /* 0x000e220000000800 */
[----:B-1----:R-:W-:-:S01]  /*12100*/  FADD.FTZ R82, R20, R3 ;  /* 0x0000000314527221 */ /* 0x002fc20000010000 */
[----:B------:R-:W-:Y:S01]  /*12110*/  FADD.FTZ R3, R21, R4 ;  /* 0x0000000415037221 */ /* 0x000fe20000010000 */
[----:B------:R-:W-:-:S01]  /*12120*/  FFMA.FTZ R78, R78, R24, -R87 ;  /* 0x000000184e4e7223 */ /* 0x000fc20000010857 */
[-CC-:B------:R-:W-:Y:S01]  /*12130*/  FFMA.FTZ R13, R13, R24.reuse, -R87.reuse ;  /* 0x000000180d0d7223 */ /* 0x180fe20000010857 */
[----:B------:R-:W-:-:S01]  /*12140*/  FFMA.FTZ R81, R81, R24, -R87 ;  /* 0x0000001851517223 */ /* 0x000fc20000010857 */
        /* <DEDUP_REMOVED lines=11> */
[----:B------:R-:W-:-:S06]  /*12200*/  FADD.FTZ R3, R35, R3 ;  /* 0x0000000323037221 */ /* 0x000fcc0000010000 */
        /* <DEDUP_REMOVED lines=17> */
[----:B-1----:R-:W-:-:S04]  /*12320*/  FADD.FTZ R3, R40, R3 ;  /* 0x0000000328037221 */ /* 0x002fc80000010000 */
[----:B------:R-:W-:-:S03]  /*12330*/  FADD.FTZ R3, R85, R3 ;  /* 0x0000000355037221 */ /* 0x000fc60000010000 */
        /* <DEDUP_REMOVED lines=75> */
[----:B0-----:R-:W-:-:S01]  /*127f0*/  FADD.FTZ R82, R13, R4 ;  /* 0x000000040d527221 */ /* 0x001fc20000010000 */
[----:B-1----:R-:W-:-:S03]  /*12800*/  FADD.FTZ R4, R15, R3 ;  /* 0x000000030f047221 */ /* 0x002fc60000010000 */
[----:B--2---:R-:W-:Y:S01]  /*12810*/  FADD.FTZ R3, R81, R82 ;  /* 0x0000005251037221 */ /* 0x004fe20000010000 */
[----:B------:R-:W-:Y:S06]  /*12820*/  @!P0 BRA `(.L_x_1216) ;  /* 0x0000000000048947 */ /* 0x000fec0003800000 */
[----:B------:R-:W-:Y:S01]  /*12830*/  BPT.TRAP 0x1 ;  /* 0x000000040000795c */ /* 0x000fe20000300000 */
.L_x_1216:
[----:B------:R-:W2:Y:S01]  /*12840*/  LDL R82, [R1+0x18] ;  /* 0x0000180001527983 */ /* 0x000ea20000100800 */
[----:B------:R-:W-:-:S05]  /*12850*/  VIADD R22, R22, 0x19c60 ;  /* 0x00019c6016167836 */ /* 0x000fca0000000000 */
[----:B--2---:R-:W-:Y:S02]  /*12860*/  PRMT R22, R82, 0x654, R22 ;  /* 0x0000065452167816 */ /* 0x004fe40000000016 */
[----:B------:R-:W2:Y:S01]  /*12870*/  LDL R82, [R1+0x2c] ;  /* 0x00002c0001527983 */ /* 0x000ea20000100800 */
[----:B------:R-:W-:Y:S01]  /*12880*/  F2FP.SATFINITE.E4M3.F32.PACK_AB_MERGE_C R25, R26, R25, RZ ;  /* 0x000000191a19723e */ /* 0x000fe200048070ff */
[----:B------:R0:W-:Y:S01]  /*12890*/  SYNCS.ARRIVE.TRANS64.RED.A1T0 RZ, [R22+URZ], RZ ;  /* 0x000000ff16ff79a7 */ /* 0x0001e2000810043f */
[----:B------:R-:W-:Y:S01]  /*128a0*/  F2FP.SATFINITE.E4M3.F32.PACK_AB_MERGE_C R21, R137, R21, RZ ;  /* 0x000000158915723e */ /* 0x000fe200048070ff */
[-C--:B------:R-:W-:Y:S01]  /*128b0*/  FMUL.FTZ R88, R88, R12.reuse ;  /* 0x0000000c58587220 */ /* 0x080fe20000410000 */
        /* <DEDUP_REMOVED lines=66> */
[----:B------:R-:W-:Y:S01]  /*12ce0*/  F2FP.SATFINITE.E4M3.F32.PACK_AB_MERGE_C R151, R30, R29, R33 ;  /* 0x0000001d1e97723e */ /* 0x000fe20004807021 */
[----:B0-----:R-:W-:Y:S01]  /*12cf0*/  IMAD.MOV.U32 R22, RZ, RZ, R152 ;  /* 0x000000ffff167224 */ /* 0x001fe200078e0098 */
        /* <DEDUP_REMOVED lines=13> */
[C---:B--2---:R-:W-:Y:S01]  /*12dd0*/  ISETP.GT.AND P2, PT, R0.reuse, R82, PT ;  /* 0x000000520000720c */ /* 0x044fe20003f44270 */
[----:B------:R-:W-:-:S12]  /*12de0*/  VIADD R0, R0, 0xffffffff ;  /* 0xffffffff00007836 */ /* 0x000fd80000000000 */
[----:B------:R-:W-:Y:S05]  /*12df0*/  @P2 BRA `(.L_x_1217) ;  /* 0xffffffc8005c2947 */ /* 0x000fea000383ffff */
[----:B------:R-:W-:Y:S05]  /*12e00*/  BSYNC B0 ;  /* 0x0000000000007941 */ /* 0x000fea0003800000 */
.L_x_1197:
[----:B------:R-:W-:Y:S02]  /*12e10*/  IMAD.MOV.U32 R5, RZ, RZ, R45 ;  /* 0x000000ffff057224 */ /* 0x000fe400078e002d */
[----:B------:R-:W-:Y:S02]  /*12e20*/  IMAD.MOV.U32 R12, RZ, RZ, R14 ;  /* 0x000000ffff0c7224 */ /* 0x000fe400078e000e */
[----:B------:R-:W-:Y:S02]  /*12e30*/  IMAD.MOV.U32 R18, RZ, RZ, R153 ;  /* 0x000000ffff127224 */ /* 0x000fe400078e0099 */
[----:B------:R-:W-:-:S07]  /*12e40*/  IMAD.MOV.U32 R22, RZ, RZ, R152 ;  /* 0x000000ffff167224 */ /* 0x000fce00078e0098 */
.L_x_1196:
[----:B------:R-:W-:Y:S05]  /*12e50*/  BSYNC B1 ;  /* 0x0000000000017941 */ /* 0x000fea0003800000 */
.L_x_1195:
[----:B------:R-:W2:Y:S01]  /*12e60*/  LDL R25, [R1+0x34] ;  /* 0x0000340001197983 */ /* 0x000ea20000100800 */
[----:B------:R-:W0:Y:S01]  /*12e70*/  LDC R20, c[0x0][0x9e4] ;  /* 0x00027900ff147b82 */ /* 0x000e220000000800 */
[----:B------:R-:W-:Y:S01]  /*12e80*/  ULDC UR4, c[0x0][0x9dc] ;  /* 0x0002770000047ab9 */ /* 0x000fe20000000800 */
[----:B------:R-:W-:Y:S02]  /*12e90*/  LOP3.LUT R16, R16, 0xffffff7f, RZ, 0xc0, !PT ;  /* 0xffffff7f10107812 */ /* 0x000fe400078ec0ff */
[----:B0-----:R-:W-:-:S13]  /*12ea0*/  ISETP.GE.AND P2, PT, R20, 0x1, PT ;  /* 0x000000011400780c */ /* 0x001fda0003f46270 */
[----:B------:R-:W-:Y:S01]  /*12eb0*/  @P2 LOP3.LUT R16, R16, 0x80, RZ, 0xfc, !PT ;  /* 0x0000008010102812 */ /* 0x000fe200078efcff */
[----:B--2---:R-:W-:Y:S01]  /*12ec0*/  VIADD R13, R25, -UR4 ;  /* 0x80000004190d7c36 */ /* 0x004fe20008000000 */
[----:B------:R-:W-:Y:S06]  /*12ed0*/  @!P2 BRA `(.L_x_1218) ;  /* 0x000000000054a947 */ /* 0x000fec0003800000 */
[----:B------:R-:W-:Y:S01]  /*12ee0*/  ISETP.GT.AND P2, PT, R25, -0x1, PT ;  /* 0xffffffff1900780c */ /* 0x000fe20003f44270 */
[----:B------:R-:W-:-:S12]  /*12ef0*/  BSSY B0, `(.L_x_1219) ;  /* 0x0000010000007945 */ /* 0x000fd80003800000 */
[----:B------:R-:W-:Y:S05]  /*12f00*/  @P2 BRA `(.L_x_1220) ;  /* 0x0000000000202947 */ /* 0x000fea0003800000 */
[----:B------:R-:W-:Y:S02]  /*12f10*/  ISETP.NE.AND P2, PT, R20, 0x1, PT ;  /* 0x000000011400780c */ /* 0x000fe40003f45270 */
[----:B------:R-:W-:-:S11]  /*12f20*/  LOP3.LUT R21, RZ, R25, RZ, 0x33, !PT ;  /* 0x00000019ff157212 */ /* 0x000fd600078e33ff */
[----:B------:R-:W0:Y:S02]  /*12f30*/  @P2 LDC.64 R14, c[0x0][0x9e8] ;  /* 0x00027a00ff0e2b82 */ /* 0x000e240000000a00 */
[----:B0-----:R-:W-:-:S05]  /*12f40*/  @P2 IMAD.HI.U32 R14, R21, R14, RZ ;  /* 0x0000000e150e2227 */ /* 0x001fca00078e00ff */
[----:B------:R-:W-:-:S04]  /*12f50*/  @P2 SHF.R.U32.HI R21, RZ, R15, R14 ;  /* 0x0000000fff152219 */ /* 0x000fc8000001160e */
[----:B------:R-:W-:-:S05]  /*12f60*/  LOP3.LUT R25, RZ, R21, RZ, 0x33, !PT ;  /* 0x00000015ff197212 */ /* 0x000fca00078e33ff */
[----:B------:R0:W-:Y:S01]  /*12f70*/  STL [R1+0x34], R25 ;  /* 0x0000341901007387 */ /* 0x0001e20000100800 */
[----:B------:R-:W-:Y:S05]  /*12f80*/  BRA `(.L_x_1221) ;  /* 0x0000000000187947 */ /* 0x000fea0003800000 */
.L_x_1220:
[----:B------:R-:W-:Y:S01]  /*12f90*/  ISETP.NE.AND P2, PT, R20, 0x1, PT ;  /* 0x000000011400780c */ /* 0x000fe20003f45270 */
[----:B------:R-:W-:-:S12]  /*12fa0*/  IMAD.MOV.U32 R21, RZ, RZ, R25 ;  /* 0x000000ffff157224 */ /* 0x000fd800078e0019 */
[----:B------:R-:W0:Y:S02]  /*12fb0*/  @P2 LDC.64 R14, c[0x0][0x9e8] ;  /* 0x00027a00ff0e2b82 */ /* 0x000e240000000a00 */
[----:B0-----:R-:W-:-:S05]  /*12fc0*/  @P2 IMAD.HI.U32 R14, R21, R14, RZ ;  /* 0x0000000e150e2227 */ /* 0x001fca00078e00ff */
[----:B------:R-:W-:-:S05]  /*12fd0*/  @P2 SHF.R.U32.HI R21, RZ, R15, R14 ;  /* 0x0000000fff152219 */ /* 0x000fca000001160e */
[----:B------:R1:W-:Y:S02]  /*12fe0*/  @P2 STL [R1+0x34], R21 ;  /* 0x0000341501002387 */ /* 0x0003e40000100800 */
.L_x_1221:
[----:B------:R-:W-:Y:S05]  /*12ff0*/  BSYNC B0 ;  /* 0x0000000000007941 */ /* 0x000fea0003800000 */
.L_x_1219:
[----:B------:R-:W2:Y:S02]  /*13000*/  LDL.LU R14, [R1+0x34] ;  /* 0x00003400010e7983 */ /* 0x000ea40000300800 */
[----:B--2---:R-:W-:-:S05]  /*13010*/  IMAD R14, R14, R20, RZ ;  /* 0x000000140e0e7224 */ /* 0x004fca00078e02ff */
[----:B------:R-:W-:-:S07]  /*13020*/  VIMNMX R13, R13, R14, !PT ;  /* 0x0000000e0d0d7248 */ /* 0x000fce0007fe0100 */
.L_x_1218:
[----:B------:R-:W2:Y:S01]  /*13030*/  LDL R15, [R1+0x38] ;  /* 0x00003800010f7983 */ /* 0x000ea20000100800 */
[----:B------:R-:W-:Y:S01]  /*13040*/  VIADD R13, R13, 0x7f ;  /* 0x0000007f0d0d7836 */ /* 0x000fe20000000000 */
[----:B------:R-:W-:Y:S04]  /*13050*/  BSSY B0, `(.L_x_1222) ;  /* 0x0000258000007945 */ /* 0x000fe80003800000 */
[----:B------:R-:W-:-:S04]  /*13060*/  SHF.R.S32.HI R14, RZ, 0x1f, R13 ;  /* 0x0000001fff0e7819 */ /* 0x000fc8000001140d */
[----:B------:R-:W-:-:S04]  /*13070*/  LEA.HI R14, R14, R13, RZ, 0x7 ;  /* 0x0000000d0e0e7211 */ /* 0x000fc800078f38ff */
[----:B------:R-:W-:-:S04]  /*13080*/  SHF.R.S32.HI R14, RZ, 0x7, R14 ;  /* 0x00000007ff0e7819 */ /* 0x000fc8000001140e */
[----:B--2---:R-:W-:-:S04]  /*13090*/  VIMNMX R153, R15, R14, !PT ;  /* 0x0000000e0f997248 */ /* 0x004fc80007fe0100 */
[----:B------:R-:W-:-:S13]  /*130a0*/  ISETP.GE.AND P2, PT, R0, R153, PT ;  /* 0x000000990000720c */ /* 0x000fda0003f46270 */
[----:B------:R-:W-:Y:S05]  /*130b0*/  @!P2 BRA `(.L_x_1223) ;  /* 0x000000240044a947 */ /* 0x000fea0003800000 */
[----:B------:R-:W-:Y:S01]  /*130c0*/  BSSY B1, `(.L_x_1223) ;  /* 0x0000250000017945 */ /* 0x000fe20003800000 */
[----:B-1----:R-:W-:Y:S02]  /*130d0*/  IMAD.MOV.U32 R21, RZ, RZ, R5 ;  /* 0x000000ffff157224 */ /* 0x002fe400078e0005 */
[----:B------:R-:W-:Y:S02]  /*130e0*/  IMAD.MOV.U32 R20, RZ, RZ, R12 ;  /* 0x000000ffff147224 */ /* 0x000fe400078e000c */
[----:B------:R-:W-:Y:S02]  /*130f0*/  IMAD.MOV.U32 R14, RZ, RZ, R22 ;  /* 0x000000ffff0e7224 */ /* 0x000fe400078e0016 */
[----:B------:R-:W-:-:S07]  /*13100*/  IMAD.MOV.U32 R13, RZ, RZ, R18 ;  /* 0x000000ffff0d7224 */ /* 0x000fce00078e0012 */
.L_x_1235:
[----:B------:R-:W-:-:S05]  /*13110*/  VIADD R18, R13, 0x1 ;  /* 0x000000010d127836 */ /* 0x000fca0000000000 */
[----:B------:R-:W-:-:S04]  /*13120*/  ISETP.NE.AND P2, PT, R18, 0x2, PT ;  /* 0x000000021200780c */ /* 0x000fc80003f45270 */
[----:B------:R-:W-:Y:S02]  /*13130*/  SEL R5, RZ, 0x1, P2 ;  /* 0x00000001ff057807 */ /* 0x000fe40001000000 */
[----:B------:R-:W-:Y:S02]  /*13140*/  SEL R18, R18, RZ, P2 ;  /* 0x000000ff12127207 */ /* 0x000fe40001000000 */
[----:B------:R-:W-:Y:S01]  /*13150*/  LOP3.LUT R22, R14, R5, RZ, 0x3c, !PT ;  /* 0x000000050e167212 */ /* 0x000fe200078e3cff */
[----:B-1----:R-:W-:Y:S06]  /*13160*/  @!P0 BRA `(.L_x_1224) ;  /* 0x0000000000048947 */ /* 0x002fec0003800000 */
[----:B------:R-:W-:Y:S01]  /*13170*/  BPT.TRAP 0x1 ;  /* 0x000000040000795c */ /* 0x000fe20000300000 */
.L_x_1224:
[----:B------:R-:W-:Y:S01]  /*13180*/  IMAD R5, R18, 0x8, R17 ;  /* 0x0000000812057824 */ /* 0x000fe200078e0211 */
[----:B------:R-:W-:-:S04]  /*13190*/  SHF.L.U32 R12, R22, 0x1f, RZ ;  /* 0x0000001f160c7819 */ /* 0x000fc800000006ff */
[----:B------:R1:W2:Y:S01]  /*131a0*/  SYNCS.PHASECHK.TRANS64.TRYWAIT P2, [R5+URZ+0x19c30], R12 ;  /* 0x019c300c050075a7 */ /* 0x0002a2000804017f */
[----:B------:R-:W-:Y:S05]  /*131b0*/  @!P0 BRA `(.L_x_1225) ;  /* 0x0000000000048947 */ /* 0x000fea0003800000 */
[----:B------:R-:W-:Y:S01]  /*131c0*/  BPT.TRAP 0x1 ;  /* 0x000000040000795c */ /* 0x000fe20000300000 */
.L_x_1225:
[----:B------:R-:W3:Y:S01]  /*131d0*/  LDL R15, [R1+0x14] ;  /* 0x00001400010f7983 */ /* 0x000ee20000100800 */
[----:B------:R-:W-:Y:S01]  /*131e0*/  BSSY B2, `(.L_x_1226) ;  /* 0x0000006000027945 */ /* 0x000fe20003800000 */
[----:B------:R-:W-:Y:S02]  /*131f0*/  IMAD.MOV.U32 R27, RZ, RZ, -0x3ffffff0 ;  /* 0xc0000010ff1b7424 */ /* 0x000fe400078e00ff */
[----:B---3--:R-:W-:Y:S01]  /*13200*/  IMAD R26, R18, 0x300, R15 ;  /* 0x00000300121a7824 */ /* 0x008fe200078e020f */
[----:B--2---:R-:W-:Y:S06]  /*13210*/  @P2 BRA `(.L_x_1227) ;  /* 0x0000000000082947 */ /* 0x004fec0003800000 */
[----:B------:R-:W2:Y:S02]  /*13220*/  SYNCS.PHASECHK.TRANS64.TRYWAIT P2, [R5+URZ+0x19c30], R12 ;  /* 0x019c300c050075a7 */ /* 0x000ea4000804017f */
[----:B--2---:R-:W-:Y:S05]  /*13230*/  @!P2 BRA `(.L_x_1228) ;  /* 0x000000f400c8a947 */ /* 0x004fea0003800000 */
.L_x_1227:
[----:B------:R-:W-:Y:S05]  /*13240*/  BSYNC B2 ;  /* 0x0000000000027941 */ /* 0x000fea0003800000 */
.L_x_1226:
[C---:B------:R-:W-:Y:S01]  /*13250*/  R2UR UR6, R26.reuse ;  /* 0x000000001a0672ca */ /* 0x040fe200000e0000 */
[C---:B------:R-:W-:Y:S01]  /*13260*/  VIADD R24, R26.reuse, 0x100 ;  /* 0x000001001a187836 */ /* 0x040fe20000000000 */
[----:B------:R-:W-:Y:S01]  /*13270*/  R2UR UR7, R27 ;  /* 0x000000001b0772ca */ /* 0x000fe200000e0000 */
[----:B------:R-:W-:Y:S01]  /*13280*/  VIADD R26, R26, 0x200 ;  /* 0x000002001a1a7836 */ /* 0x000fe20000000000 */
[----:B------:R-:W-:Y:S01]  /*13290*/  R2UR UR4, R6 ;  /* 0x00000000060472ca */ /* 0x000fe200000e0000 */
[----:B0-----:R-:W-:Y:S01]  /*132a0*/  IMAD.MOV.U32 R25, RZ, RZ, -0x3ffffff0 ;  /* 0xc0000010ff197424 */ /* 0x001fe200078e00ff */
[----:B------:R-:W-:Y:S01]  /*132b0*/  R2UR UR5, R7 ;  /* 0x00000000070572ca */ /* 0x000fe200000e0000 */
[----:B------:R-:W-:Y:S01]  /*132c0*/  IMAD.MOV.U32 R27, RZ, RZ, -0x3ffffff0 ;  /* 0xc0000010ff1b7424 */ /* 0x000fe200078e00ff */
[----:B------:R-:W-:Y:S02]  /*132d0*/  R2UR UR10, R24 ;  /* 0x00000000180a72ca */ /* 0x000fe400000e0000 */
[----:B------:R-:W-:-:S02]  /*132e0*/  R2UR UR11, R25 ;  /* 0x00000000190b72ca */ /* 0x000fc400000e0000 */
[----:B------:R-:W-:Y:S02]  /*132f0*/  R2UR UR14, R26 ;  /* 0x000000001a0e72ca */ /* 0x000fe400000e0000 */
[----:B------:R-:W-:Y:S02]  /*13300*/  R2UR UR15, R27 ;  /* 0x000000001b0f72ca */ /* 0x000fe400000e0000 */
[----:B------:R-:W-:Y:S01]  /*13310*/  WARPGROUP.ARRIVE ;  /* 0x00000000000079c5 */ /* 0x000fe20000000000 */
[----:B------:R-:W-:Y:S02]  /*13320*/  R2UR UR8, R10 ;  /* 0x000000000a0872ca */ /* 0x000fe400000e0000 */
[----:B------:R-:W-:Y:S02]  /*13330*/  R2UR UR9, R11 ;  /* 0x000000000b0972ca */ /* 0x000fe400000e0000 */
[----:B------:R-:W-:Y:S01]  /*13340*/  R2UR UR12, R8 ;  /* 0x00000000080c72ca */ /* 0x000fe200000e0000 */
[----:B------:R-:W-:Y:S01]  /*13350*/  QGMMA.64x128x32.F32.E4M3.E4M3 R24, gdesc[UR4], RZ, !UPT, gsb0 ;  /* 0x01e00000041879f3 */ /* 0x000fe2000c0008ff */
[----:B------:R-:W-:-:S02]  /*13360*/  R2UR UR13, R9 ;  /* 0x00000000090d72ca */ /* 0x000fc400000e0000 */
[----:B------:R-:W-:Y:S02]  /*13370*/  WARPGROUP.DEPBAR.LE gsb0, 0x0 ;  /* 0x00008000000079c5 */ /* 0x000fe40000010000 */
        /* <DEDUP_REMOVED lines=8> */
.L_x_1229:
[----:B-12---:R-:W-:Y:S01]  /*13400*/  SHF.L.U32 R5, R14, 0x1f, RZ ;  /* 0x0000001f0e057819 */ /* 0x006fe200000006ff */
[----:B------:R-:W-:-:S04]  /*13410*/  IMAD R152, R13, 0x8, R17 ;  /* 0x000000080d987824 */ /* 0x000fc800078e0211 */
[----:B------:R0:W1:Y:S01]  /*13420*/  SYNCS.PHASECHK.TRANS64.TRYWAIT P2, [R152+URZ+0x19c50], R5 ;  /* 0x019c5005980075a7 */ /* 0x000062000804017f */
[----:B------:R-:W-:Y:S05]  /*13430*/  @!P0 BRA `(.L_x_1230) ;  /* 0x0000000000048947 */ /* 0x000fea0003800000 */
[----:B------:R-:W-:Y:S01]  /*13440*/  BPT.TRAP 0x1 ;  /* 0x000000040000795c */ /* 0x000fe20000300000 */
.L_x_1230:
[----:B------:R-:W-:Y:S04]  /*13450*/  BSSY B2, `(.L_x_1231) ;  /* 0x0000004000027945 */ /* 0x000fe80003800000 */
[----:B-1----:R-:W-:Y:S05]  /*13460*/  @P2 BRA `(.L_x_1232) ;  /* 0x0000000000082947 */ /* 0x002fea0003800000 */
[----:B------:R-:W1:Y:S02]  /*13470*/  SYNCS.PHASECHK.TRANS64.TRYWAIT P2, [R152+URZ+0x19c50], R5 ;  /* 0x019c5005980075a7 */ /* 0x000e64000804017f */
[----:B-1----:R-:W-:Y:S05]  /*13480*/  @!P2 BRA `(.L_x_1233) ;  /* 0x000000f40048a947 */ /* 0x002fea0003800000 */
.L_x_1232:
[----:B------:R-:W-:Y:S05]  /*13490*/  BSYNC B2 ;  /* 0x0000000000027941 */ /* 0x000fea0003800000 */
.L_x_1231:
        /* <DEDUP_REMOVED lines=20> */
[----:B------:R-:W-:-:S02]  /*135e0*/  IMAD.MOV.U32 R13, RZ, RZ, 0x40000040 ;  /* 0x40000040ff0d7424 */ /* 0x000fc400078e00ff */
[----:B------:R-:W-:Y:S01]  /*135f0*/  FMUL.FTZ R56, R2, R56 ;  /* 0x0000003802387220 */ /* 0x000fe20000410000 */
[C---:B------:R-:W-:Y:S01]  /*13600*/  VIADD R14, R12.reuse, 0x2 ;  /* 0x000000020c0e7836 */ /* 0x040fe20000000000 */
[----:B------:R-:W-:Y:S01]  /*13610*/  R2UR UR6, R12 ;  /* 0x000000000c0672ca */ /* 0x000fe200000e0000 */
[C---:B------:R-:W-:Y:S01]  /*13620*/  FMUL.FTZ R55, R2.reuse, R55 ;  /* 0x0000003702377220 */ /* 0x040fe20000410000 */
[----:B------:R-:W-:Y:S01]  /*13630*/  R2UR UR7, R13 ;  /* 0x000000000d0772ca */ /* 0x000fe200000e0000 */
[C---:B------:R-:W-:Y:S01]  /*13640*/  FMUL.FTZ R13, R2.reuse, R24 ;  /* 0x00000018020d7220 */ /* 0x040fe20000410000 */
[----:B------:R-:W-:Y:S01]  /*13650*/  MUFU.TANH R46, R46 ;  /* 0x0000002e002e7308 */ /* 0x000fe20000002400 */
[C---:B------:R-:W-:Y:S01]  /*13660*/  FMUL.FTZ R57, R2.reuse, R57 ;  /* 0x0000003902397220 */ /* 0x040fe20000410000 */
        /* <DEDUP_REMOVED lines=8> */
[----:B------:R-:W-:Y:S01]  /*136f0*/  FMUL.FTZ R65, R2, R65 ;  /* 0x0000004102417220 */ /* 0x000fe20000410000 */
[----:B------:R-:W-:Y:S01]  /*13700*/  QGMMA.64x96x32.F32.E4M3.E4M3 R88, R148, gdesc[UR4], R88, gsb0 ;  /* 0x0160000494587df3 */ /* 0x000fe20008000858 */
[----:B------:R-:W-:Y:S01]  /*13710*/  R2UR UR6, R14 ;  /* 0x000000000e0672ca */ /* 0x000fe200000e0000 */
[----:B------:R-:W-:Y:S01]  /*13720*/  VIADD R14, R12, 0x4 ;  /* 0x000000040c0e7836 */ /* 0x000fe20000000000 */
[----:B------:R-:W-:Y:S01]  /*13730*/  R2UR UR7, R15 ;  /* 0x000000000f0772ca */ /* 0x000fe200000e0000 */
[----:B------:R-:W-:Y:S01]  /*13740*/  IMAD.MOV.U32 R15, RZ, RZ, 0x40000040 ;  /* 0x40000040ff0f7424 */ /* 0x000fe200078e00ff */
        /* <DEDUP_REMOVED lines=8> */
[----:B------:R-:W-:Y:S01]  /*137d0*/  MUFU.TANH R47, R47 ;  /* 0x0000002f002f7308 */ /* 0x000fe20000002400 */
[----:B0-----:R-:W-:Y:S01]  /*137e0*/  FMNMX.FTZ R24, R13, R20, !PT ;  /* 0x000000140d187209 */ /* 0x001fe20007810000 */
[C---:B------:R-:W-:Y:S01]  /*137f0*/  FMUL.FTZ R73, R2.reuse, R73 ;  /* 0x0000004902497220 */ /* 0x040fe20000410000 */
[C---:B------:R-:W-:Y:S01]  /*13800*/  FMUL.FTZ R74, R2.reuse, R74 ;  /* 0x0000004a024a7220 */ /* 0x040fe20000410000 */
[C---:B------:R-:W-:Y:S01]  /*13810*/  FMUL.FTZ R76, R2.reuse, R76 ;  /* 0x0000004c024c7220 */ /* 0x040fe20000410000 */
[C---:B------:R-:W-:Y:S01]  /*13820*/  FMUL.FTZ R75, R2.reuse, R75 ;  /* 0x0000004b024b7220 */ /* 0x040fe20000410000 */
[C---:B------:R-:W-:Y:S01]  /*13830*/  FMUL.FTZ R77, R2.reuse, R77 ;  /* 0x0000004d024d7220 */ /* 0x040fe20000410000 */
        /* <DEDUP_REMOVED lines=11> */
[----:B------:R-:W-:-:S06]  /*138f0*/  FMUL.FTZ R87, R2, R87 ;  /* 0x0000005702577220 */ /* 0x000fcc0000410000 */
        /* <DEDUP_REMOVED lines=11> */
[----:B------:R-:W-:-:S05]  /*139b0*/  WARPGROUP.ARRIVE ;  /* 0x00000000000079c5 */ /* 0x000fca0000000000 */
        /* <DEDUP_REMOVED lines=9> */
[----:B------:R-:W0:Y:S01]  /*13a50*/  MUFU.TANH R14, R14 ;  /* 0x0000000e000e7308 */ /* 0x000e220000002400 */
[C---:B------:R-:W-:Y:S01]  /*13a60*/  FMUL.FTZ R28, R2.reuse, R30 ;  /* 0x0000001e021c7220 */ /* 0x040fe20000410000 */
[C---:B------:R-:W-:Y:S01]  /*13a70*/  FMUL.FTZ R30, R2.reuse, R32 ;  /* 0x00000020021e7220 */ /* 0x040fe20000410000 */
[C---:B------:R-:W-:Y:S01]  /*13a80*/  FMUL.FTZ R29, R2.reuse, R31 ;  /* 0x0000001f021d7220 */ /* 0x040fe20000410000 */
        /* <DEDUP_REMOVED lines=11> */
[----:B------:R-:W-:Y:S01]  /*13b40*/  FMUL.FTZ R41, R2, R43 ;  /* 0x0000002b02297220 */ /* 0x000fe20000410000 */
        /* <DEDUP_REMOVED lines=28> */
[----:B------:R-:W-:Y:S06]  /*13d10*/  QGMMA.64x96x32.F32.E4M3.E4M3 R88, R140, gdesc[UR4], R88, gsb0 ;  /* 0x016000048c587df3 */ /* 0x000fec0008000858 */
[----:B------:R-:W0:Y:S01]  /*13d20*/  MUFU.TANH R37, R37 ;  /* 0x0000002500257308 */ /* 0x000e220000002400 */
[----:B-1----:R-:W-:-:S07]  /*13d30*/  FMNMX.FTZ R5, R36, R5, !PT ;  /* 0x0000000524057209 */ /* 0x002fce0007810000 */
[----:B------:R-:W1:Y:S01]  /*13d40*/  MUFU.TANH R39, R39 ;  /* 0x0000002700277308 */ /* 0x000e620000002400 */
[----:B--2---:R-:W-:-:S07]  /*13d50*/  FMNMX.FTZ R24, R38, R24, !PT ;  /* 0x0000001826187209 */ /* 0x004fce0007810000 */
[----:B------:R-:W2:Y:S01]  /*13d60*/  MUFU.TANH R40, R40 ;  /* 0x0000002800287308 */ /* 0x000ea20000002400 */
[----:B0-----:R-:W-:-:S07]  /*13d70*/  FMNMX.FTZ R5, R37, R5, !PT ;  /* 0x0000000525057209 */ /* 0x001fce0007810000 */
[----:B------:R-:W0:Y:S01]  /*13d80*/  MUFU.TANH R41, R41 ;  /* 0x0000002900297308 */ /* 0x000e220000002400 */
[----:B-1----:R-:W-:-:S04]  /*13d90*/  FMNMX.FTZ R24, R39, R24, !PT ;  /* 0x0000001827187209 */ /* 0x002fc80007810000 */
[----:B------:R-:W-:-:S03]  /*13da0*/  FMNMX.FTZ R24, R44, R24, !PT ;  /* 0x000000182c187209 */ /* 0x000fc60007810000 */
[----:B------:R-:W-:Y:S01]  /*13db0*/  MUFU.TANH R62, R62 ;  /* 0x0000003e003e7308 */ /* 0x000fe20000002400 */
[----:B--2---:R-:W-:Y:S02]  /*13dc0*/  FMNMX.FTZ R5, R40, R5, !PT ;  /* 0x0000000528057209 */ /* 0x004fe40007810000 */
[----:B------:R-:W-:-:S04]  /*13dd0*/  FMNMX.FTZ R24, R45, R24, !PT ;  /* 0x000000182d187209 */ /* 0x000fc80007810000 */
[----:B------:R-:W-:Y:S01]  /*13de0*/  FMNMX.FTZ R24, R48, R24, !PT ;  /* 0x0000001830187209 */ /* 0x000fe20007810000 */
[----:B------:R-:W1:Y:S01]  /*13df0*/  MUFU.TANH R64, R64 ;  /* 0x0000004000407308 */ /* 0x000e620000002400 */
[----:B0-----:R-:W-:Y:S02]  /*13e00*/  FMNMX.FTZ R5, R41, R5, !PT ;  /* 0x0000000529057209 */ /* 0x001fe40007810000 */
[----:B------:R-:W-:Y:S02]  /*13e10*/  FMNMX.FTZ R24, R49, R24, !PT ;  /* 0x0000001831187209 */ /* 0x000fe40007810000 */
[----:B------:R-:W-:Y:S02]  /*13e20*/  FMNMX.FTZ R5, R46, R5, !PT ;  /* 0x000000052e057209 */ /* 0x000fe40007810000 */
[----:B------:R-:W-:Y:S01]  /*13e30*/  FMNMX.FTZ R24, R52, R24, !PT ;  /* 0x0000001834187209 */ /* 0x000fe20007810000 */
[----:B------:R-:W-:Y:S01]  /*13e40*/  MUFU.TANH R63, R63 ;  /* 0x0000003f003f7308 */ /* 0x000fe20000002400 */
[----:B------:R-:W-:-:S02]  /*13e50*/  FMNMX.FTZ R5, R47, R5, !PT ;  /* 0x000000052f057209 */ /* 0x000fc40007810000 */
[----:B------:R-:W-:Y:S02]  /*13e60*/  FMNMX.FTZ R24, R53, R24, !PT ;  /* 0x0000001835187209 */ /* 0x000fe40007810000 */
[----:B------:R-:W-:Y:S02]  /*13e70*/  FMNMX.FTZ R5, R50, R5, !PT ;  /* 0x0000000532057209 */ /* 0x000fe40007810000 */
[----:B------:R-:W-:Y:S01]  /*13e80*/  FMNMX.FTZ R24, R56, R24, !PT ;  /* 0x0000001838187209 */ /* 0x000fe20007810000 */
[----:B------:R-:W0:Y:S01]  /*13e90*/  MUFU.TANH R65, R65 ;  /* 0x0000004100417308 */ /* 0x000e220000002400 */
[----:B------:R-:W-:Y:S02]  /*13ea0*/  FMNMX.FTZ R5, R51, R5, !PT ;  /* 0x0000000533057209 */ /* 0x000fe40007810000 */
[----:B------:R-:W-:Y:S02]  /*13eb0*/  FMNMX.FTZ R24, R57, R24, !PT ;  /* 0x0000001839187209 */ /* 0x000fe40007810000 */
[----:B------:R-:W-:-:S02]  /*13ec0*/  FMNMX.FTZ R5, R54, R5, !PT ;  /* 0x0000000536057209 */ /* 0x000fc40007810000 */
[----:B------:R-:W-:Y:S01]  /*13ed0*/  FMNMX.FTZ R24, R60, R24, !PT ;  /* 0x000000183c187209 */ /* 0x000fe20007810000 */
[----:B------:R-:W2:Y:S01]  /*13ee0*/  MUFU.TANH R66, R66 ;  /* 0x0000004200427308 */ /* 0x000ea20000002400 */
[----:B------:R-:W-:Y:S02]  /*13ef0*/  FMNMX.FTZ R5, R55, R5, !PT ;  /* 0x0000000537057209 */ /* 0x000fe40007810000 */
[----:B------:R-:W-:Y:S02]  /*13f00*/  FMNMX.FTZ R24, R61, R24, !PT ;  /* 0x000000183d187209 */ /* 0x000fe40007810000 */
[----:B------:R-:W-:Y:S02]  /*13f10*/  FMNMX.FTZ R5, R58, R5, !PT ;  /* 0x000000053a057209 */ /* 0x000fe40007810000 */
[----:B-1----:R-:W-:Y:S01]  /*13f20*/  FMNMX.FTZ R24, R64, R24, !PT ;  /* 0x0000001840187209 */ /* 0x002fe20007810000 */
[----:B------:R-:W1:Y:S01]  /*13f30*/  MUFU.TANH R68, R68 ;  /* 0x0000004400447308 */ /* 0x000e620000002400 */
[----:B------:R-:W-:-:S02]  /*13f40*/  FMNMX.FTZ R5, R59, R5, !PT ;  /* 0x000000053b057209 */ /* 0x000fc40007810000 */
[----:B0-----:R-:W-:Y:S02]  /*13f50*/  FMNMX.FTZ R24, R65, R24, !PT ;  /* 0x0000001841187209 */ /* 0x001fe40007810000 */
[----:B------:R-:W-:-:S03]  /*13f60*/  FMNMX.FTZ R5, R62, R5, !PT ;  /* 0x000000053e057209 */ /* 0x000fc60007810000 */
[----:B------:R-:W0:Y:S01]  /*13f70*/  MUFU.TANH R67, R67 ;  /* 0x0000004300437308 */ /* 0x000e220000002400 */
[----:B------:R-:W-:-:S04]  /*13f80*/  FMNMX.FTZ R5, R63, R5, !PT ;  /* 0x000000053f057209 */ /* 0x000fc80007810000 */
[----:B--2---:R-:W-:-:S03]  /*13f90*/  FMNMX.FTZ R5, R66, R5, !PT ;  /* 0x0000000542057209 */ /* 0x004fc60007810000 */
        /* <DEDUP_REMOVED lines=39> */
[----:B-1----:R-:W-:-:S05]  /*14210*/  FMNMX.FTZ R24, R85, R24, !PT ;  /* 0x0000001855187209 */ /* 0x002fca0007810000 */
[----:B------:R-:W1:Y:S01]  /*14220*/  SHFL.BFLY PT, R43, R24, 0x2, 0x1f ;  /* 0x0c401f00182b7f89 */ /* 0x000e6200000e0000 */
[----:B0-----:R-:W-:-:S04]  /*14230*/  FMNMX.FTZ R5, R86, R5, !PT ;  /* 0x0000000556057209 */ /* 0x001fc80007810000 */
[----:B--2---:R-:W-:-:S05]  /*14240*/  FMNMX.FTZ R5, R87, R5, !PT ;  /* 0x0000000557057209 */ /* 0x004fca0007810000 */
[----:B------:R-:W0:Y:S01]  /*14250*/  SHFL.BFLY PT, R42, R5, 0x2, 0x1f ;  /* 0x0c401f00052a7f89 */ /* 0x000e2200000e0000 */
[----:B-1----:R-:W-:Y:S01]  /*14260*/  FMNMX.FTZ R24, R24, R43, !PT ;  /* 0x0000002b18187209 */ /* 0x002fe20007810000 */
[----:B------:R-:W-:-:S04]  /*14270*/  IMAD.MOV.U32 R43, RZ, RZ, 0x40000040 ;  /* 0x40000040ff2b7424 */ /* 0x000fc800078e00ff */
[----:B------:R-:W1:Y:S01]  /*14280*/  SHFL.BFLY PT, R140, R24, 0x1, 0x1f ;  /* 0x0c201f00188c7f89 */ /* 0x000e6200000e0000 */
[----:B------:R-:W-:Y:S02]  /*14290*/  R2UR UR7, R43 ;  /* 0x000000002b0772ca */ /* 0x000fe400000e0000 */
[----:B0-----:R-:W-:Y:S01]  /*142a0*/  FMNMX.FTZ R5, R5, R42, !PT ;  /* 0x0000002a05057209 */ /* 0x001fe20007810000 */
[----:B------:R-:W-:-:S04]  /*142b0*/  VIADD R42, R12, 0x6 ;  /* 0x000000060c2a7836 */ /* 0x000fc80000000000 */
[----:B------:R-:W0:Y:S01]  /*142c0*/  SHFL.BFLY PT, R141, R5, 0x1, 0x1f ;  /* 0x0c201f00058d7f89 */ /* 0x000e2200000e0000 */
[----:B------:R-:W-:Y:S02]  /*142d0*/  R2UR UR6, R42 ;  /* 0x000000002a0672ca */ /* 0x000fe400000e0000 */
[----:B-1----:R-:W-:Y:S01]  /*142e0*/  FMNMX.FTZ R12, R24, R140, !PT ;  /* 0x0000008c180c7209 */ /* 0x002fe20007810000 */
[----:B------:R-:W-:-:S04]  /*142f0*/  IMAD.U32 R24, RZ, RZ, UR39 ;  /* 0x00000027ff187e24 */ /* 0x000fc8000f8e00ff */
[C---:B------:R-:W-:Y:S01]  /*14300*/  FADD.FTZ R20, -R12.reuse, R20 ;  /* 0x000000140c147221 */ /* 0x040fe20000010100 */
[----:B------:R-:W-:-:S05]  /*14310*/  FFMA.FTZ R43, R12, R24, -8 ;  /* 0xc10000000c2b7423 */ /* 0x000fca0000010018 */
[----:B------:R-:W-:Y:S01]  /*14320*/  QGMMA.64x96x32.F32.E4M3.E4M3 R88, R136, gdesc[UR4], R88, gsb0 ;  /* 0x0160000488587df3 */ /* 0x000fe20008000858 */
[-C--:B------:R-:W-:Y:S01]  /*14330*/  FMUL.FTZ R20, R20, R24.reuse ;  /* 0x0000001814147220 */ /* 0x080fe20000410000 */
[-CC-:B------:R-:W-:Y:S01]  /*14340*/  FFMA.FTZ R13, R13, R24.reuse, -R43.reuse ;  /* 0x000000180d0d7223 */ /* 0x180fe2000001082b */
[----:B------:R-:W-:-:S01]  /*14350*/  FFMA.FTZ R14, R14, R24, -R43 ;  /* 0x000000180e0e7223 */ /* 0x000fc2000001082b */
[-CC-:B------:R-:W-:Y:S01]  /*14360*/  FFMA.FTZ R26, R26, R24.reuse, -R43.reuse ;  /* 0x000000181a1a7223 */ /* 0x180fe2000001082b */
[----:B------:R-:W-:-:S01]  /*14370*/  FFMA.FTZ R27, R27, R24, -R43 ;  /* 0x000000181b1b7223 */ /* 0x000fc2000001082b */
[-CC-:B------:R-:W-:Y:S01]  /*14380*/  FFMA.FTZ R30, R30, R24.reuse, -R43.reuse ;  /* 0x000000181e1e7223 */ /* 0x180fe2000001082b */
[----:B------:R-:W-:-:S01]  /*14390*/  FFMA.FTZ R31, R31, R24, -R43 ;  /* 0x000000181f1f7223 */ /* 0x000fc2000001082b */
[----:B0-----:R-:W-:Y:S01]  /*143a0*/  FMNMX.FTZ R5, R5, R141, !PT ;  /* 0x0000008d05057209 */ /* 0x001fe20007810000 */
[----:B------:R-:W-:-:S01]  /*143b0*/  FFMA.FTZ R34, R34, R24, -R43 ;  /* 0x0000001822227223 */ /* 0x000fc2000001082b */
[-CC-:B------:R-:W-:Y:S01]  /*143c0*/  FFMA.FTZ R35, R35, R24.reuse, -R43.reuse ;  /* 0x0000001823237223 */ /* 0x180fe2000001082b */
[----:B------:R-:W-:-:S01]  /*143d0*/  FFMA.FTZ R38, R38, R24, -R43 ;  /* 0x0000001826267223 */ /* 0x000fc2000001082b */
[----:B------:R-:W-:Y:S01]  /*143e0*/  FFMA.FTZ R39, R39, R24, -R43 ;  /* 0x0000001827277223 */ /* 0x000fe2000001082b */
[----:B------:R-:W-:-:S01]  /*143f0*/  FADD.FTZ R42, -R5, R21 ;  /* 0x00000015052a7221 */ /* 0x000fc20000010100 */
[----:B------:R-:W-:Y:S08]  /*14400*/  MUFU.EX2 R13, R13 ;  /* 0x0000000d000d7308 */ /* 0x000ff00000000800 */
[----:B------:R0:W1:Y:S08]  /*14410*/  MUFU.EX2 R21, R20 ;  /* 0x0000001400157308 */ /* 0x0000700000000800 */
[----:B------:R-:W2:Y:S01]  /*14420*/  MUFU.EX2 R14, R14 ;  /* 0x0000000e000e7308 */ /* 0x000ea20000000800 */
        /* <DEDUP_REMOVED lines=25> */
[----:B-1----:R-:W-:-:S01]  /*145c0*/  FFMA.FTZ R4, R21, R4, R13 ;  /* 0x0000000415047223 */ /* 0x002fc2000001000d */
[----:B------:R-:W-:-:S02]  /*145d0*/  @!P1 IMAD R84, R18, 0x8, R17 ;  /* 0x0000000812549824 */ /* 0x000fc400078e0211 */
[----:B------:R-:W-:-:S01]  /*145e0*/  FFMA.FTZ R15, R15, R24, -R85 ;  /* 0x000000180f0f7223 */ /* 0x000fc20000010855 */
[-CC-:B------:R-:W-:Y:S01]  /*145f0*/  FFMA.FTZ R25, R25, R24.reuse, -R85.reuse ;  /* 0x0000001819197223 */ /* 0x180fe20000010855 */
[----:B------:R-:W-:-:S01]  /*14600*/  FFMA.FTZ R28, R28, R24, -R85 ;  /* 0x000000181c1c7223 */ /* 0x000fc20000010855 */
[-CC-:B------:R-:W-:Y:S01]  /*14610*/  FFMA.FTZ R29, R29, R24.reuse, -R85.reuse ;  /* 0x000000181d1d7223 */ /* 0x180fe20000010855 */
[----:B------:R-:W-:-:S01]  /*14620*/  FFMA.FTZ R32, R32, R24, -R85 ;  /* 0x0000001820207223 */ /* 0x000fc20000010855 */
[----:B------:R-:W0:Y:S01]  /*14630*/  MUFU.EX2 R26, R26 ;  /* 0x0000001a001a7308 */ /* 0x000e220000000800 */
[----:B------:R-:W-:-:S01]  /*14640*/  FFMA.FTZ R33, R33, R24, -R85 ;  /* 0x0000001821217223 */ /* 0x000fc20000010855 */
[----:B------:R-:W-:Y:S01]  /*14650*/  FFMA.FTZ R36, R36, R24, -R85 ;  /* 0x0000001824247223 */ /* 0x000fe20000010855 */
[----:B--2---:R-:W-:-:S01]  /*14660*/  FADD.FTZ R4, R14, R4 ;  /* 0x000000040e047221 */ /* 0x004fc20000010000 */
        /* <DEDUP_REMOVED lines=30> */
[-CC-:B------:R-:W-:Y:S01]  /*14850*/  FFMA.FTZ R86, R86, R24.reuse, -R85.reuse ;  /* 0x0000001856567223 */ /* 0x180fe20000010855 */
[----:B------:R-:W-:-:S01]  /*14860*/  FFMA.FTZ R85, R87, R24, -R85 ;  /* 0x0000001857557223 */ /* 0x000fc20000010855 */
[----:B------:R-:W-:-:S04]  /*14870*/  @!P1 VIADD R84, R84, 0x19c40 ;  /* 0x00019c4054549836 */ /* 0x000fc80000000000 */
[----:B------:R-:W2:Y:S01]  /*14880*/  MUFU.EX2 R29, R29 ;  /* 0x0000001d001d7308 */ /* 0x000ea20000000800 */
[----:B0-----:R-:W-:-:S01]  /*14890*/  FADD.FTZ R3, R28, R3 ;  /* 0x000000031c037221 */ /* 0x001fc20000010000 */
[----:B------:R-:W-:Y:S01]  /*148a0*/  @!P1 PRMT R84, RZ, 0x654, R84 ;  /* 0x00000654ff549816 */ /* 0x000fe20000000054 */
[----:B------:R-:W-:-:S05]  /*148b0*/  WARPGROUP.DEPBAR.LE gsb0, 0x0 ;  /* 0x00008000000079c5 */ /* 0x000fca0000010000 */
[----:B------:R-:W0:Y:S01]  /*148c0*/  MUFU.EX2 R30, R30 ;  /* 0x0000001e001e7308 */ /* 0x000e220000000800 */
[----:B-1----:R-:W-:-:S01]  /*148d0*/  FADD.FTZ R4, R27, R4 ;  /* 0x000000041b047221 */ /* 0x002fc20000010000 */
[----:B------:R1:W-:Y:S06]  /*148e0*/  @!P1 SYNCS.ARRIVE.TRANS64.RED.A1T0 RZ, [R84+URZ], RZ ;  /* 0x000000ff54ff99a7 */ /* 0x0003ec000810043f */
[----:B------:R-:W3:Y:S01]  /*148f0*/  MUFU.EX2 R32, R32 ;  /* 0x0000002000207308 */ /* 0x000ee20000000800 */
[----:B--2---:R-:W-:-:S07]  /*14900*/  FADD.FTZ R3, R29, R3 ;  /* 0x000000031d037221 */ /* 0x004fce0000010000 */
[----:B------:R-:W2:Y:S01]  /*14910*/  MUFU.EX2 R31, R31 ;  /* 0x0000001f001f7308 */ /* 0x000ea20000000800 */
[----:B0-----:R-:W-:-:S07]  /*14920*/  FADD.FTZ R4, R30, R4 ;  /* 0x000000041e047221 */ /* 0x001fce0000010000 */
[----:B------:R-:W0:Y:S01]  /*14930*/  MUFU.EX2 R33, R33 ;  /* 0x0000002100217308 */ /* 0x000e220000000800 */
[----:B---3--:R-:W-:-:S07]  /*14940*/  FADD.FTZ R3, R32, R3 ;  /* 0x0000000320037221 */ /* 0x008fce0000010000 */
        /* <DEDUP_REMOVED lines=103> */
[----:B--2---:R-:W-:-:S01]  /*14fc0*/  FADD.FTZ R3, R86, R3 ;  /* 0x0000000356037221 */ /* 0x004fc20000010000 */
[----:B0-----:R-:W-:-:S03]  /*14fd0*/  FADD.FTZ R4, R43, R4 ;  /* 0x000000042b047221 */ /* 0x001fc60000010000 */
[----:B---3--:R-:W-:Y:S01]  /*14fe0*/  FADD.FTZ R3, R85, R3 ;  /* 0x0000000355037221 */ /* 0x008fe20000010000 */
[----:B-1----:R-:W-:Y:S06]  /*14ff0*/  @!P0 BRA `(.L_x_1234) ;  /* 0x0000000000048947 */ /* 0x002fec0003800000 */
[----:B------:R-:W-:Y:S01]  /*15000*/  BPT.TRAP 0x1 ;  /* 0x000000040000795c */ /* 0x000fe20000300000 */
.L_x_1234:
[----:B------:R-:W2:Y:S01]  /*15010*/  LDL R84, [R1+0x18] ;  /* 0x0000180001547983 */ /* 0x000ea20000100800 */
[----:B------:R-:W-:Y:S01]  /*15020*/  ISETP.GT.AND P2, PT, R0, R153, PT ;  /* 0x000000990000720c */ /* 0x000fe20003f44270 */
[----:B------:R-:W-:Y:S01]  /*15030*/  VIADD R152, R152, 0x19c60 ;  /* 0x00019c6098987836 */ /* 0x000fe20000000000 */
        /* <DEDUP_REMOVED lines=85> */
[----:B--2---:R-:W-:-:S04]  /*15590*/  PRMT R152, R84, 0x654, R152 ;  /* 0x0000065454987816 */ /* 0x004fc80000000098 */
[----:B------:R1:W-:Y:S01]  /*155a0*/  SYNCS.ARRIVE.TRANS64.RED.A1T0 RZ, [R152+URZ], RZ ;  /* 0x000000ff98ff79a7 */ /* 0x0003e2000810043f */
[----:B------:R-:W-:Y:S05]  /*155b0*/  @P2 BRA `(.L_x_1235) ;  /* 0xffffffd800d42947 */ /* 0x000fea000383ffff */
[----:B------:R-:W-:Y:S05]  /*155c0*/  BSYNC B1 ;  /* 0x0000000000017941 */ /* 0x000fea0003800000 */
.L_x_1223:
[----:B------:R-:W-:Y:S05]  /*155d0*/  BSYNC B0 ;  /* 0x0000000000007941 */ /* 0x000fea0003800000 */
.L_x_1222:
[----:B------:R-:W2:Y:S01]  /*155e0*/  LDL R13, [R1+0x38] ;  /* 0x00003800010d7983 */ /* 0x000ea20000100800 */
[----:B------:R-:W-:Y:S01]  /*155f0*/  BSSY B0, `(.L_x_1236) ;  /* 0x000037b000007945 */ /* 0x000fe20003800000 */
[----:B--2---:R-:W-:-:S13]  /*15600*/  ISETP.GE.AND P2, PT, R0, R13, PT ;  /* 0x0000000d0000720c */ /* 0x004fda0003f46270 */
[----:B------:R-:W-:Y:S05]  /*15610*/  @!P2 BRA `(.L_x_1237) ;  /* 0x0000003400e0a947 */ /* 0x000fea0003800000 */
[----:B------:R-:W2:Y:S04]  /*15620*/  LDL R20, [R1+0x28] ;  /* 0x0000280001147983 */ /* 0x000ea80000100800 */
[----:B------:R-:W2:Y:S04]  /*15630*/  LDL R14, [R1+0x24] ;  /* 0x00002400010e7983 */ /* 0x000ea80000100800 */
[----:B------:R-:W3:Y:S04]  /*15640*/  LDL R15, [R1] ;  /* 0x00000000010f7983 */ /* 0x000ee80000100800 */
[----:B------:R-:W4:Y:S01]  /*15650*/  LDL R13, [R1+0x4] ;  /* 0x00000400010d7983 */ /* 0x000f220000100800 */
[----:B------:R-:W-:-:S02]  /*15660*/  IMAD.MOV.U32 R153, RZ, RZ, R5 ;  /* 0x000000ffff997224 */ /* 0x000fc400078e0005 */
[----:B-1----:R-:W-:Y:S02]  /*15670*/  IMAD.MOV.U32 R152, RZ, RZ, R12 ;  /* 0x000000ffff987224 */ /* 0x002fe400078e000c */
[----:B--2---:R-:W-:Y:S02]  /*15680*/  IMAD.IADD R14, R14, 0x1, -R20 ;  /* 0x000000010e0e7824 */ /* 0x004fe400078e0a14 */
[----:B------:R-:W-:Y:S02]  /*15690*/  IMAD.MOV.U32 R20, RZ, RZ, R22 ;  /* 0x000000ffff147224 */ /* 0x000fe400078e0016 */
[--C-:B---3--:R-:W-:Y:S02]  /*156a0*/  IMAD.IADD R15, R15, 0x1, R14.reuse ;  /* 0x000000010f0f7824 */ /* 0x108fe400078e020e */
[----:B----4-:R-:W-:-:S03]  /*156b0*/  IMAD.IADD R14, R13, 0x1, R14 ;  /* 0x000000010d0e7824 */ /* 0x010fc600078e020e */
[----:B------:R-:W-:Y:S01]  /*156c0*/  LOP3.LUT R5, RZ, R15, RZ, 0x33, !PT ;  /* 0x0000000fff057212 */ /* 0x000fe200078e33ff */
[----:B------:R-:W-:Y:S01]  /*156d0*/  IMAD.MOV.U32 R13, RZ, RZ, R18 ;  /* 0x000000ffff0d7224 */ /* 0x000fe200078e0012 */
[----:B------:R-:W-:-:S03]  /*156e0*/  LOP3.LUT R155, RZ, R14, RZ, 0x33, !PT ;  /* 0x0000000eff9b7212 */ /* 0x000fc600078e33ff */
[----:B------:R1:W-:Y:S04]  /*156f0*/  STL [R1+0xc], R5 ;  /* 0x00000c0501007387 */ /* 0x0003e80000100800 */
.L_x_1257:
[----:B------:R-:W-:-:S04]  /*15700*/  ISETP.NE.AND P2, PT, R13, 0x1, PT ;  /* 0x000000010d00780c */ /* 0x000fc80003f45270 */
[----:B-1----:R-:W-:-:S04]  /*15710*/  SEL R5, RZ, 0x1, P2 ;  /* 0x00000001ff057807 */ /* 0x002fc80001000000 */
[----:B------:R-:W-:Y:S01]  /*15720*/  LOP3.LUT R22, R20, R5, RZ, 0x3c, !PT ;  /* 0x0000000514167212 */ /* 0x000fe200078e3cff */
[----:B------:R-:W-:Y:S06]  /*15730*/  @!P0 BRA `(.L_x_1238) ;  /* 0x0000000000048947 */ /* 0x000fec0003800000 */
[----:B------:R-:W-:Y:S01]  /*15740*/  BPT.TRAP 0x1 ;  /* 0x000000040000795c */ /* 0x000fe20000300000 */
.L_x_1238:
[----:B------:R-:W-:Y:S01]  /*15750*/  VIADD R18, R13, 0x1 ;  /* 0x000000010d127836 */ /* 0x000fe20000000000 */
[----:B------:R-:W-:-:S04]  /*15760*/  SHF.L.U32 R12, R22, 0x1f, RZ ;  /* 0x0000001f160c7819 */ /* 0x000fc800000006ff */
[----:B------:R-:W-:-:S04]  /*15770*/  ISETP.NE.AND P2, PT, R18, 0x2, PT ;  /* 0x000000021200780c */ /* 0x000fc80003f45270 */
[----:B------:R-:W-:-:S05]  /*15780*/  SEL R18, R18, RZ, P2 ;  /* 0x000000ff12127207 */ /* 0x000fca0001000000 */
[----:B------:R-:W-:-:S04]  /*15790*/  IMAD R5, R18, 0x8, R17 ;  /* 0x0000000812057824 */ /* 0x000fc800078e0211 */
[----:B------:R1:W2:Y:S01]  /*157a0*/  SYNCS.PHASECHK.TRANS64.TRYWAIT P2, [R5+URZ+0x19c30], R12 ;  /* 0x019c300c050075a7 */ /* 0x0002a2000804017f */
[----:B------:R-:W-:Y:S05]  /*157b0*/  @!P0 BRA `(.L_x_1239) ;  /* 0x0000000000048947 */ /* 0x000fea0003800000 */
[----:B------:R-:W-:Y:S01]  /*157c0*/  BPT.TRAP 0x1 ;  /* 0x000000040000795c */ /* 0x000fe20000300000 */
.L_x_1239:
[----:B------:R-:W3:Y:S01]  /*157d0*/  LDL R21, [R1+0x14] ;  /* 0x0000140001157983 */ /* 0x000ee20000100800 */
[----:B------:R-:W-:Y:S01]  /*157e0*/  BSSY B1, `(.L_x_1240) ;  /* 0x0000006000017945 */ /* 0x000fe20003800000 */
[----:B------:R-:W-:Y:S02]  /*157f0*/  IMAD.MOV.U32 R27, RZ, RZ, -0x3ffffff0 ;  /* 0xc0000010ff1b7424 */ /* 0x000fe400078e00ff */
[----:B---3--:R-:W-:Y:S01]  /*15800*/  IMAD R26, R18, 0x300, R21 ;  /* 0x00000300121a7824 */ /* 0x008fe200078e0215 */
[----:B--2---:R-:W-:Y:S06]  /*15810*/  @P2 BRA `(.L_x_1241) ;  /* 0x0000000000082947 */ /* 0x004fec0003800000 */
[----:B------:R-:W2:Y:S02]  /*15820*/  SYNCS.PHASECHK.TRANS64.TRYWAIT P2, [R5+URZ+0x19c30], R12 ;  /* 0x019c300c050075a7 */ /* 0x000ea4000804017f */
[----:B--2---:R-:W-:Y:S05]  /*15830*/  @!P2 BRA `(.L_x_1242) ;  /* 0x000000d00070a947 */ /* 0x004fea0003800000 */
.L_x_1241:
[----:B------:R-:W-:Y:S05]  /*15840*/  BSYNC B1 ;  /* 0x0000000000017941 */ /* 0x000fea0003800000 */
.L_x_1240:
        /* <DEDUP_REMOVED lines=27> */
.L_x_1243:
[----:B-12---:R-:W-:Y:S01]  /*15a00*/  SHF.L.U32 R12, R20, 0x1f, RZ ;  /* 0x0000001f140c7819 */ /* 0x006fe200000006ff */
[----:B------:R-:W-:-:S04]  /*15a10*/  IMAD R154, R13, 0x8, R17 ;  /* 0x000000080d9a7824 */ /* 0x000fc800078e0211 */
[----:B------:R0:W1:Y:S01]  /*15a20*/  SYNCS.PHASECHK.TRANS64.TRYWAIT P2, [R154+URZ+0x19c50], R12 ;  /* 0x019c500c9a0075a7 */ /* 0x000062000804017f */
[----:B------:R-:W-:Y:S05]  /*15a30*/  @!P0 BRA `(.L_x_1244) ;  /* 0x0000000000048947 */ /* 0x000fea0003800000 */
[----:B------:R-:W-:Y:S01]  /*15a40*/  BPT.TRAP 0x1 ;  /* 0x000000040000795c */ /* 0x000fe20000300000 */
.L_x_1244:
[----:B------:R-:W-:Y:S04]  /*15a50*/  BSSY B1, `(.L_x_1245) ;  /* 0x0000004000017945 */ /* 0x000fe80003800000 */
[----:B-1----:R-:W-:Y:S05]  /*15a60*/  @P2 BRA `(.L_x_1246) ;  /* 0x0000000000082947 */ /* 0x002fea0003800000 */
[----:B------:R-:W1:Y:S02]  /*15a70*/  SYNCS.PHASECHK.TRANS64.TRYWAIT P2, [R154+URZ+0x19c50], R12 ;  /* 0x019c500c9a0075a7 */ /* 0x000e64000804017f */
[----:B-1----:R-:W-:Y:S05]  /*15a80*/  @!P2 BRA `(.L_x_1247) ;  /* 0x000000cc00f0a947 */ /* 0x002fea0003800000 */
.L_x_1246:
[----:B------:R-:W-:Y:S05]  /*15a90*/  BSYNC B1 ;  /* 0x0000000000017941 */ /* 0x000fea0003800000 */
.L_x_1245:
[----:B01----:R-:W-:Y:S01]  /*15aa0*/  VIADD R12, R17, 0x3000 ;  /* 0x00003000110c7836 */ /* 0x003fe20000000000 */
[----:B------:R-:W-:-:S04]  /*15ab0*/  WARPGROUP.ARRIVE ;  /* 0x00000000000079c5 */ /* 0x000fc80000000000 */
[----:B------:R-:W-:-:S04]  /*15ac0*/  SHF.R.U32.HI R12, RZ, 0x4, R12 ;  /* 0x00000004ff0c7819 */ /* 0x000fc8000001160c */
[----:B------:R-:W-:-:S04]  /*15ad0*/  LOP3.LUT R12, R12, 0x3fff, RZ, 0xc0, !PT ;  /* 0x00003fff0c0c7812 */ /* 0x000fc800078ec0ff */
[----:B------:R-:W-:-:S05]  /*15ae0*/  LOP3.LUT R12, R12, 0x10000, RZ, 0xfc, !PT ;  /* 0x000100000c0c7812 */ /* 0x000fca00078efcff */
[----:B------:R-:W-:Y:S02]  /*15af0*/  IMAD R12, R13, 0x300, R12 ;  /* 0x000003000d0c7824 */ /* 0x000fe400078e020c */
[----:B------:R-:W-:-:S03]  /*15b00*/  IMAD.MOV.U32 R13, RZ, RZ, 0x40000040 ;  /* 0x40000040ff0d7424 */ /* 0x000fc600078e00ff */
[----:B------:R-:W-:Y:S02]  /*15b10*/  R2UR UR6, R12 ;  /* 0x000000000c0672ca */ /* 0x000fe400000e0000 */
        /* <DEDUP_REMOVED lines=8> */
[----:B------:R-:W3:Y:S01]  /*15ba0*/  LDL R150, [R1+0x28] ;  /* 0x0000280001967983 */ /* 0x000ee20000100800 */
[----:B------:R-:W-:-:S03]  /*15bb0*/  WARPGROUP.ARRIVE ;  /* 0x00000000000079c5 */ /* 0x000fc60000000000 */
[----:B------:R-:W4:Y:S01]  /*15bc0*/  LDL R151, [R1] ;  /* 0x0000000001977983 */ /* 0x000f220000100800 */
[----:B------:R-:W-:Y:S02]  /*15bd0*/  VIADD R20, R12, 0x4 ;  /* 0x000000040c147836 */ /* 0x000fe40000000000 */
[C---:B------:R-:W-:Y:S01]  /*15be0*/  FMUL.FTZ R68, R2.reuse, R68 ;  /* 0x0000004402447220 */ /* 0x040fe20000410000 */
[----:B------:R-:W-:Y:S01]  /*15bf0*/  QGMMA.64x96x32.F32.E4M3.E4M3 R88, R144, gdesc[UR4], R88, gsb0 ;  /* 0x0160000490587df3 */ /* 0x000fe20008000858 */
[----:B------:R-:W-:Y:S02]  /*15c00*/  IMAD.MOV.U32 R21, RZ, RZ, 0x40000040 ;  /* 0x40000040ff157424 */ /* 0x000fe400078e00ff */
[----:B------:R-:W-:Y:S01]  /*15c10*/  FMUL.FTZ R69, R2, R69 ;  /* 0x0000004502457220 */ /* 0x000fe20000410000 */
[----:B------:R-:W-:Y:S01]  /*15c20*/  R2UR UR6, R20 ;  /* 0x00000000140672ca */ /* 0x000fe200000e0000 */
[----:B------:R-:W-:Y:S02]  /*15c30*/  VIADD R12, R12, 0x6 ;  /* 0x000000060c0c7836 */ /* 0x000fe40000000000 */
[----:B------:R-:W-:Y:S01]  /*15c40*/  FMUL.FTZ R20, R2, R25 ;  /* 0x0000001902147220 */ /* 0x000fe20000410000 */
[----:B------:R-:W-:Y:S01]  /*15c50*/  R2UR UR7, R21 ;  /* 0x00000000150772ca */ /* 0x000fe200000e0000 */
[----:B------:R-:W-:-:S02]  /*15c60*/  IMAD.MOV.U32 R13, RZ, RZ, 0x40000040 ;  /* 0x40000040ff0d7424 */ /* 0x000fc400078e00ff */
        /* <DEDUP_REMOVED lines=30> */
[----:B------:R-:W0:Y:S08]  /*15e50*/  MUFU.TANH R20, R20 ;  /* 0x0000001400147308 */ /* 0x000e300000002400 */
[----:B------:R-:W1:Y:S08]  /*15e60*/  MUFU.TANH R21, R21 ;  /* 0x0000001500157308 */ /* 0x000e700000002400 */
        /* <DEDUP_REMOVED lines=42> */
[----:B------:R-:W-:Y:S01]  /*16110*/  FMUL.FTZ R5, R2, R86 ;  /* 0x0000005602057220 */ /* 0x000fe20000410000 */
[----:B------:R-:W0:Y:S01]  /*16120*/  MUFU.TANH R12, R12 ;  /* 0x0000000c000c7308 */ /* 0x000e220000002400 */
[----:B------:R-:W-:-:S07]  /*16130*/  @!P1 PRMT R44, RZ, 0x654, R44 ;  /* 0x00000654ff2c9816 */ /* 0x000fce000000002c */
        /* <DEDUP_REMOVED lines=28> */
[C---:B------:R-:W-:Y:S01]  /*16300*/  FMUL.FTZ R136, R2.reuse, R77 ;  /* 0x0000004d02887220 */ /* 0x040fe20000410000 */
[----:B------:R-:W-:Y:S01]  /*16310*/  FMUL.FTZ R77, R2, R82 ;  /* 0x00000052024d7220 */ /* 0x000fe20000410000 */
[----:B------:R-:W-:-:S03]  /*16320*/  IMAD.SHL.U32 R82, R0, 0x80, RZ ;  /* 0x0000008000527824 */ /* 0x000fc600078e00ff */
[----:B------:R-:W0:Y:S01]  /*16330*/  MUFU.TANH R57, R57 ;  /* 0x0000003900397308 */ /* 0x000e220000002400 */
[----:B------:R0:W-:Y:S01]  /*16340*/  @!P1 SYNCS.ARRIVE.TRANS64.RED.A1T0 RZ, [R44+URZ], RZ ;  /* 0x000000ff2cff99a7 */ /* 0x0001e2000810043f */
[----:B--2---:R-:W-:-:S06]  /*16350*/  IADD3 R45, R149, 0x1, -R82 ;  /* 0x00000001952d7810 */ /* 0x004fcc0007ffe852 */
[----:B------:R-:W2:Y:S01]  /*16360*/  MUFU.TANH R58, R58 ;  /* 0x0000003a003a7308 */ /* 0x000ea20000002400 */
[----:B---3--:R-:W-:Y:S02]  /*16370*/  IMAD.IADD R45, R45, 0x1, -R150 ;  /* 0x000000012d2d7824 */ /* 0x008fe400078e0a96 */
[----:B------:R-:W3:Y:S02]  /*16380*/  LDC R150, c[0x0][0x9e4] ;  /* 0x00027900ff967b82 */ /* 0x000ee40000000800 */
[----:B------:R-:W-:-:S03]  /*16390*/  IMAD R45, R156, -0x2, R45 ;  /* 0xfffffffe9c2d7824 */ /* 0x000fc600078e022d */
[----:B------:R-:W0:Y:S01]  /*163a0*/  MUFU.TANH R59, R59 ;  /* 0x0000003b003b7308 */ /* 0x000e220000002400 */
[C---:B------:R-:W-:Y:S02]  /*163b0*/  VIADD R137, R45.reuse, UR44 ;  /* 0x0000002c2d897c36 */ /* 0x040fe40008000000 */
[----:B------:R-:W-:Y:S02]  /*163c0*/  VIADD R87, R45, UR36 ;  /* 0x000000242d577c36 */ /* 0x000fe40008000000 */
[C---:B----4-:R-:W-:Y:S02]  /*163d0*/  IMAD.IADD R86, R151.reuse, 0x1, R137 ;  /* 0x0000000197567824 */ /* 0x050fe400078e0289 */
[----:B------:R-:W-:Y:S01]  /*163e0*/  IMAD.IADD R85, R151, 0x1, R87 ;  /* 0x0000000197557824 */ /* 0x000fe200078e0257 */
[----:B------:R-:W4:Y:S08]  /*163f0*/  MUFU.TANH R60, R60 ;  /* 0x0000003c003c7308 */ /* 0x000f300000002400 */
[----:B------:R-:W0:Y:S01]  /*16400*/  MUFU.TANH R61, R61 ;  /* 0x0000003d003d7308 */ /* 0x000e220000002400 */
[----:B---3--:R-:W-:-:S07]  /*16410*/  ISETP.GE.AND P6, PT, R150, 0x1, PT ;  /* 0x000000019600780c */ /* 0x008fce0003fc6270 */
[----:B------:R-:W3:Y:S08]  /*16420*/  MUFU.TANH R62, R62 ;  /* 0x0000003e003e7308 */ /* 0x000ef00000002400 */
        /* <DEDUP_REMOVED lines=36> */
.L_x_1250:
[----:B------:R-:W-:-:S05]  /*16670*/  IMAD.U32 R138, RZ, RZ, UR38 ;  /* 0x00000026ff8a7e24 */ /* 0x000fca000f8e00ff */
[----:B------:R-:W-:-:S13]  /*16680*/  ISETP.NE.AND P2, PT, R138, 0x1, PT ;  /* 0x000000018a00780c */ /* 0x000fda0003f45270 */
[----:B0-----:R-:W0:Y:S02]  /*16690*/  @P2 LDC.64 R44, c[0x0][0x9e8] ;  /* 0x00027a00ff2c2b82 */ /* 0x001e240000000a00 */
[----:B0-----:R-:W-:-:S04]  /*166a0*/  @P2 IMAD.HI.U32 R139, R15, R44, RZ ;  /* 0x0000002c0f8b2227 */ /* 0x001fc800078e00ff */
[----:B------:R-:W-:Y:S01]  /*166b0*/  IMAD.MOV.U32 R44, RZ, RZ, R15 ;  /* 0x000000ffff2c7224 */ /* 0x000fe200078e000f */
[----:B------:R-:W-:-:S07]  /*166c0*/  @P2 SHF.R.U32.HI R44, RZ, R45, R139 ;  /* 0x0000002dff2c2219 */ /* 0x000fce000001168b */
.L_x_1251:
[----:B------:R-:W-:Y:S05]  /*166d0*/  BSYNC B1 ;  /* 0x0000000000017941 */ /* 0x000fea0003800000 */
.L_x_1249:
[----:B------:R-:W-:-:S04]  /*166e0*/  IMAD R44, R44, R138, -R82 ;  /* 0x0000008a2c2c7224 */ /* 0x000fc800078e0a52 */
[----:B------:R-:W-:-:S05]  /*166f0*/  IMAD R44, R156, -0x2, R44 ;  /* 0xfffffffe9c2c7824 */ /* 0x000fca00078e022c */
[----:B------:R-:W-:Y:S02]  /*16700*/  VIMNMX R85, R85, R44, !PT ;  /* 0x0000002c55557248 */ /* 0x000fe40007fe0100 */
[----:B------:R-:W-:-:S07]  /*16710*/  VIADDMNMX R86, R44, R138, R86, PT ;  /* 0x0000008a2c567246 */ /* 0x000fce0003800156 */
.L_x_1248:
        /* <DEDUP_REMOVED lines=112> */
.L_x_1254:
[----:B------:R-:W-:-:S05]  /*16e20*/  IMAD.U32 R12, RZ, RZ, UR38 ;  /* 0x00000026ff0c7e24 */ /* 0x000fca000f8e00ff */
[----:B------:R-:W-:-:S13]  /*16e30*/  ISETP.NE.AND P3, PT, R12, 0x1, PT ;  /* 0x000000010c00780c */ /* 0x000fda0003f65270 */
[----:B------:R-:W0:Y:S02]  /*16e40*/  @P3 LDC.64 R24, c[0x0][0x9e8] ;  /* 0x00027a00ff183b82 */ /* 0x000e240000000a00 */
[----:B0-----:R-:W-:-:S04]  /*16e50*/  @P3 IMAD.HI.U32 R85, R14, R24, RZ ;  /* 0x000000180e553227 */ /* 0x001fc800078e00ff */
[----:B------:R-:W-:Y:S01]  /*16e60*/  IMAD.MOV.U32 R24, RZ, RZ, R14 ;  /* 0x000000ffff187224 */ /* 0x000fe200078e000e */
[----:B------:R-:W-:-:S07]  /*16e70*/  @P3 SHF.R.U32.HI R24, RZ, R25, R85 ;  /* 0x00000019ff183219 */ /* 0x000fce0000011655 */
.L_x_1255:
[----:B------:R-:W-:Y:S05]  /*16e80*/  BSYNC B1 ;  /* 0x0000000000017941 */ /* 0x000fea0003800000 */
.L_x_1253:
[----:B------:R-:W-:-:S04]  /*16e90*/  IMAD R82, R24, R12, -R82 ;  /* 0x0000000c18527224 */ /* 0x000fc800078e0a52 */
[----:B------:R-:W-:-:S05]  /*16ea0*/  IMAD R82, R156, -0x2, R82 ;  /* 0xfffffffe9c527824 */ /* 0x000fca00078e0252 */
[----:B------:R-:W-:Y:S02]  /*16eb0*/  VIMNMX R87, R87, R82, !PT ;  /* 0x0000005257577248 */ /* 0x000fe40007fe0100 */
[----:B------:R-:W-:-:S07]  /*16ec0*/  VIADDMNMX R137, R82, R12, R137, PT ;  /* 0x0000000c52897246 */ /* 0x000fce0003800189 */
.L_x_1252:
[----:B------:R-:W-:Y:S02]  /*16ed0*/  FMNMX.FTZ R12, R44, R152, !PT ;  /* 0x000000982c0c7209 */ /* 0x000fe40007810000 */
[C---:B------:R-:W-:Y:S02]  /*16ee0*/  ISETP.GT.AND P5, PT, R87.reuse, 0x1, P2 ;  /* 0x000000015700780c */ /* 0x040fe400017a4270 */
[C---:B------:R-:W-:Y:S02]  /*16ef0*/  ISETP.GT.AND P3, PT, R87.reuse, 0x8, P2 ;  /* 0x000000085700780c */ /* 0x040fe40001764270 */
[----:B------:R-:W-:Y:S02]  /*16f00*/  ISETP.GT.AND P4, PT, R87, 0x9, P2 ;  /* 0x000000095700780c */ /* 0x000fe40001784270 */
[----:B------:R-:W-:Y:S02]  /*16f10*/  FMNMX.FTZ R12, R20, R12, !PT ;  /* 0x0000000c140c7209 */ /* 0x000fe40007810000 */
[----:B------:R-:W-:-:S02]  /*16f20*/  ISETP.LT.OR P5, PT, R137, 0x2, P5 ;  /* 0x000000028900780c */ /* 0x000fc40002fa1670 */
[C---:B------:R-:W-:Y:S02]  /*16f30*/  ISETP.LT.OR P3, PT, R137.reuse, 0x9, P3 ;  /* 0x000000098900780c */ /* 0x040fe40001f61670 */
[----:B------:R-:W-:Y:S02]  /*16f40*/  ISETP.LT.OR P4, PT, R137, 0xa, P4 ;  /* 0x0000000a8900780c */ /* 0x000fe40002781670 */
[----:B------:R-:W-:Y:S02]  /*16f50*/  FMNMX.FTZ R12, R45, R12, !PT ;  /* 0x0000000c2d0c7209 */ /* 0x000fe40007810000 */
[----:B------:R-:W-:Y:S02]  /*16f60*/  FSEL R21, R21, -INF , !P5 ;  /* 0xff80000015157808 */ /* 0x000fe40006800000 */
[----:B------:R-:W-:Y:S02]  /*16f70*/  FSEL R26, R26, -INF , !P3 ;  /* 0xff8000001a1a7808 */ /* 0x000fe40005800000 */
[----:B------:R-:W-:-:S02]  /*16f80*/  FSEL R27, R27, -INF , !P4 ;  /* 0xff8000001b1b7808 */ /* 0x000fc40006000000 */
[C---:B------:R-:W-:Y:S02]  /*16f90*/  ISETP.GT.AND P5, PT, R87.reuse, 0x10, P2 ;  /* 0x000000105700780c */ /* 0x040fe400017a4270 */
[C---:B------:R-:W-:Y:S02]  /*16fa0*/  ISETP.GT.AND P3, PT, R87.reuse, 0x11, P2 ;  /* 0x000000115700780c */ /* 0x040fe40001764270 */
[----:B------:R-:W-:Y:S02]  /*16fb0*/  ISETP.GT.AND P4, PT, R87, 0x18, P2 ;  /* 0x000000185700780c */ /* 0x000fe40001784270 */
[----:B------:R-:W-:Y:S02]  /*16fc0*/  FMNMX.FTZ R12, R138, R12, !PT ;  /* 0x0000000c8a0c7209 */ /* 0x000fe40007810000 */
[C---:B------:R-:W-:Y:S02]  /*16fd0*/  ISETP.LT.OR P5, PT, R137.reuse, 0x11, P5 ;  /* 0x000000118900780c */ /* 0x040fe40002fa1670 */
[----:B------:R-:W-:-:S02]  /*16fe0*/  ISETP.LT.OR P3, PT, R137, 0x12, P3 ;  /* 0x000000128900780c */ /* 0x000fc40001f61670 */
[----:B------:R-:W-:Y:S02]  /*16ff0*/  ISETP.LT.OR P4, PT, R137, 0x19, P4 ;  /* 0x000000198900780c */ /* 0x000fe40002781670 */
[----:B------:R-:W-:Y:S02]  /*17000*/  FMNMX.FTZ R12, R28, R12, !PT ;  /* 0x0000000c1c0c7209 */ /* 0x000fe40007810000 */
[----:B------:R-:W-:Y:S02]  /*17010*/  FSEL R30, R30, -INF , !P5 ;  /* 0xff8000001e1e7808 */ /* 0x000fe40006800000 */
[----:B------:R-:W-:Y:S02]  /*17020*/  FSEL R31, R31, -INF , !P3 ;  /* 0xff8000001f1f7808 */ /* 0x000fe40005800000 */
[----:B------:R-:W-:Y:S02]  /*17030*/  FSEL R34, R34, -INF , !P4 ;  /* 0xff80000022227808 */ /* 0x000fe40006000000 */
[----:B------:R-:W-:-:S02]  /*17040*/  FMNMX.FTZ R12, R29, R12, !PT ;  /* 0x0000000c1d0c7209 */ /* 0x000fc40007810000 */
[C---:B------:R-:W-:Y:S02]  /*17050*/  ISETP.GT.AND P5, PT, R87.reuse, 0x19, P2 ;  /* 0x000000195700780c */ /* 0x040fe400017a4270 */
[C---:B------:R-:W-:Y:S02]  /*17060*/  ISETP.GT.AND P3, PT, R87.reuse, 0x20, P2 ;  /* 0x000000205700780c */ /* 0x040fe40001764270 */
[----:B------:R-:W-:Y:S02]  /*17070*/  ISETP.GT.AND P4, PT, R87, 0x21, P2 ;  /* 0x000000215700780c */ /* 0x000fe40001784270 */
[----:B------:R-:W-:Y:S02]  /*17080*/  FMNMX.FTZ R12, R32, R12, !PT ;  /* 0x0000000c200c7209 */ /* 0x000fe40007810000 */
[C---:B------:R-:W-:Y:S02]  /*17090*/  ISETP.LT.OR P5, PT, R137.reuse, 0x1a, P5 ;  /* 0x0000001a8900780c */ /* 0x040fe40002fa1670 */
[----:B------:R-:W-:-:S02]  /*170a0*/  ISETP.LT.OR P3, PT, R137, 0x21, P3 ;  /* 0x000000218900780c */ /* 0x000fc40001f61670 */
[----:B------:R-:W-:Y:S02]  /*170b0*/  ISETP.LT.OR P4, PT, R137, 0x22, P4 ;  /* 0x000000228900780c */ /* 0x000fe40002781670 */
[----:B------:R-:W-:Y:S02]  /*170c0*/  LOP3.LUT R16, R16, 0xbfffffff, RZ, 0xc0, !PT ;  /* 0xbfffffff10107812 */ /* 0x000fe400078ec0ff */
[----:B------:R-:W-:Y:S02]  /*170d0*/  FMNMX.FTZ R12, R33, R12, !PT ;  /* 0x0000000c210c7209 */ /* 0x000fe40007810000 */
[----:B------:R-:W-:Y:S02]  /*170e0*/  FSEL R35, R35, -INF , !P5 ;  /* 0xff80000023237808 */ /* 0x000fe40006800000 */
[----:B------:R-:W-:Y:S02]  /*170f0*/  FSEL R38, R38, -INF , !P3 ;  /* 0xff80000026267808 */ /* 0x000fe40005800000 */
[----:B------:R-:W-:-:S02]  /*17100*/  FSEL R39, R39, -INF , !P4 ;  /* 0xff80000027277808 */ /* 0x000fc40006000000 */
[C---:B------:R-:W-:Y:S02]  /*17110*/  ISETP.GT.AND P5, PT, R87.reuse, 0x28, P2 ;  /* 0x000000285700780c */ /* 0x040fe400017a4270 */
[C---:B------:R-:W-:Y:S02]  /*17120*/  ISETP.GT.AND P3, PT, R87.reuse, 0x29, P2 ;  /* 0x000000295700780c */ /* 0x040fe40001764270 */
[----:B------:R-:W-:Y:S02]  /*17130*/  ISETP.GT.AND P4, PT, R87, 0x30, P2 ;  /* 0x000000305700780c */ /* 0x000fe40001784270 */
[----:B------:R-:W-:Y:S02]  /*17140*/  @P0 LOP3.LUT R16, R16, 0x40000000, RZ, 0xfc, !PT ;  /* 0x4000000010100812 */ /* 0x000fe400078efcff */
        /* <DEDUP_REMOVED lines=9> */
[----:B------:R-:W-:Y:S02]  /*171e0*/  @P1 LOP3.LUT R16, R16, 0x20000000, RZ, 0xfc, !PT ;  /* 0x2000000010101812 */ /* 0x000fe400078efcff */
[C---:B------:R-:W-:Y:S02]  /*171f0*/  ISETP.GT.AND P5, PT, R87.reuse, 0x31, P2 ;  /* 0x000000315700780c */ /* 0x040fe400017a4270 */
        /* <DEDUP_REMOVED lines=15> */
[----:B------:R-:W-:Y:S02]  /*172f0*/  LOP3.LUT R16, R16, 0xfffffffd, RZ, 0xc0, !PT ;  /* 0xfffffffd10107812 */ /* 0x000fe400078ec0ff */
[C---:B------:R-:W-:Y:S02]  /*17300*/  ISETP.LT.OR P5, PT, R137.reuse, 0x41, P5 ;  /* 0x000000418900780c */ /* 0x040fe40002fa1670 */
[C---:B------:R-:W-:Y:S02]  /*17310*/  ISETP.LT.OR P3, PT, R137.reuse, 0x42, P3 ;  /* 0x000000428900780c */ /* 0x040fe40001f61670 */
[----:B------:R-:W-:Y:S02]  /*17320*/  ISETP.LT.OR P4, PT, R137, 0x49, P4 ;  /* 0x000000498900780c */ /* 0x000fe40002781670 */
[----:B------:R-:W-:Y:S02]  /*17330*/  FMNMX.FTZ R12, R47, R12, !PT ;  /* 0x0000000c2f0c7209 */ /* 0x000fe40007810000 */
[----:B------:R-:W-:-:S02]  /*17340*/  @P1 LOP3.LUT R16, R16, 0x2, RZ, 0xfc, !PT ;  /* 0x0000000210101812 */ /* 0x000fc400078efcff */
[----:B------:R-:W-:Y:S02]  /*17350*/  ISETP.GT.AND P1, PT, R87, RZ, P2 ;  /* 0x000000ff5700720c */ /* 0x000fe40001724270 */
[----:B------:R-:W-:Y:S02]  /*17360*/  FSEL R56, R56, -INF , !P5 ;  /* 0xff80000038387808 */ /* 0x000fe40006800000 */
[----:B------:R-:W-:Y:S02]  /*17370*/  FSEL R57, R57, -INF , !P3 ;  /* 0xff80000039397808 */ /* 0x000fe40005800000 */
[----:B------:R-:W-:Y:S02]  /*17380*/  FSEL R60, R60, -INF , !P4 ;  /* 0xff8000003c3c7808 */ /* 0x000fe40006000000 */
[----:B------:R-:W-:Y:S02]  /*17390*/  FMNMX.FTZ R12, R50, R12, !PT ;  /* 0x0000000c320c7209 */ /* 0x000fe40007810000 */
[----:B------:R-:W-:-:S02]  /*173a0*/  ISETP.GT.AND P5, PT, R87, 0x49, P2 ;  /* 0x000000495700780c */ /* 0x000fc400017a4270 */
[C---:B------:R-:W-:Y:S02]  /*173b0*/  ISETP.GT.AND P3, PT, R87.reuse, 0x50, P2 ;  /* 0x000000505700780c */ /* 0x040fe40001764270 */
[----:B------:R-:W-:Y:S02]  /*173c0*/  ISETP.GT.AND P4, PT, R87, 0x51, P2 ;  /* 0x000000515700780c */ /* 0x000fe40001784270 */
[----:B------:R-:W-:Y:S02]  /*173d0*/  FMNMX.FTZ R12, R51, R12, !PT ;  /* 0x0000000c330c7209 */ /* 0x000fe40007810000 */
[C---:B------:R-:W-:Y:S02]  /*173e0*/  ISETP.LT.OR P5, PT, R137.reuse, 0x4a, P5 ;  /* 0x0000004a8900780c */ /* 0x040fe40002fa1670 */
[C---:B------:R-:W-:Y:S02]  /*173f0*/  ISETP.LT.OR P3, PT, R137.reuse, 0x51, P3 ;  /* 0x000000518900780c */ /* 0x040fe40001f61670 */
[----:B------:R-:W-:-:S02]  /*17400*/  ISETP.LT.OR P4, PT, R137, 0x52, P4 ;  /* 0x000000528900780c */ /* 0x000fc40002781670 */
[----:B------:R-:W-:Y:S02]  /*17410*/  LOP3.LUT R16, R16, 0xffffffdf, RZ, 0xc0, !PT ;  /* 0xffffffdf10107812 */ /* 0x000fe400078ec0ff */
[----:B------:R-:W-:Y:S02]  /*17420*/  FMNMX.FTZ R12, R54, R12, !PT ;  /* 0x0000000c360c7209 */ /* 0x000fe40007810000 */
[----:B------:R-:W-:Y:S02]  /*17430*/  FSEL R61, R61, -INF , !P5 ;  /* 0xff8000003d3d7808 */ /* 0x000fe40006800000 */
[----:B------:R-:W-:Y:S02]  /*17440*/  FSEL R64, R64, -INF , !P3 ;  /* 0xff80000040407808 */ /* 0x000fe40005800000 */
[----:B------:R-:W-:Y:S02]  /*17450*/  FSEL R65, R65, -INF , !P4 ;  /* 0xff80000041417808 */ /* 0x000fe40006000000 */
[----:B------:R-:W-:-:S02]  /*17460*/  ISETP.GT.AND P5, PT, R87, 0x58, P2 ;  /* 0x000000585700780c */ /* 0x000fc400017a4270 */
[C---:B------:R-:W-:Y:S02]  /*17470*/  ISETP.GT.AND P3, PT, R87.reuse, 0x59, P2 ;  /* 0x000000595700780c */ /* 0x040fe40001764270 */
[C---:B------:R-:W-:Y:S02]  /*17480*/  ISETP.GT.AND P4, PT, R87.reuse, 0x60, P2 ;  /* 0x000000605700780c */ /* 0x040fe40001784270 */
[----:B------:R-:W-:Y:S02]  /*17490*/  @P1 LOP3.LUT R16, R16, 0x20, RZ, 0xfc, !PT ;  /* 0x0000002010101812 */ /* 0x000fe400078efcff */
        /* <DEDUP_REMOVED lines=11> */
[C---:B------:R-:W-:Y:S02]  /*17550*/  ISETP.GT.AND P4, PT, R87.reuse, 0x69, P2 ;  /* 0x000000695700780c */ /* 0x040fe40001784270 */
[C---:B------:R-:W-:Y:S02]  /*17560*/  ISETP.GT.AND P5, PT, R87.reuse, 0x70, P2 ;  /* 0x000000705700780c */ /* 0x040fe400017a4270 */
[----:B------:R-:W-:Y:S02]  /*17570*/  ISETP.GT.AND P6, PT, R87, 0x71, P2 ;  /* 0x000000715700780c */ /* 0x000fe400017c4270 */
[----:B------:R-:W-:-:S02]  /*17580*/  LOP3.LUT P2, RZ, R16, 0x2, RZ, 0xc0, !PT ;  /* 0x0000000210ff7812 */ /* 0x000fc4000784c0ff */
[----:B------:R-:W-:Y:S02]  /*17590*/  FMNMX.FTZ R12, R59, R12, !PT ;  /* 0x0000000c3b0c7209 */ /* 0x000fe40007810000 */
[----:B------:R-:W-:Y:S02]  /*175a0*/  LOP3.LUT R16, R16, 0xfffffff7, RZ, 0xc0, !PT ;  /* 0xfffffff710107812 */ /* 0x000fe400078ec0ff */
[----:B------:R-:W-:Y:S02]  /*175b0*/  FMNMX.FTZ R12, R62, R12, !PT ;  /* 0x0000000c3e0c7209 */ /* 0x000fe40007810000 */
[----:B------:R-:W-:Y:S02]  /*175c0*/  @P1 LOP3.LUT R16, R16, 0x8, RZ, 0xfc, !PT ;  /* 0x0000000810101812 */ /* 0x000fe400078efcff */
[----:B------:R-:W-:Y:S02]  /*175d0*/  ISETP.LT.OR P1, PT, R137, 0x69, P3 ;  /* 0x000000698900780c */ /* 0x000fe40001f21670 */
[----:B------:R-:W-:-:S02]  /*175e0*/  FMNMX.FTZ R12, R63, R12, !PT ;  /* 0x0000000c3f0c7209 */ /* 0x000fc40007810000 */
[----:B------:R-:W-:Y:S02]  /*175f0*/  LOP3.LUT P3, RZ, R16, 0x20, RZ, 0xc0, !PT ;  /* 0x0000002010ff7812 */ /* 0x000fe4000786c0ff */
[----:B------:R-:W-:Y:S02]  /*17600*/  FMNMX.FTZ R12, R68, R12, !PT ;  /* 0x0000000c440c7209 */ /* 0x000fe40007810000 */
[----:B------:R-:W-:Y:S02]  /*17610*/  ISETP.LT.OR P3, PT, R137, 0x1, P3 ;  /* 0x000000018900780c */ /* 0x000fe40001f61670 */
[----:B------:R-:W-:Y:S02]  /*17620*/  FMNMX.FTZ R12, R69, R12, !PT ;  /* 0x0000000c450c7209 */ /* 0x000fe40007810000 */
[----:B------:R-:W-:Y:S02]  /*17630*/  FSEL R13, R13, -INF , !P3 ;  /* 0xff8000000d0d7808 */ /* 0x000fe40005800000 */
        /* <DEDUP_REMOVED lines=16> */
[----:B------:R-:W-:Y:S01]  /*17740*/  ISETP.LT.OR P0, PT, R137, 0x62, P0 ;  /* 0x000000628900780c */ /* 0x000fe20000701670 */
[----:B------:R-:W0:Y:S01]  /*17750*/  SHFL.BFLY PT, R24, R12, 0x2, 0x1f ;  /* 0x0c401f000c187f89 */ /* 0x000e2200000e0000 */
[----:B------:R-:W-:Y:S02]  /*17760*/  FMNMX.FTZ R82, R38, R82, !PT ;  /* 0x0000005226527209 */ /* 0x000fe40007810000 */
[----:B------:R-:W-:-:S02]  /*17770*/  LOP3.LUT R16, R16, 0xffffffbf, RZ, 0xc0, !PT ;  /* 0xffffffbf10107812 */ /* 0x000fc400078ec0ff */
[----:B------:R-:W-:Y:S02]  /*17780*/  FMNMX.FTZ R82, R39, R82, !PT ;  /* 0x0000005227527209 */ /* 0x000fe40007810000 */
[C---:B------:R-:W-:Y:S02]  /*17790*/  ISETP.LT.OR P6, PT, R137.reuse, 0x72, P6 ;  /* 0x000000728900780c */ /* 0x040fe400037c1670 */
[----:B------:R-:W-:Y:S02]  /*177a0*/  FMNMX.FTZ R82, R42, R82, !PT ;  /* 0x000000522a527209 */ /* 0x000fe40007810000 */
[----:B------:R-:W-:Y:S02]  /*177b0*/  ISETP.LT.OR P2, PT, R137, 0x79, P2 ;  /* 0x000000798900780c */ /* 0x000fe40001741670 */
[----:B------:R-:W-:Y:S02]  /*177c0*/  FMNMX.FTZ R82, R43, R82, !PT ;  /* 0x000000522b527209 */ /* 0x000fe40007810000 */
[----:B------:R-:W-:-:S02]  /*177d0*/  @P0 LOP3.LUT R16, R16, 0x40, RZ, 0xfc, !PT ;  /* 0x0000004010100812 */ /* 0x000fc400078efcff */
[----:B------:R-:W-:Y:S02]  /*177e0*/  FMNMX.FTZ R82, R48, R82, !PT ;  /* 0x0000005230527209 */ /* 0x000fe40007810000 */
[----:B------:R-:W-:Y:S02]  /*177f0*/  ISETP.LT.OR P0, PT, R137, 0x6a, P4 ;  /* 0x0000006a8900780c */ /* 0x000fe40002701670 */
[----:B------:R-:W-:Y:S02]  /*17800*/  FMNMX.FTZ R82, R49, R82, !PT ;  /* 0x0000005231527209 */ /* 0x000fe40007810000 */
[----:B------:R-:W-:Y:S02]  /*17810*/  LOP3.LUT R16, R16, 0xffffffef, RZ, 0xc0, !PT ;  /* 0xffffffef10107812 */ /* 0x000fe400078ec0ff */
[----:B0-----:R-:W-:Y:S02]  /*17820*/  FMNMX.FTZ R12, R12, R24, !PT ;  /* 0x000000180c0c7209 */ /* 0x001fe40007810000 */
[----:B------:R-:W-:-:S02]  /*17830*/  FMNMX.FTZ R82, R52, R82, !PT ;  /* 0x0000005234527209 */ /* 0x000fc40007810000 */
[----:B------:R-:W-:Y:S01]  /*17840*/  @P1 LOP3.LUT R16, R16, 0x10, RZ, 0xfc, !PT ;  /* 0x0000001010101812 */ /* 0x000fe200078efcff */
[----:B------:R-:W0:Y:S01]  /*17850*/  SHFL.BFLY PT, R24, R12, 0x1, 0x1f ;  /* 0x0c201f000c187f89 */ /* 0x000e2200000e0000 */
[----:B------:R-:W-:Y:S02]  /*17860*/  FMNMX.FTZ R82, R53, R82, !PT ;  /* 0x0000005235527209 */ /* 0x000fe40007810000 */
[----:B------:R-:W-:Y:S02]  /*17870*/  LOP3.LUT P4, RZ, R16, 0x8, RZ, 0xc0, !PT ;  /* 0x0000000810ff7812 */ /* 0x000fe4000788c0ff */
[----:B------:R-:W-:Y:S02]  /*17880*/  FMNMX.FTZ R82, R56, R82, !PT ;  /* 0x0000005238527209 */ /* 0x000fe40007810000 */
[----:B------:R-:W-:Y:S02]  /*17890*/  LOP3.LUT R16, R16, 0x7fffffff, RZ, 0xc0, !PT ;  /* 0x7fffffff10107812 */ /* 0x000fe400078ec0ff */
[----:B------:R-:W-:-:S02]  /*178a0*/  FMNMX.FTZ R82, R57, R82, !PT ;  /* 0x0000005239527209 */ /* 0x000fc40007810000 */
[----:B------:R-:W-:Y:S02]  /*178b0*/  @P0 LOP3.LUT R16, R16, 0x80000000, RZ, 0xfc, !PT ;  /* 0x8000000010100812 */ /* 0x000fe400078efcff */
[----:B------:R-:W-:Y:S02]  /*178c0*/  FMNMX.FTZ R82, R60, R82, !PT ;  /* 0x000000523c527209 */ /* 0x000fe40007810000 */
[----:B------:R-:W-:Y:S02]  /*178d0*/  ISETP.LT.OR P1, PT, R137, 0x71, P5 ;  /* 0x000000718900780c */ /* 0x000fe40002f21670 */
[----:B------:R-:W-:Y:S02]  /*178e0*/  FMNMX.FTZ R82, R61, R82, !PT ;  /* 0x000000523d527209 */ /* 0x000fe40007810000 */
[----:B------:R-:W-:Y:S02]  /*178f0*/  LOP3.LUT P0, RZ, R16, 0x40, RZ, 0xc0, !PT ;  /* 0x0000004010ff7812 */ /* 0x000fe4000780c0ff */
[----:B------:R-:W-:-:S02]  /*17900*/  FMNMX.FTZ R82, R64, R82, !PT ;  /* 0x0000005240527209 */ /* 0x000fc40007810000 */
[----:B------:R-:W-:Y:S02]  /*17910*/  FSEL R71, R71, -INF , !P0 ;  /* 0xff80000047477808 */ /* 0x000fe40004000000 */
[----:B------:R-:W-:Y:S02]  /*17920*/  FMNMX.FTZ R82, R65, R82, !PT ;  /* 0x0000005241527209 */ /* 0x000fe40007810000 */
[----:B0-----:R-:W-:Y:S01]  /*17930*/  FMNMX.FTZ R12, R12, R24, !PT ;  /* 0x000000180c0c7209 */ /* 0x001fe20007810000 */
[----:B------:R-:W-:Y:S01]  /*17940*/  IMAD.U32 R24, RZ, RZ, UR37 ;  /* 0x00000025ff187e24 */ /* 0x000fe2000f8e00ff */
[----:B------:R-:W-:Y:S02]  /*17950*/  FMNMX.FTZ R82, R66, R82, !PT ;  /* 0x0000005242527209 */ /* 0x000fe40007810000 */
[C---:B------:R-:W-:Y:S01]  /*17960*/  FSETP.NEU.FTZ.AND P5, PT, R12.reuse, -INF , PT ;  /* 0xff8000000c00780b */ /* 0x040fe20003fbd000 */
[----:B------:R-:W-:-:S01]  /*17970*/  FFMA.FTZ R85, R12, R24, -8 ;  /* 0xc10000000c557423 */ /* 0x000fc20000010018 */
[----:B------:R-:W-:-:S02]  /*17980*/  FMNMX.FTZ R82, R67, R82, !PT ;  /* 0x0000005243527209 */ /* 0x000fc40007810000 */
[----:B------:R-:W-:Y:S02]  /*17990*/  FSEL R25, R12, RZ, P5 ;  /* 0x000000ff0c197208 */ /* 0x000fe40002800000 */
[----:B------:R-:W-:Y:S02]  /*179a0*/  FSEL R85, R85, RZ, P5 ;  /* 0x000000ff55557208 */ /* 0x000fe40002800000 */
[----:B------:R-:W-:Y:S01]  /*179b0*/  LOP3.LUT P5, RZ, R16, 0x10, RZ, 0xc0, !PT ;  /* 0x0000001010ff7812 */ /* 0x000fe200078ac0ff */
[----:B------:R-:W-:Y:S01]  /*179c0*/  FADD.FTZ R25, -R25, R152 ;  /* 0x0000009819197221 */ /* 0x000fe20000010100 */
[----:B------:R-:W-:Y:S01]  /*179d0*/  FMNMX.FTZ R82, R70, R82, !PT ;  /* 0x0000005246527209 */ /* 0x000fe20007810000 */
[-CC-:B------:R-:W-:Y:S01]  /*179e0*/  FFMA.FTZ R44, R44, R24.reuse, -R85.reuse ;  /* 0x000000182c2c7223 */ /* 0x180fe20000010855 */
[----:B------:R-:W-:Y:S01]  /*179f0*/  LOP3.LUT P0, RZ, R16, 0x80000000, RZ, 0xc0, !PT ;  /* 0x8000000010ff7812 */ /* 0x000fe2000780c0ff */
        /* <DEDUP_REMOVED lines=36> */
[-C--:B------:R-:W-:Y:S01]  /*17c40*/  FFMA.FTZ R84, R84, R24.reuse, -R85 ;  /* 0x0000001854547223 */ /* 0x080fe20000010855 */
[----:B------:R-:W-:Y:S01]  /*17c50*/  FSEL R78, R78, -INF , !P6 ;  /* 0xff8000004e4e7808 */ /* 0x000fe20007000000 */
[----:B------:R-:W-:Y:S01]  /*17c60*/  FMUL.FTZ R25, R25, R24 ;  /* 0x0000001819197220 */ /* 0x000fe20000410000 */
[----:B------:R-:W-:Y:S01]  /*17c70*/  FMNMX.FTZ R85, R77, R82, !PT ;  /* 0x000000524d557209 */ /* 0x000fe20007810000 */
[----:B------:R-:W-:Y:S01]  /*17c80*/  MUFU.EX2 R44, R44 ;  /* 0x0000002c002c7308 */ /* 0x000fe20000000800 */
[----:B------:R-:W-:-:S02]  /*17c90*/  ISETP.LT.OR P4, PT, R137, 0x7a, P4 ;  /* 0x0000007a8900780c */ /* 0x000fc40002781670 */
[----:B------:R-:W-:Y:S02]  /*17ca0*/  FSEL R82, R5, -INF , !P2 ;  /* 0xff80000005527808 */ /* 0x000fe40005000000 */
[----:B------:R-:W-:Y:S02]  /*17cb0*/  FMNMX.FTZ R85, R78, R85, !PT ;  /* 0x000000554e557209 */ /* 0x000fe40007810000 */
[----:B------:R-:W-:Y:S01]  /*17cc0*/  FSEL R81, R81, -INF , !P4 ;  /* 0xff80000051517808 */ /* 0x000fe20006000000 */
[----:B------:R-:W0:Y:S01]  /*17cd0*/  MUFU.EX2 R25, R25 ;  /* 0x0000001900197308 */ /* 0x000e220000000800 */
[----:B------:R-:W-:Y:S02]  /*17ce0*/  FMNMX.FTZ R5, R82, R85, !PT ;  /* 0x0000005552057209 */ /* 0x000fe40007810000 */
[----:B------:R-:W-:Y:S02]  /*17cf0*/  LOP3.LUT P0, RZ, R16, 0x40000000, RZ, 0xc0, !PT ;  /* 0x4000000010ff7812 */ /* 0x000fe4000780c0ff */
[----:B------:R-:W-:-:S02]  /*17d00*/  FMNMX.FTZ R5, R81, R5, !PT ;  /* 0x0000000551057209 */ /* 0x000fc40007810000 */
[----:B------:R-:W-:Y:S01]  /*17d10*/  LOP3.LUT P1, RZ, R16, 0x20000000, RZ, 0xc0, !PT ;  /* 0x2000000010ff7812 */ /* 0x000fe2000782c0ff */
[----:B------:R-:W1:Y:S02]  /*17d20*/  MUFU.EX2 R20, R20 ;  /* 0x0000001400147308 */ /* 0x000e640000000800 */
[----:B------:R-:W2:Y:S06]  /*17d30*/  SHFL.BFLY PT, R85, R5, 0x2, 0x1f ;  /* 0x0c401f0005557f89 */ /* 0x000eac00000e0000 */
[----:B------:R-:W-:Y:S01]  /*17d40*/  MUFU.EX2 R45, R45 ;  /* 0x0000002d002d7308 */ /* 0x000fe20000000800 */
[----:B0-----:R-:W-:-:S07]  /*17d50*/  FFMA.FTZ R4, R25, R4, R44 ;  /* 0x0000000419047223 */ /* 0x001fce000001002c */
[----:B------:R-:W-:Y:S01]  /*17d60*/  MUFU.EX2 R138, R138 ;  /* 0x0000008a008a7308 */ /* 0x000fe20000000800 */
[----:B-1----:R-:W-:-:S07]  /*17d70*/  FADD.FTZ R4, R20, R4 ;  /* 0x0000000414047221 */ /* 0x002fce0000010000 */
[----:B------:R-:W-:Y:S01]  /*17d80*/  MUFU.EX2 R28, R28 ;  /* 0x0000001c001c7308 */ /* 0x000fe20000000800 */
[----:B--2---:R-:W-:-:S05]  /*17d90*/  FMNMX.FTZ R5, R5, R85, !PT ;  /* 0x0000005505057209 */ /* 0x004fca0007810000 */
[----:B------:R-:W0:Y:S02]  /*17da0*/  SHFL.BFLY PT, R85, R5, 0x1, 0x1f ;  /* 0x0c201f0005557f89 */ /* 0x000e2400000e0000 */
[----:B------:R-:W-:Y:S08]  /*17db0*/  MUFU.EX2 R29, R29 ;  /* 0x0000001d001d7308 */ /* 0x000ff00000000800 */
[----:B------:R-:W-:Y:S08]  /*17dc0*/  MUFU.EX2 R32, R32 ;  /* 0x0000002000207308 */ /* 0x000ff00000000800 */
[----:B------:R-:W-:Y:S01]  /*17dd0*/  MUFU.EX2 R33, R33 ;  /* 0x0000002100217308 */ /* 0x000fe20000000800 */
[----:B0-----:R-:W-:-:S07]  /*17de0*/  FMNMX.FTZ R5, R5, R85, !PT ;  /* 0x0000005505057209 */ /* 0x001fce0007810000 */
[----:B------:R-:W-:Y:S01]  /*17df0*/  MUFU.EX2 R36, R36 ;  /* 0x0000002400247308 */ /* 0x000fe20000000800 */
[C---:B------:R-:W-:Y:S01]  /*17e00*/  FSETP.NEU.FTZ.AND P2, PT, R5.reuse, -INF , PT ;  /* 0xff8000000500780b */ /* 0x040fe20003f5d000 */
[----:B------:R-:W-:-:S03]  /*17e10*/  FFMA.FTZ R86, R5, R24, -8 ;  /* 0xc100000005567423 */ /* 0x000fc60000010018 */
[----:B------:R-:W-:-:S03]  /*17e20*/  FSEL R85, R5, RZ, P2 ;  /* 0x000000ff05557208 */ /* 0x000fc60001000000 */
[----:B------:R-:W-:Y:S01]  /*17e30*/  MUFU.EX2 R37, R37 ;  /* 0x0000002500257308 */ /* 0x000fe20000000800 */
[----:B------:R-:W-:Y:S01]  /*17e40*/  FSEL R87, R86, RZ, P2 ;  /* 0x000000ff56577208 */ /* 0x000fe20001000000 */
[----:B------:R-:W-:-:S04]  /*17e50*/  FADD.FTZ R85, -R85, R153 ;  /* 0x0000009955557221 */ /* 0x000fc80000010100 */
[-CC-:B------:R-:W-:Y:S01]  /*17e60*/  FFMA.FTZ R13, R13, R24.reuse, -R87.reuse ;  /* 0x000000180d0d7223 */ /* 0x180fe20000010857 */
[----:B------:R-:W-:-:S01]  /*17e70*/  FFMA.FTZ R21, R21, R24, -R87 ;  /* 0x0000001815157223 */ /* 0x000fc20000010857 */
[-C--:B------:R-:W-:Y:S01]  /*17e80*/  FMUL.FTZ R85, R85, R24.reuse ;  /* 0x0000001855557220 */ /* 0x080fe20000410000 */
[----:B------:R-:W-:-:S01]  /*17e90*/  FFMA.FTZ R26, R26, R24, -R87 ;  /* 0x000000181a1a7223 */ /* 0x000fc20000010857 */
        /* <DEDUP_REMOVED lines=148> */
.L_x_1256:
        /* <DEDUP_REMOVED lines=85> */
[----:B------:R-:W-:-:S02]  /*18d30*/  IMAD.MOV.U32 R153, RZ, RZ, R5 ;  /* 0x000000ffff997224 */ /* 0x000fc400078e0005 */
[----:B------:R-:W-:Y:S02]  /*18d40*/  IMAD.MOV.U32 R152, RZ, RZ, R12 ;  /* 0x000000ffff987224 */ /* 0x000fe400078e000c */
[----:B------:R-:W-:Y:S02]  /*18d50*/  IMAD.MOV.U32 R20, RZ, RZ, R22 ;  /* 0x000000ffff147224 */ /* 0x000fe400078e0016 */
[----:B------:R-:W-:Y:S01]  /*18d60*/  IMAD.MOV.U32 R13, RZ, RZ, R18 ;  /* 0x000000ffff0d7224 */ /* 0x000fe200078e0012 */
[C---:B--2---:R-:W-:Y:S01]  /*18d70*/  ISETP.GT.AND P2, PT, R0.reuse, R86, PT ;  /* 0x000000560000720c */ /* 0x044fe20003f44270 */
[----:B------:R-:W-:-:S12]  /*18d80*/  VIADD R0, R0, 0xffffffff ;  /* 0xffffffff00007836 */ /* 0x000fd80000000000 */
[----:B---3--:R-:W-:Y:S05]  /*18d90*/  @P2 BRA `(.L_x_1257) ;  /* 0xffffffc800582947 */ /* 0x008fea000383ffff */
.L_x_1237:
[----:B------:R-:W-:Y:S05]  /*18da0*/  BSYNC B0 ;  /* 0x0000000000007941 */ /* 0x000fea0003800000 */
.L_x_1236:
[----:B------:R-:W-:Y:S06]  /*18db0*/  BAR.ARV 0x8, 0x1a0 ;  /* 0x0206800000007b1d */ /* 0x000fec0000002000 */
[----:B------:R-:W-:Y:S05]  /*18dc0*/  @!P0 BRA `(.L_x_1258) ;  /* 0x0000000000048947 */ /* 0x000fea0003800000 */
[----:B------:R-:W-:Y:S01]  /*18dd0*/  BPT.TRAP 0x1 ;  /* 0x000000040000795c */ /* 0x000fe20000300000 */
.L_x_1258:
[----:B------:R-:W-:Y:S01]  /*18de0*/  IMAD R13, R18, 0x8, R17 ;  /* 0x00000008120d7824 */ /* 0x000fe200078e0211 */
[----:B------:R-:W-:-:S04]  /*18df0*/  SHF.L.U32 R0, R22, 0x1f, RZ ;  /* 0x0000001f16007819 */ /* 0x000fc800000006ff */
[----:B------:R2:W3:Y:S01]  /*18e00*/  SYNCS.PHASECHK.TRANS64.TRYWAIT P1, [R13+URZ+0x19c50], R0 ;  /* 0x019c50000d0075a7 */ /* 0x0004e2000802017f */
[----:B------:R-:W-:Y:S05]  /*18e10*/  @!P0 BRA `(.L_x_1259) ;  /* 0x0000000000048947 */ /* 0x000fea0003800000 */
[----:B------:R-:W-:Y:S01]  /*18e20*/  BPT.TRAP 0x1 ;  /* 0x000000040000795c */ /* 0x000fe20000300000 */
.L_x_1259:
[----:B------:R-:W-:Y:S04]  /*18e30*/  BSSY B0, `(.L_x_1260) ;  /* 0x0000004000007945 */ /* 0x000fe80003800000 */
[----:B---3--:R-:W-:Y:S05]  /*18e40*/  @P1 BRA `(.L_x_1261) ;  /* 0x0000000000081947 */ /* 0x008fea0003800000 */
[----:B------:R-:W3:Y:S02]  /*18e50*/  SYNCS.PHASECHK.TRANS64.TRYWAIT P1, [R13+URZ+0x19c50], R0 ;  /* 0x019c50000d0075a7 */ /* 0x000ee4000802017f */
[----:B---3--:R-:W-:Y:S05]  /*18e60*/  @!P1 BRA `(.L_x_1262) ;  /* 0x0000009c000c9947 */ /* 0x008fea0003800000 */
.L_x_1261:
[----:B------:R-:W-:Y:S05]  /*18e70*/  BSYNC B0 ;  /* 0x0000000000007941 */ /* 0x000fea0003800000 */
.L_x_1260:
[----:B------:R-:W4:Y:S01]  /*18e80*/  LDL.LU R14, [R1+0x44] ;  /* 0x00004400010e7983 */ /* 0x000f220000300800 */
[----:B------:R-:W-:-:S03]  /*18e90*/  ULDC.64 UR4, c[0x0][0x9a0] ;  /* 0x0002680000047ab9 */ /* 0x000fc60000000a00 */
[----:B------:R-:W5:Y:S01]  /*18ea0*/  LDL.LU R2, [R1+0x40] ;  /* 0x0000400001027983 */ /* 0x000f620000300800 */
[----:B------:R-:W-:Y:S01]  /*18eb0*/  VIADD R17, R17, 0x3000 ;  /* 0x0000300011117836 */ /* 0x000fe20000000000 */
[----:B------:R-:W-:Y:S01]  /*18ec0*/  ISETP.NE.U32.AND P1, PT, RZ, UR4, PT ;  /* 0x00000004ff007c0c */ /* 0x000fe2000bf25070 */
[----:B------:R-:W-:Y:S01]  /*18ed0*/  IMAD.MOV.U32 R7, RZ, RZ, 0x40000040 ;  /* 0x40000040ff077424 */ /* 0x000fe200078e00ff */
[----:B------:R-:W-:Y:S02]  /*18ee0*/  WARPGROUP.ARRIVE ;  /* 0x00000000000079c5 */ /* 0x000fe40000000000 */
[----:B------:R-:W-:Y:S02]  /*18ef0*/  SHF.R.U32.HI R17, RZ, 0x4, R17 ;  /* 0x00000004ff117819 */ /* 0x000fe40000011611 */
[----:B------:R-:W-:Y:S02]  /*18f00*/  R2UR UR7, R7 ;  /* 0x00000000070772ca */ /* 0x000fe400000e0000 */
[----:B------:R-:W-:-:S02]  /*18f10*/  LOP3.LUT R17, R17, 0x3fff, RZ, 0xc0, !PT ;  /* 0x00003fff11117812 */ /* 0x000fc400078ec0ff */
[----:B------:R-:W-:Y:S02]  /*18f20*/  ISETP.NE.AND.EX P1, PT, RZ, UR5, PT, P1 ;  /* 0x00000005ff007c0c */ /* 0x000fe4000bf25310 */
[----:B------:R-:W-:-:S05]  /*18f30*/  LOP3.LUT R17, R17, 0x10000, RZ, 0xfc, !PT ;  /* 0x0001000011117812 */ /* 0x000fca00078efcff */
[----:B------:R-:W-:-:S05]  /*18f40*/  IMAD R6, R18, 0x300, R17 ;  /* 0x0000030012067824 */ /* 0x000fca00078e0211 */
[----:B------:R-:W-:Y:S01]  /*18f50*/  R2UR UR6, R6 ;  /* 0x00000000060672ca */ /* 0x000fe200000e0000 */
[----:B------:R-:W2:Y:S08]  /*18f60*/  @P1 LDC.64 R10, c[0x0][0x9c8] ;  /* 0x00027200ff0a1b82 */ /* 0x000eb00000000a00 */
[----:B------:R-:W0:Y:S04]  /*18f70*/  @P1 LDC.64 R8, c[0x0][0x9d0] ;  /* 0x00027400ff081b82 */ /* 0x000e280000000a00 */
[----:B------:R-:W-:Y:S03]  /*18f80*/  QGMMA.64x96x32.F32.E4M3.E4M3 R88, R148, gdesc[UR4], R88, gsb0 ;  /* 0x0160000494587df3 */ /* 0x000fe60008000858 */
[----:B------:R-:W-:-:S02]  /*18f90*/  WARPGROUP.DEPBAR.LE gsb0, 0x0 ;  /* 0x00008000000079c5 */ /* 0x000fc40000010000 */
[----:B------:R-:W-:Y:S01]  /*18fa0*/  WARPGROUP.ARRIVE ;  /* 0x00000000000079c5 */ /* 0x000fe20000000000 */
[----:B----4-:R-:W-:-:S05]  /*18fb0*/  @P1 SHF.R.S32.HI R15, RZ, 0x1f, R14 ;  /* 0x0000001fff0f1819 */ /* 0x010fca000001140e */
[----:B--23--:R-:W-:Y:S01]  /*18fc0*/  @P1 IMAD R0, R15, R10, RZ ;  /* 0x0000000a0f001224 */ /* 0x00cfe200078e02ff */
[----:B-----5:R-:W-:-:S03]  /*18fd0*/  @P1 SHF.R.S32.HI R15, RZ, 0x1f, R2 ;  /* 0x0000001fff0f1819 */ /* 0x020fc60000011402 */
[C---:B------:R-:W-:Y:S02]  /*18fe0*/  @P1 IMAD R7, R14.reuse, R11, R0 ;  /* 0x0000000b0e071224 */ /* 0x040fe400078e0200 */
[----:B------:R-:W-:-:S04]  /*18ff0*/  @P1 IMAD.WIDE.U32 R10, R14, R10, RZ ;  /* 0x0000000a0e0a1225 */ /* 0x000fc800078e00ff */
[-C--:B0-----:R-:W-:Y:S02]  /*19000*/  @P1 IMAD R0, R15, R8.reuse, RZ ;  /* 0x000000080f001224 */ /* 0x081fe400078e02ff */
[----:B------:R-:W-:Y:S02]  /*19010*/  @P1 IMAD.IADD R11, R11, 0x1, R7 ;  /* 0x000000010b0b1824 */ /* 0x000fe400078e0207 */
[C---:B------:R-:W-:Y:S02]  /*19020*/  @P1 IMAD R7, R2.reuse, R9, R0 ;  /* 0x0000000902071224 */ /* 0x040fe400078e0200 */
[----:B------:R-:W-:-:S04]  /*19030*/  @P1 IMAD.WIDE.U32 R8, R2, R8, R10 ;  /* 0x0000000802081225 */ /* 0x000fc800078e000a */
[----:B------:R-:W-:Y:S01]  /*19040*/  @P1 IMAD.IADD R7, R9, 0x1, R7 ;  /* 0x0000000109071824 */ /* 0x000fe200078e0207 */
[----:B------:R-:W-:Y:S01]  /*19050*/  @P1 LEA R10, P2, R8, UR4, 0x2 ;  /* 0x00000004080a1c11 */ /* 0x000fe2000f8410ff */
[----:B------:R-:W-:-:S03]  /*19060*/  IMAD.MOV.U32 R2, RZ, RZ, 0x3f800000 ;  /* 0x3f800000ff027424 */ /* 0x000fc600078e00ff */
        /* <DEDUP_REMOVED lines=10> */
[----:B0-----:R-:W-:-:S08]  /*19110*/  IMAD.MOV.U32 R11, RZ, RZ, RZ ;  /* 0x000000ffff0b7224 */ /* 0x001fd000078e00ff */
[----:B------:R-:W-:Y:S01]  /*19120*/  QGMMA.64x96x32.F32.E4M3.E4M3 R88, R144, gdesc[UR4], R88, gsb0 ;  /* 0x0160000490587df3 */ /* 0x000fe20008000858 */
[----:B------:R-:W-:Y:S02]  /*19130*/  R2UR UR6, R8 ;  /* 0x00000000080672ca */ /* 0x000fe400000e0000 */
[----:B------:R-:W-:Y:S01]  /*19140*/  R2UR UR7, R9 ;  /* 0x00000000090772ca */ /* 0x000fe200000e0000 */
[----:B------:R-:W0:Y:S04]  /*19150*/  SHFL.BFLY PT, R8, R3, 0x2, 0x1f ;  /* 0x0c401f0003087f89 */ /* 0x000e2800000e0000 */
[----:B------:R-:W3:Y:S01]  /*19160*/  SHFL.BFLY PT, R9, R4, 0x2, 0x1f ;  /* 0x0c401f0004097f89 */ /* 0x000ee200000e0000 */
[----:B0-----:R-:W-:-:S01]  /*19170*/  FADD.FTZ R8, R8, R3 ;  /* 0x0000000308087221 */ /* 0x001fc20000010000 */
[----:B------:R-:W-:-:S02]  /*19180*/  IMAD.MOV.U32 R3, RZ, RZ, -0x800000 ;  /* 0xff800000ff037424 */ /* 0x000fc400078e00ff */
[----:B---3--:R-:W-:-:S05]  /*19190*/  FADD.FTZ R9, R9, R4 ;  /* 0x0000000409097221 */ /* 0x008fca0000010000 */
[----:B------:R-:W0:Y:S02]  /*191a0*/  SHFL.BFLY PT, R0, R9, 0x1, 0x1f ;  /* 0x0c201f0009007f89 */ /* 0x000e2400000e0000 */
[----:B0-----:R-:W-:-:S01]  /*191b0*/  FADD.FTZ R10, R9, R0 ;  /* 0x00000000090a7221 */ /* 0x001fc20000010000 */
[----:B------:R-:W-:-:S03]  /*191c0*/  IMAD.MOV.U32 R0, RZ, RZ, -0x800000 ;  /* 0xff800000ff007424 */ /* 0x000fc600078e00ff */
[C---:B------:R-:W-:Y:S01]  /*191d0*/  FMUL.FTZ R15, R10.reuse, 0.00390625 ;  /* 0x3b8000000a0f7820 */ /* 0x040fe20000410000 */
[----:B------:R-:W-:-:S04]  /*191e0*/  FSETP.NE.FTZ.AND P1, PT, R10, RZ, PT ;  /* 0x000000ff0a00720b */ /* 0x000fc80003f35000 */
[----:B------:R-:W-:-:S13]  /*191f0*/  FSETP.NE.FTZ.AND P2, PT, R15, RZ, PT ;  /* 0x000000ff0f00720b */ /* 0x000fda0003f55000 */
[----:B------:R-:W0:Y:S01]  /*19200*/  @P2 MUFU.LG2 R4, R15 ;  /* 0x0000000f00042308 */ /* 0x000e220000000c00 */
[----:B------:R-:W-:Y:S01]  /*19210*/  @P2 FMUL.FTZ R9, R24, 0.69314718246459960938 ;  /* 0x3f31721818092820 */ /* 0x000fe20000410000 */
[----:B0-----:R-:W-:-:S04]  /*19220*/  @P2 FMUL.FTZ R4, R4, 0.69314718246459960938 ;  /* 0x3f31721804042820 */ /* 0x001fc80000410000 */
[----:B------:R-:W-:Y:S01]  /*19230*/  @P2 FFMA.FTZ R3, R9, R12, R4 ;  /* 0x0000000c09032223 */ /* 0x000fe20000010004 */
[----:B------:R-:W-:Y:S02]  /*19240*/  WARPGROUP.DEPBAR.LE gsb0, 0x0 ;  /* 0x00008000000079c5 */ /* 0x000fe40000010000 */
[----:B------:R-:W-:-:S06]  /*19250*/  WARPGROUP.ARRIVE ;  /* 0x00000000000079c5 */ /* 0x000fcc0000000000 */
[----:B------:R-:W-:Y:S01]  /*19260*/  QGMMA.64x96x32.F32.E4M3.E4M3 R88, R140, gdesc[UR4], R88, gsb0 ;  /* 0x016000048c587df3 */ /* 0x000fe20008000858 */
[----:B------:R-:W-:Y:S02]  /*19270*/  R2UR UR6, R6 ;  /* 0x00000000060672ca */ /* 0x000fe400000e0000 */
[----:B------:R-:W-:Y:S02]  /*19280*/  R2UR UR7, R7 ;  /* 0x00000000070772ca */ /* 0x000fe400000e0000 */
[----:B------:R-:W0:Y:S02]  /*19290*/  SHFL.BFLY PT, R7, R8, 0x1, 0x1f ;  /* 0x0c201f0008077f89 */ /* 0x000e2400000e0000 */
[----:B0-----:R-:W-:-:S01]  /*192a0*/  FADD.FTZ R14, R8, R7 ;  /* 0x00000007080e7221 */ /* 0x001fc20000010000 */
[----:B------:R-:W-:-:S03]  /*192b0*/  IMAD.MOV.U32 R7, RZ, RZ, RZ ;  /* 0x000000ffff077224 */ /* 0x000fc600078e00ff */
[----:B------:R-:W-:-:S03]  /*192c0*/  FMUL.FTZ R17, R14, 0.00390625 ;  /* 0x3b8000000e117820 */ /* 0x000fc60000410000 */
[----:B------:R-:W-:Y:S01]  /*192d0*/  @P1 MUFU.RCP R7, R10 ;  /* 0x0000000a00071308 */ /* 0x000fe20000001000 */
[----:B------:R-:W-:Y:S02]  /*192e0*/  FSETP.NE.FTZ.AND P1, PT, R14, RZ, PT ;  /* 0x000000ff0e00720b */ /* 0x000fe40003f35000 */
[----:B------:R-:W-:-:S11]  /*192f0*/  FSETP.NE.FTZ.AND P3, PT, R17, RZ, PT ;  /* 0x000000ff1100720b */ /* 0x000fd60003f75000 */
[----:B------:R-:W-:Y:S02]  /*19300*/  @P1 MUFU.RCP R11, R14 ;  /* 0x0000000e000b1308 */ /* 0x000fe40000001000 */
[----:B-1----:R-:W-:-:S06]  /*19310*/  @P3 FMUL.FTZ R21, R24, 0.69314718246459960938 ;  /* 0x3f31721818153820 */ /* 0x002fcc0000410000 */
        /* <DEDUP_REMOVED lines=11> */
.L_x_1263:
        /* <DEDUP_REMOVED lines=59> */
[----:B------:R-:W-:-:S04]  /*19780*/  SEL R5, RZ, 0x1, P1 ;  /* 0x00000001ff057807 */ /* 0x000fc80000800000 */
[----:B------:R-:W-:-:S07]  /*19790*/  LOP3.LUT R22, R22, R5, RZ, 0x3c, !PT ;  /* 0x0000000516167212 */ /* 0x000fce00078e3cff */
.L_x_1144:
[----:B------:R-:W2:Y:S08]  /*197a0*/  S2UR UR4, SR_CgaCtaId ;  /* 0x00000000000479c3 */ /* 0x000eb00000008800 */
[----:B------:R-:W-:Y:S01]  /*197b0*/  BAR.SYNC.DEFER_BLOCKING 0x5, 0x200 ;  /* 0x0148000000007b1d */ /* 0x000fe20000010000 */
[----:B0-----:R-:W-:-:S05]  /*197c0*/  MOV R17, 0x400 ;  /* 0x0000040000117802 */ /* 0x001fca0000000f00 */
[----:B------:R-:W-:Y:S01]  /*197d0*/  BSSY B0, `(.L_x_1264) ;  /* 0x00001d7000007945 */ /* 0x000fe20003800000 */
[----:B------:R-:W0:Y:S01]  /*197e0*/  S2R R59, SR_TID.X ;  /* 0x00000000003b7919 */ /* 0x000e220000002100 */
[----:B--2---:R-:W-:-:S05]  /*197f0*/  IMAD.U32 R2, RZ, RZ, UR4 ;  /* 0x00000004ff027e24 */ /* 0x004fca000f8e00ff */
[----:B------:R-:W-:Y:S01]  /*19800*/  LEA R17, R2, R17, 0x18 ;  /* 0x0000001102117211 */ /* 0x000fe200078ec0ff */
[----:B------:R2:W-:Y:S04]  /*19810*/  STL [R1+0x18], R2 ;  /* 0x0000180201007387 */ /* 0x0005e80000100800 */
[----:B------:R-:W3:Y:S01]  /*19820*/  LDS.128 R40, [R17+0x19cd0] ;  /* 0x019cd00011287984 */ /* 0x000ee20000000c00 */
[----:B0-----:R-:W-:-:S05]  /*19830*/  VIADD R58, R59, 0xffffff80 ;  /* 0xffffff803b3a7836 */ /* 0x001fca0000000000 */
[----:B------:R-:W-:-:S04]  /*19840*/  SHF.R.S32.HI R39, RZ, 0x1f, R58 ;  /* 0x0000001fff277819 */ /* 0x000fc8000001143a */
[----:B--2---:R-:W-:-:S04]  /*19850*/  LEA.HI R2, R39, R58, RZ, 0x2 ;  /* 0x0000003a27027211 */ /* 0x004fc800078f10ff */
[----:B------:R-:W-:Y:S02]  /*19860*/  LOP3.LUT R4, R2, 0x1ffffffc, RZ, 0xc0, !PT ;  /* 0x1ffffffc02047812 */ /* 0x000fe400078ec0ff */
[----:B------:R-:W-:-:S03]  /*19870*/  SHF.R.S32.HI R2, RZ, 0x2, R2 ;  /* 0x00000002ff027819 */ /* 0x000fc60000011402 */
[----:B------:R-:W-:-:S04]  /*19880*/  IMAD.IADD R4, R58, 0x1, -R4 ;  /* 0x000000013a047824 */ /* 0x000fc800078e0a04 */
[----:B------:R-:W-:Y:S01]  /*19890*/  IMAD.SHL.U32 R20, R4, 0x8, RZ ;  /* 0x0000000804147824 */ /* 0x000fe200078e00ff */
[----:B---3--:R0:W-:Y:S04]  /*198a0*/  STL.64 [R1+0x38], R40 ;  /* 0x0000382801007387 */ /* 0x0081e80000100a00 */
[----:B------:R0:W-:Y:S01]  /*198b0*/  STL.64 [R1+0x40], R42 ;  /* 0x0000402a01007387 */ /* 0x0001e20000100a00 */
[----:B------:R-:W-:Y:S06]  /*198c0*/  BAR.ARV 0x4, 0x200 ;  /* 0x0108000000007b1d */ /* 0x000fec0000002000 */
[----:B------:R-:W-:Y:S05]  /*198d0*/  @P0 BRA `(.L_x_1265) ;  /* 0x0000001400380947 */ /* 0x000fea0003800000 */
[----:B------:R-:W-:Y:S01]  /*198e0*/  IMAD.SHL.U32 R4, R59, 0x4, RZ ;  /* 0x000000043b047824 */ /* 0x000fe200078e00ff */
[----:B------:R-:W-:Y:S01]  /*198f0*/  ULDC.64 UR4, c[0x4][0x38] ;  /* 0x01000e0000047ab9 */ /* 0x000fe20000000a00 */
[----:B------:R-:W2:Y:S03]  /*19900*/  LDL R60, [R1+0x50] ;  /* 0x00005000013c7983 */ /* 0x000ea60000100800 */
[----:B------:R-:W-:-:S04]  /*19910*/  LOP3.LUT R4, R4, 0xc, RZ, 0xc0, !PT ;  /* 0x0000000c04047812 */ /* 0x000fc800078ec0ff */
[----:B------:R-:W-:-:S05]  /*19920*/  IADD3 R4, P0, R4, UR4, RZ ;  /* 0x0000000404047c10 */ /* 0x000fca000ff1e0ff */
[----:B------:R-:W-:Y:S01]  /*19930*/  IMAD.X R5, RZ, RZ, UR5, P0 ;  /* 0x00000005ff057e24 */ /* 0x000fe200080e06ff */
[----:B-----5:R-:W3:Y:S01]  /*19940*/  S2R R24, SR_SWINHI ;  /* 0x0000000000187919 */ /* 0x020ee20000002f00 */
[----:B------:R-:W-:Y:S01]  /*19950*/  F2FP.BF16.F32.PACK_AB R35, R92, R35 ;  /* 0x000000235c23723e */ /* 0x000fe200000010ff */
[----:B------:R-:W-:Y:S02]  /*19960*/  ULDC.64 UR4, c[0x0][0xbd8] ;  /* 0x0002f60000047ab9 */ /* 0x000fe40000000a00 */
[----:B------:R4:W2:Y:S01]  /*19970*/  LDG.E.CONSTANT R4, desc[UR40][R4.64] ;  /* 0x0000002804047981 */ /* 0x0008a2000c1e9900 */
[----:B------:R-:W-:Y:S02]  /*19980*/  F2FP.BF16.F32.PACK_AB R6, R93, R6 ;  /* 0x000000065d06723e */ /* 0x000fe400000010ff */
[----:B------:R-:W-:Y:S02]  /*19990*/  F2FP.BF16.F32.PACK_AB R31, R100, R31 ;  /* 0x0000001f641f723e */ /* 0x000fe400000010ff */
[----:B------:R-:W-:-:S02]  /*199a0*/  F2FP.BF16.F32.PACK_AB R36, R36, R97 ;  /* 0x000000612424723e */ /* 0x000fc400000010ff */
[----:B------:R-:W-:Y:S02]  /*199b0*/  F2FP.BF16.F32.PACK_AB R27, R27, R104 ;  /* 0x000000681b1b723e */ /* 0x000fe400000010ff */
[----:B------:R-:W-:Y:S02]  /*199c0*/  F2FP.BF16.F32.PACK_AB R32, R32, R105 ;  /* 0x000000692020723e */ /* 0x000fe400000010ff */
[----:B----4-:R-:W-:Y:S02]  /*199d0*/  LOP3.LUT P1, R5, R59, 0x3, RZ, 0xc0, !PT ;  /* 0x000000033b057812 */ /* 0x010fe4000782c0ff */
[----:B------:R-:W-:Y:S02]  /*199e0*/  F2FP.BF16.F32.PACK_AB R21, R21, R112 ;  /* 0x000000701515723e */ /* 0x000fe400000010ff */
[----:B------:R-:W-:Y:S02]  /*199f0*/  ISETP.EQ.OR P1, PT, R5, 0x3, !P1 ;  /* 0x000000030500780c */ /* 0x000fe40004f22670 */
[----:B------:R-:W-:-:S02]  /*19a00*/  LEA.HI R5, R39, R58, RZ, 0x4 ;  /* 0x0000003a27057211 */ /* 0x000fc400078f20ff */
[----:B------:R-:W-:Y:S02]  /*19a10*/  F2FP.BF16.F32.PACK_AB R28, R28, R113 ;  /* 0x000000711c1c723e */ /* 0x000fe400000010ff */
[----:B-1----:R-:W-:Y:S02]  /*19a20*/  SEL R37, R35, R6, P1 ;  /* 0x0000000623257207 */ /* 0x002fe40000800000 */
[----:B0-----:R-:W-:Y:S02]  /*19a30*/  SEL R40, R6, R35, P1 ;  /* 0x0000002306287207 */ /* 0x001fe40000800000 */
[----:B------:R-:W-:Y:S02]  /*19a40*/  LEA.HI R39, R39, R58, RZ, 0x5 ;  /* 0x0000003a27277211 */ /* 0x000fe400078f28ff */
[----:B------:R-:W-:Y:S02]  /*19a50*/  SEL R35, R31, R36, P1 ;  /* 0x000000241f237207 */ /* 0x000fe40000800000 */
[----:B------:R-:W-:Y:S01]  /*19a60*/  SEL R36, R36, R31, P1 ;  /* 0x0000001f24247207 */ /* 0x000fe20000800000 */
[----:B------:R-:W-:Y:S01]  /*19a70*/  IMAD.SHL.U32 R39, R39, 0x10, RZ ;  /* 0x0000001027277824 */ /* 0x000fe200078e00ff */
[----:B------:R-:W-:-:S02]  /*19a80*/  SHF.R.S32.HI R6, RZ, 0x4, R5 ;  /* 0x00000004ff067819 */ /* 0x000fc40000011405 */
[----:B------:R-:W-:Y:S02]  /*19a90*/  SEL R31, R27, R32, P1 ;  /* 0x000000201b1f7207 */ /* 0x000fe40000800000 */
[----:B------:R-:W-:Y:S02]  /*19aa0*/  SEL R42, R32, R27, P1 ;  /* 0x0000001b202a7207 */ /* 0x000fe40000800000 */
[----:B------:R-:W-:Y:S02]  /*19ab0*/  SEL R27, R21, R28, P1 ;  /* 0x0000001c151b7207 */ /* 0x000fe40000800000 */
[----:B------:R-:W-:Y:S02]  /*19ac0*/  SEL R44, R28, R21, P1 ;  /* 0x000000151c2c7207 */ /* 0x000fe40000800000 */
[----:B------:R-:W-:Y:S02]  /*19ad0*/  F2FP.BF16.F32.PACK_AB R13, R13, R120 ;  /* 0x000000780d0d723e */ /* 0x000fe400000010ff */
[----:B------:R-:W-:-:S02]  /*19ae0*/  F2FP.BF16.F32.PACK_AB R10, R10, R121 ;  /* 0x000000790a0a723e */ /* 0x000fc400000010ff */
[C---:B------:R-:W-:Y:S02]  /*19af0*/  LOP3.LUT R28, R5.reuse, 0x7fffff0, RZ, 0xc0, !PT ;  /* 0x07fffff0051c7812 */ /* 0x040fe400078ec0ff */
[----:B------:R-:W-:Y:S02]  /*19b00*/  LEA.HI R5, R5, R6, RZ, 0x1 ;  /* 0x0000000605057211 */ /* 0x000fe400078f08ff */
[----:B------:R-:W-:Y:S01]  /*19b10*/  SEL R21, R13, R10, P1 ;  /* 0x0000000a0d157207 */ /* 0x000fe20000800000 */
[----:B------:R-:W-:Y:S01]  /*19b20*/  IMAD.IADD R28, R58, 0x1, -R28 ;  /* 0x000000013a1c7824 */ /* 0x000fe200078e0a1c */
[----:B------:R-:W-:Y:S02]  /*19b30*/  SEL R46, R10, R13, P1 ;  /* 0x0000000d0a2e7207 */ /* 0x000fe40000800000 */
[----:B------:R-:W-:Y:S02]  /*19b40*/  LOP3.LUT R13, R39, 0xfffffe00, RZ, 0xc0, !PT ;  /* 0xfffffe00270d7812 */ /* 0x000fe400078ec0ff */
[----:B------:R-:W-:-:S02]  /*19b50*/  LOP3.LUT R5, R5, 0x1ffffffe, RZ, 0xc0, !PT ;  /* 0x1ffffffe05057812 */ /* 0x000fc400078ec0ff */
[----:B------:R-:W-:Y:S01]  /*19b60*/  F2FP.BF16.F32.PACK_AB R33, R94, R33 ;  /* 0x000000215e21723e */ /* 0x000fe200000010ff */
[----:B------:R-:W-:Y:S01]  /*19b70*/  IMAD R28, R28, 0x20, R13 ;  /* 0x000000201c1c7824 */ /* 0x000fe200078e020d */
[----:B------:R-:W-:Y:S01]  /*19b80*/  F2FP.BF16.F32.PACK_AB R38, R95, R38 ;  /* 0x000000265f26723e */ /* 0x000fe200000010ff */
[----:B------:R-:W-:Y:S01]  /*19b90*/  IMAD.IADD R5, R6, 0x1, -R5 ;  /* 0x0000000106057824 */ /* 0x000fe200078e0a05 */
[----:B------:R-:W-:Y:S02]  /*19ba0*/  F2FP.BF16.F32.PACK_AB R29, R102, R29 ;  /* 0x0000001d661d723e */ /* 0x000fe400000010ff */
[----:B------:R-:W-:Y:S01]  /*19bb0*/  F2FP.BF16.F32.PACK_AB R34, R103, R34 ;  /* 0x000000226722723e */ /* 0x000fe200000010ff */
[----:B------:R-:W-:Y:S01]  /*19bc0*/  IMAD R5, R5, 0x8, R28 ;  /* 0x0000000805057824 */ /* 0x000fe200078e021c */
[----:B------:R-:W-:Y:S02]  /*19bd0*/  SEL R41, R33, R38, P1 ;  /* 0x0000002621297207 */ /* 0x000fe40000800000 */
[----:B------:R-:W-:-:S02]  /*19be0*/  F2FP.BF16.F32.PACK_AB R25, R110, R25 ;  /* 0x000000196e19723e */ /* 0x000fc400000010ff */
[----:B------:R-:W-:Y:S02]  /*19bf0*/  F2FP.BF16.F32.PACK_AB R30, R111, R30 ;  /* 0x0000001e6f1e723e */ /* 0x000fe400000010ff */
[----:B------:R-:W-:Y:S02]  /*19c00*/  SEL R38, R38, R33, P1 ;  /* 0x0000002126267207 */ /* 0x000fe40000800000 */
[----:B------:R-:W-:Y:S02]  /*19c10*/  MOV R32, R17 ;  /* 0x0000001100207202 */ /* 0x000fe40000000f00 */
[----:B---3--:R-:W-:Y:S02]  /*19c20*/  MOV R33, R24 ;  /* 0x0000001800217202 */ /* 0x008fe40000000f00 */
[----:B------:R-:W-:Y:S02]  /*19c30*/  SEL R43, R29, R34, P1 ;  /* 0x000000221d2b7207 */ /* 0x000fe40000800000 */
[----:B------:R-:W-:-:S02]  /*19c40*/  SEL R34, R34, R29, P1 ;  /* 0x0000001d22227207 */ /* 0x000fc40000800000 */
[----:B------:R-:W-:Y:S02]  /*19c50*/  SEL R29, R25, R30, P1 ;  /* 0x0000001e191d7207 */ /* 0x000fe40000800000 */
[----:B------:R-:W-:Y:S01]  /*19c60*/  SEL R30, R30, R25, P1 ;  /* 0x000000191e1e7207 */ /* 0x000fe20000800000 */
[----:B------:R-:W-:Y:S01]  /*19c70*/  IMAD.WIDE R24, R5, 0x2, R32 ;  /* 0x0000000205187825 */ /* 0x000fe200078e0220 */
[----:B------:R-:W-:Y:S02]  /*19c80*/  F2FP.BF16.F32.PACK_AB R9, R9, R128 ;  /* 0x000000800909723e */ /* 0x000fe400000010ff */
[----:B------:R-:W-:Y:S02]  /*19c90*/  F2FP.BF16.F32.PACK_AB R8, R8, R129 ;  /* 0x000000810808723e */ /* 0x000fe400000010ff */
[----:B------:R-:W-:Y:S02]  /*19ca0*/  LOP3.LUT R5, R24, 0x180, RZ, 0xc0, !PT ;  /* 0x0000018018057812 */ /* 0x000fe400078ec0ff */
[----:B------:R-:W-:-:S02]  /*19cb0*/  SEL R39, R9, R8, P1 ;  /* 0x0000000809277207 */ /* 0x000fc40000800000 */
[----:B------:R-:W-:Y:S02]  /*19cc0*/  SEL R48, R8, R9, P1 ;  /* 0x0000000908307207 */ /* 0x000fe40000800000 */
[----:B------:R-:W-:Y:S02]  /*19cd0*/  IADD3 R8, P5, R24, 0x20, RZ ;  /* 0x0000002018087810 */ /* 0x000fe40007fbe0ff */
[----:B------:R-:W-:Y:S02]  /*19ce0*/  SHF.R.U64 R5, R5, 0x3, RZ ;  /* 0x0000000305057819 */ /* 0x000fe400000012ff */
[----:B------:R-:W-:Y:S02]  /*19cf0*/  LOP3.LUT R6, R8, 0x180, RZ, 0xc0, !PT ;  /* 0x0000018008067812 */ /* 0x000fe400078ec0ff */
[C---:B------:R-:W-:Y:S02]  /*19d00*/  IADD3 R10, P4, R24.reuse, 0x3000, RZ ;  /* 0x00003000180a7810 */ /* 0x040fe40007f9e0ff */
[----:B------:R-:W-:-:S02]  /*19d10*/  IADD3 R51, P3, R24, 0x3020, RZ ;  /* 0x0000302018337810 */ /* 0x000fc40007f7e0ff */
[C---:B------:R-:W-:Y:S02]  /*19d20*/  IADD3 R53, P2, R24.reuse, 0x6000, RZ ;  /* 0x0000600018357810 */ /* 0x040fe40007f5e0ff */
[----:B------:R-:W-:Y:S01]  /*19d30*/  IADD3 R55, P0, R24, 0x6020, RZ ;  /* 0x0000602018377810 */ /* 0x000fe20007f1e0ff */
[--C-:B------:R-:W-:Y:S01]  /*19d40*/  IMAD.X R13, RZ, RZ, R25.reuse, P3 ;  /* 0x000000ffff0d7224 */ /* 0x100fe200018e0619 */
[----:B------:R-:W-:Y:S01]  /*19d50*/  F2FP.BF16.F32.PACK_AB R11, R126, R11 ;  /* 0x0000000b7e0b723e */ /* 0x000fe200000010ff */
[----:B------:R-:W-:Y:S01]  /*19d60*/  IMAD.X R9, RZ, RZ, R25, P2 ;  /* 0x000000ffff097224 */ /* 0x000fe200010e0619 */
[----:B------:R-:W-:Y:S02]  /*19d70*/  F2FP.BF16.F32.PACK_AB R14, R127, R14 ;  /* 0x0000000e7f0e723e */ /* 0x000fe400000010ff */
[----:B------:R-:W-:Y:S02]  /*19d80*/  LOP3.LUT R24, R5, R24, RZ, 0x3c, !PT ;  /* 0x0000001805187212 */ /* 0x000fe400078e3cff */
[----:B------:R-:W-:-:S02]  /*19d90*/  SHF.R.U64 R5, R6, 0x3, RZ ;  /* 0x0000000306057819 */ /* 0x000fc400000012ff */
[----:B------:R-:W-:Y:S02]  /*19da0*/  SEL R47, R11, R14, P1 ;  /* 0x0000000e0b2f7207 */ /* 0x000fe40000800000 */
[----:B------:R-:W-:Y:S01]  /*19db0*/  SEL R52, R14, R11, P1 ;  /* 0x0000000b0e347207 */ /* 0x000fe20000800000 */
[----:B------:R-:W-:Y:S01]  /*19dc0*/  IMAD.X R11, RZ, RZ, R25, P4 ;  /* 0x000000ffff0b7224 */ /* 0x000fe200020e0619 */
[----:B------:R-:W-:Y:S02]  /*19dd0*/  LOP3.LUT R14, R5, R8, RZ, 0x3c, !PT ;  /* 0x00000008050e7212 */ /* 0x000fe400078e3cff */
[----:B------:R-:W-:Y:S02]  /*19de0*/  LOP3.LUT R5, R10, 0x180, RZ, 0xc0, !PT ;  /* 0x000001800a057812 */ /* 0x000fe400078ec0ff */
[----:B------:R-:W-:Y:S02]  /*19df0*/  LOP3.LUT R8, R53, 0x180, RZ, 0xc0, !PT ;  /* 0x0000018035087812 */ /* 0x000fe400078ec0ff */
[----:B------:R-:W-:-:S02]  /*19e00*/  F2FP.BF16.F32.PACK_AB R15, R118, R15 ;  /* 0x0000000f760f723e */ /* 0x000fc400000010ff */
[----:B------:R-:W-:Y:S02]  /*19e10*/  F2FP.BF16.F32.PACK_AB R26, R119, R26 ;  /* 0x0000001a771a723e */ /* 0x000fe400000010ff */
[----:B------:R-:W-:Y:S02]  /*19e20*/  LOP3.LUT R6, R51, 0x180, RZ, 0xc0, !PT ;  /* 0x0000018033067812 */ /* 0x000fe400078ec0ff */
[----:B------:R-:W-:Y:S02]  /*19e30*/  SHF.R.U64 R5, R5, 0x3, RZ ;  /* 0x0000000305057819 */ /* 0x000fe400000012ff */
[----:B------:R-:W-:Y:S02]  /*19e40*/  SHF.R.U64 R8, R8, 0x3, RZ ;  /* 0x0000000308087819 */ /* 0x000fe400000012ff */
[----:B------:R-:W-:Y:S02]  /*19e50*/  F2FP.BF16.F32.PACK_AB R7, R134, R7 ;  /* 0x000000078607723e */ /* 0x000fe400000010ff */
[----:B------:R-:W-:-:S02]  /*19e60*/  F2FP.BF16.F32.PACK_AB R12, R135, R12 ;  /* 0x0000000c870c723e */ /* 0x000fc400000010ff */
[----:B------:R-:W-:Y:S02]  /*19e70*/  SEL R45, R15, R26, P1 ;  /* 0x0000001a0f2d7207 */ /* 0x000fe40000800000 */
[----:B------:R-:W-:Y:S01]  /*19e80*/  SEL R50, R26, R15, P1 ;  /* 0x0000000f1a327207 */ /* 0x000fe20000800000 */
[----:B------:R-:W-:Y:S01]  /*19e90*/  IMAD.X R15, RZ, RZ, R25, P5 ;  /* 0x000000ffff0f7224 */ /* 0x000fe200028e0619 */
[----:B------:R-:W-:Y:S02]  /*19ea0*/  LOP3.LUT R26, R55, 0x180, RZ, 0xc0, !PT ;  /* 0x00000180371a7812 */ /* 0x000fe400078ec0ff */
[----:B------:R-:W-:Y:S02]  /*19eb0*/  SHF.R.U64 R6, R6, 0x3, RZ ;  /* 0x0000000306067819 */ /* 0x000fe400000012ff */
[----:B------:R-:W-:Y:S02]  /*19ec0*/  LOP3.LUT R10, R5, R10, RZ, 0x3c, !PT ;  /* 0x0000000a050a7212 */ /* 0x000fe400078e3cff */
[----:B------:R-:W-:-:S02]  /*19ed0*/  LOP3.LUT R8, R8, R53, RZ, 0x3c, !PT ;  /* 0x0000003508087212 */ /* 0x000fc400078e3cff */
[----:B------:R-:W-:Y:S02]  /*19ee0*/  SEL R49, R7, R12, P1 ;  /* 0x0000000c07317207 */ /* 0x000fe40000800000 */
[----:B------:R-:W-:Y:S01]  /*19ef0*/  SEL R54, R12, R7, P1 ;  /* 0x000000070c367207 */ /* 0x000fe20000800000 */
[----:B------:R-:W-:Y:S01]  /*19f00*/  IMAD.X R7, RZ, RZ, R25, P0 ;  /* 0x000000ffff077224 */ /* 0x000fe200000e0619 */
[----:B------:R-:W-:Y:S02]  /*19f10*/  SHF.R.U64 R26, R26, 0x3, RZ ;  /* 0x000000031a1a7819 */ /* 0x000fe400000012ff */
[----:B------:R-:W-:Y:S02]  /*19f20*/  LOP3.LUT R12, R6, R51, RZ, 0x3c, !PT ;  /* 0x00000033060c7212 */ /* 0x000fe400078e3cff */
[----:B------:R-:W-:Y:S02]  /*19f30*/  MOV R56, R14 ;  /* 0x0000000e00387202 */ /* 0x000fe40000000f00 */
[----:B------:R-:W-:-:S02]  /*19f40*/  MOV R53, R8 ;  /* 0x0000000800357202 */ /* 0x000fc40000000f00 */
[----:B------:R-:W-:Y:S02]  /*19f50*/  LOP3.LUT R6, R26, R55, RZ, 0x3c, !PT ;  /* 0x000000371a067212 */ /* 0x000fe400078e3cff */
[----:B------:R-:W-:Y:S02]  /*19f60*/  MOV R15, R10 ;  /* 0x0000000a000f7202 */ /* 0x000fe40000000f00 */
[----:B------:R-:W-:Y:S02]  /*19f70*/  MOV R55, R12 ;  /* 0x0000000c00377202 */ /* 0x000fe40000000f00 */
[----:B------:R-:W-:Y:S02]  /*19f80*/  MOV R51, R6 ;  /* 0x0000000600337202 */ /* 0x000fe40000000f00 */
[----:B------:R-:W-:Y:S02]  /*19f90*/  MOV R57, R24 ;  /* 0x0000001800397202 */ /* 0x000fe40000000f00 */
[----:B------:R-:W-:-:S04]  /*19fa0*/  ISETP.NE.U32.AND P0, PT, RZ, UR4, PT ;  /* 0x00000004ff007c0c */ /* 0x000fc8000bf05070 */
[----:B------:R-:W-:Y:S01]  /*19fb0*/  ISETP.NE.AND.EX P0, PT, RZ, UR5, PT, P0 ;  /* 0x00000005ff007c0c */ /* 0x000fe2000bf05300 */
[----:B------:R-:W-:Y:S01]  /*19fc0*/  ULDC.64 UR4, c[0x0][0xbe0] ;  /* 0x0002f80000047ab9 */ /* 0x000fe20000000a00 */
[----:B--2---:R-:W-:Y:S01]  /*19fd0*/  LOP3.LUT R5, R4, 0x2, RZ, 0x3c, !PT ;  /* 0x0000000204057812 */ /* 0x004fe200078e3cff */
[----:B------:R-:W-:Y:S04]  /*19fe0*/  SHFL.IDX PT, R35, R35, R4, 0x1c1f ;  /* 0x001c1f0423237589 */ /* 0x000fe800000e0000 */
[----:B------:R-:W0:Y:S04]  /*19ff0*/  SHFL.IDX PT, R36, R36, R5, 0x1c1f ;  /* 0x001c1f0524247589 */ /* 0x000e2800000e0000 */
[----:B------:R-:W-:Y:S04]  /*1a000*/  SHFL.IDX PT, R37, R37, R4, 0x1c1f ;  /* 0x001c1f0425257589 */ /* 0x000fe800000e0000 */
[----:B------:R-:W1:Y:S04]  /*1a010*/  SHFL.IDX PT, R40, R40, R5, 0x1c1f ;  /* 0x001c1f0528287589 */ /* 0x000e6800000e0000 */
[----:B------:R-:W-:Y:S04]  /*1a020*/  SHFL.IDX PT, R31, R31, R4, 0x1c1f ;  /* 0x001c1f041f1f7589 */ /* 0x000fe800000e0000 */
[----:B------:R-:W-:Y:S04]  /*1a030*/  SHFL.IDX PT, R41, R41, R4, 0x1c1f ;  /* 0x001c1f0429297589 */ /* 0x000fe800000e0000 */
[----:B------:R-:W2:Y:S04]  /*1a040*/  SHFL.IDX PT, R42, R42, R5, 0x1c1f ;  /* 0x001c1f052a2a7589 */ /* 0x000ea800000e0000 */
[----:B------:R2:W3:Y:S01]  /*1a050*/  SHFL.IDX PT, R8, R38, R5, 0x1c1f ;  /* 0x001c1f0526087589 */ /* 0x0004e200000e0000 */
[----:B0-----:R-:W-:-:S03]  /*1a060*/  SEL R28, R35, R36, P1 ;  /* 0x00000024231c7207 */ /* 0x001fc60000800000 */
[----:B------:R-:W-:Y:S04]  /*1a070*/  SHFL.IDX PT, R43, R43, R4, 0x1c1f ;  /* 0x001c1f042b2b7589 */ /* 0x000fe800000e0000 */
[----:B------:R-:W0:Y:S01]  /*1a080*/  SHFL.IDX PT, R10, R34, R5, 0x1c1f ;  /* 0x001c1f05220a7589 */ /* 0x000e2200000e0000 */
[----:B-1----:R-:W-:Y:S02]  /*1a090*/  SEL R24, R37, R40, P1 ;  /* 0x0000002825187207 */ /* 0x002fe40000800000 */
[----:B------:R-:W-:Y:S01]  /*1a0a0*/  SEL R26, R40, R37, P1 ;  /* 0x00000025281a7207 */ /* 0x000fe20000800000 */
[----:B------:R-:W-:Y:S04]  /*1a0b0*/  SHFL.IDX PT, R11, R29, R4, 0x1c1f ;  /* 0x001c1f041d0b7589 */ /* 0x000fe800000e0000 */
[----:B------:R1:W4:Y:S04]  /*1a0c0*/  SHFL.IDX PT, R12, R30, R5, 0x1c1f ;  /* 0x001c1f051e0c7589 */ /* 0x00032800000e0000 */
[----:B------:R0:W-:Y:S01]  /*1a0d0*/  SHFL.IDX PT, R6, R27, R4, 0x1c1f ;  /* 0x001c1f041b067589 */ /* 0x0001e200000e0000 */
[----:B--2---:R-:W-:-:S03]  /*1a0e0*/  SEL R38, R42, R31, P1 ;  /* 0x0000001f2a267207 */ /* 0x004fc60000800000 */
[----:B------:R2:W-:Y:S01]  /*1a0f0*/  SHFL.IDX PT, R14, R39, R4, 0x1c1f ;  /* 0x001c1f04270e7589 */ /* 0x0005e200000e0000 */
[----:B---3--:R-:W-:Y:S02]  /*1a100*/  SEL R25, R41, R8, P1 ;  /* 0x0000000829197207 */ /* 0x008fe40000800000 */
[----:B-1----:R-:W-:Y:S01]  /*1a110*/  SEL R30, R36, R35, P1 ;  /* 0x00000023241e7207 */ /* 0x002fe20000800000 */
[----:B------:R-:W-:Y:S01]  /*1a120*/  SHFL.IDX PT, R7, R44, R5, 0x1c1f ;  /* 0x001c1f052c077589 */ /* 0x000fe200000e0000 */
[----:B------:R-:W-:Y:S01]  /*1a130*/  SEL R36, R31, R42, P1 ;  /* 0x0000002a1f247207 */ /* 0x000fe20000800000 */
[----:B------:R-:W1:Y:S01]  /*1a140*/  LDC.64 R34, c[0x0][0xbd8] ;  /* 0x0002f600ff227b82 */ /* 0x000e620000000a00 */
[----:B0-----:R-:W-:-:S07]  /*1a150*/  SEL R27, R8, R41, P1 ;  /* 0x00000029081b7207 */ /* 0x001fce0000800000 */
[----:B------:R-:W-:Y:S01]  /*1a160*/  BAR.SYNC.DEFER_BLOCKING 0x1, 0x180 ;  /* 0x0046000000007b1d */ /* 0x000fe20000010000 */
[----:B------:R-:W-:Y:S01]  /*1a170*/  SEL R29, R43, R10, P1 ;  /* 0x0000000a2b1d7207 */ /* 0x000fe20000800000 */
[----:B------:R-:W-:Y:S01]  /*1a180*/  IMAD.MOV.U32 R41, RZ, RZ, RZ ;  /* 0x000000ffff297224 */ /* 0x000fe200078e00ff */
[----:B------:R-:W-:-:S03]  /*1a190*/  SEL R31, R10, R43, P1 ;  /* 0x0000002b0a1f7207 */ /* 0x000fc60000800000 */
[----:B------:R-:W0:Y:S01]  /*1a1a0*/  SHFL.IDX PT, R9, R48, R5, 0x1c1f ;  /* 0x001c1f0530097589 */ /* 0x000e2200000e0000 */
[----:B----4-:R-:W-:Y:S02]  /*1a1b0*/  SEL R37, R11, R12, P1 ;  /* 0x0000000c0b257207 */ /* 0x010fe40000800000 */
[----:B--2---:R-:W-:Y:S01]  /*1a1c0*/  SEL R39, R12, R11, P1 ;  /* 0x0000000b0c277207 */ /* 0x004fe20000800000 */
[----:B------:R-:W-:Y:S04]  /*1a1d0*/  SHFL.IDX PT, R21, R21, R4, 0x1c1f ;  /* 0x001c1f0415157589 */ /* 0x000fe800000e0000 */
[----:B------:R-:W-:Y:S04]  /*1a1e0*/  SHFL.IDX PT, R45, R45, R4, 0x1c1f ;  /* 0x001c1f042d2d7589 */ /* 0x000fe800000e0000 */
[----:B------:R-:W-:Y:S01]  /*1a1f0*/  SHFL.IDX PT, R47, R47, R4, 0x1c1f ;  /* 0x001c1f042f2f7589 */ /* 0x000fe200000e0000 */
[----:B-1----:R-:W-:-:S03]  /*1a200*/  IMAD.WIDE R34, R60, 0x4, R34 ;  /* 0x000000043c227825 */ /* 0x002fc600078e0222 */
[----:B------:R1:W-:Y:S04]  /*1a210*/  SHFL.IDX PT, R49, R49, R4, 0x1c1f ;  /* 0x001c1f0431317589 */ /* 0x0003e800000e0000 */
[----:B------:R-:W2:Y:S04]  /*1a220*/  SHFL.IDX PT, R46, R46, R5, 0x1c1f ;  /* 0x001c1f052e2e7589 */ /* 0x000ea800000e0000 */
[----:B------:R-:W3:Y:S01]  /*1a230*/  SHFL.IDX PT, R50, R50, R5, 0x1c1f ;  /* 0x001c1f0532327589 */ /* 0x000ee200000e0000 */
[----:B0-----:R-:W-:Y:S02]  /*1a240*/  SEL R12, R14, R9, P1 ;  /* 0x000000090e0c7207 */ /* 0x001fe40000800000 */
[----:B-1----:R-:W-:Y:S01]  /*1a250*/  SEL R4, R6, R7, P1 ;  /* 0x0000000706047207 */ /* 0x002fe20000800000 */
[----:B------:R-:W0:Y:S01]  /*1a260*/  SHFL.IDX PT, R52, R52, R5, 0x1c1f ;  /* 0x001c1f0534347589 */ /* 0x000e2200000e0000 */
[----:B------:R-:W-:-:S02]  /*1a270*/  SEL R6, R7, R6, P1 ;  /* 0x0000000607067207 */ /* 0x000fc40000800000 */
[----:B------:R-:W-:Y:S01]  /*1a280*/  SEL R14, R9, R14, P1 ;  /* 0x0000000e090e7207 */ /* 0x000fe20000800000 */
[----:B------:R3:W1:Y:S04]  /*1a290*/  SHFL.IDX PT, R54, R54, R5, 0x1c1f ;  /* 0x001c1f0536367589 */ /* 0x00066800000e0000 */
[----:B------:R-:W-:Y:S04]  /*1a2a0*/  STSM.16.M88.4 [R57], R24 ;  /* 0x0000001839007844 */ /* 0x000fe80000000200 */
[----:B------:R-:W-:Y:S04]  /*1a2b0*/  STSM.16.M88.4 [R56], R28 ;  /* 0x0000001c38007844 */ /* 0x000fe80000000200 */
[----:B------:R4:W-:Y:S01]  /*1a2c0*/  STSM.16.M88.4 [R15], R36 ;  /* 0x000000240f007844 */ /* 0x0009e20000000200 */
[----:B--2---:R-:W-:-:S02]  /*1a2d0*/  SEL R8, R21, R46, P1 ;  /* 0x0000002e15087207 */ /* 0x004fc40000800000 */
[----:B------:R-:W-:Y:S02]  /*1a2e0*/  SEL R10, R46, R21, P1 ;  /* 0x000000152e0a7207 */ /* 0x000fe40000800000 */
[----:B---3--:R-:W-:Y:S02]  /*1a2f0*/  SEL R5, R45, R50, P1 ;  /* 0x000000322d057207 */ /* 0x008fe40000800000 */
[----:B------:R-:W-:Y:S02]  /*1a300*/  SEL R7, R50, R45, P1 ;  /* 0x0000002d32077207 */ /* 0x000fe40000800000 */
[----:B0-----:R-:W-:Y:S02]  /*1a310*/  SEL R9, R47, R52, P1 ;  /* 0x000000342f097207 */ /* 0x001fe40000800000 */
[----:B------:R-:W-:Y:S01]  /*1a320*/  SEL R11, R52, R47, P1 ;  /* 0x0000002f340b7207 */ /* 0x000fe20000800000 */
[----:B------:R0:W-:Y:S01]  /*1a330*/  STSM.16.M88.4 [R55], R4 ;  /* 0x0000000437007844 */ /* 0x0001e20000000200 */
[----:B-1----:R-:W-:-:S02]  /*1a340*/  SEL R13, R49, R54, P1 ;  /* 0x00000036310d7207 */ /* 0x002fc40000800000 */
[----:B----4-:R-:W-:Y:S01]  /*1a350*/  SEL R15, R54, R49, P1 ;  /* 0x00000031360f7207 */ /* 0x010fe20000800000 */
[----:B------:R1:W-:Y:S01]  /*1a360*/  STSM.16.M88.4 [R53], R8 ;  /* 0x0000000835007844 */ /* 0x0003e20000000200 */
[----:B------:R-:W-:-:S03]  /*1a370*/  ISETP.NE.U32.AND P1, PT, RZ, UR4, PT ;  /* 0x00000004ff007c0c */ /* 0x000fc6000bf25070 */
[----:B------:R1:W-:Y:S01]  /*1a380*/  STSM.16.M88.4 [R51], R12 ;  /* 0x0000000c33007844 */ /* 0x0003e20000000200 */
[----:B------:R-:W-:Y:S01]  /*1a390*/  BAR.SYNC.DEFER_BLOCKING 0x1, 0x180 ;  /* 0x0046000000007b1d */ /* 0x000fe20000010000 */
[----:B------:R-:W-:-:S13]  /*1a3a0*/  ISETP.NE.AND.EX P1, PT, RZ, UR5, PT, P1 ;  /* 0x00000005ff007c0c */ /* 0x000fda000bf25310 */
[----:B------:R-:W0:Y:S01]  /*1a3b0*/  @P1 LDC.64 R24, c[0x0][0xbe0] ;  /* 0x0002f800ff181b82 */ /* 0x000e220000000a00 */
[----:B------:R-:W-:Y:S02]  /*1a3c0*/  ULDC UR4, c[0x0][0xa88] ;  /* 0x0002a20000047ab9 */ /* 0x000fe40000000800 */
[----:B------:R-:W-:Y:S01]  /*1a3d0*/  IMAD.U32 R40, RZ, RZ, UR4 ;  /* 0x00000004ff287e24 */ /* 0x000fe2000f8e00ff */
[----:B------:R1:W5:Y:S01]  /*1a3e0*/  @P0 LDG.E R41, desc[UR40][R34.64] ;  /* 0x0000002822290981 */ /* 0x000362000c1e1900 */
[----:B------:R-:W-:-:S04]  /*1a3f0*/  IMAD R21, R2, 0x20, R20 ;  /* 0x0000002002157824 */ /* 0x000fc800078e0214 */
[----:B------:R-:W-:-:S04]  /*1a400*/  IMAD.WIDE R32, R21, 0x2, R32 ;  /* 0x0000000215207825 */ /* 0x000fc800078e0220 */
[----:B0-----:R-:W-:-:S05]  /*1a410*/  @P1 IMAD.WIDE R4, R60, 0x4, R24 ;  /* 0x000000043c041825 */ /* 0x001fca00078e0218 */
[----:B------:R1:W5:Y:S01]  /*1a420*/  @P1 LDG.E R40, desc[UR40][R4.64] ;  /* 0x0000002804281981 */ /* 0x000362000c1e1900 */
[----:B------:R-:W-:Y:S05]  /*1a430*/  @P1 BRA `(.L_x_1266) ;  /* 0x0000000000101947 */ /* 0x000fea0003800000 */
[----:B------:R-:W-:Y:S05]  /*1a440*/  @!P0 BRA `(.L_x_1266) ;  /* 0x00000000000c8947 */ /* 0x000fea0003800000 */
[----:B-1----:R-:W2:Y:S04]  /*1a450*/  LDG.E R5, desc[UR40][R34.64] ;  /* 0x0000002822057981 */ /* 0x002ea8000c1e1900 */
[----:B-----5:R-:W2:Y:S02]  /*1a460*/  LDG.E R40, desc[UR40][R34.64+0x4] ;  /* 0x0000042822287981 */ /* 0x020ea4000c1e1900 */
[----:B--2---:R-:W-:-:S07]  /*1a470*/  IMAD.IADD R40, R40, 0x1, -R5 ;  /* 0x0000000128287824 */ /* 0x004fce00078e0a05 */
.L_x_1266:
[----:B------:R-:W2:Y:S01]  /*1a480*/  LDL R6, [R1+0x60] ;  /* 0x0000600001067983 */ /* 0x000ea20000100800 */
[----:B------:R-:W-:-:S03]  /*1a490*/  ULDC.64 UR4, c[0x0][0xb70] ;  /* 0x0002dc0000047ab9 */ /* 0x000fc60000000a00 */
[----:B------:R-:W3:Y:S04]  /*1a4a0*/  LDL.LU R47, [R1+0x4c] ;  /* 0x00004c00012f7983 */ /* 0x000ee80000300800 */
[----:B------:R-:W2:Y:S01]  /*1a4b0*/  LDL.LU R46, [R1+0x58] ;  /* 0x00005800012e7983 */ /* 0x000ea20000300800 */
[--C-:B-----5:R-:W-:Y:S01]  /*1a4c0*/  SHF.R.S32.HI R37, RZ, 0x1f, R41.reuse ;  /* 0x0000001fff257819 */ /* 0x120fe20000011429 */
[----:B------:R-:W-:Y:S01]  /*1a4d0*/  IMAD.MOV.U32 R36, RZ, RZ, R41 ;  /* 0x000000ffff247224 */ /* 0x000fe200078e0029 */
[----:B-1----:R-:W-:Y:S01]  /*1a4e0*/  IADD3 R9, P1, R32, 0x1800, RZ ;  /* 0x0000180020097810 */ /* 0x002fe20007f3e0ff */
[----:B------:R-:W-:Y:S01]  /*1a4f0*/  VIADD R14, R59, 0xffffff80 ;  /* 0xffffff803b0e7836 */ /* 0x000fe20000000000 */
[----:B------:R-:W-:Y:S02]  /*1a500*/  SHF.R.S32.HI R44, RZ, 0x1f, R60 ;  /* 0x0000001fff2c7819 */ /* 0x000fe4000001143c */
[----:B------:R-:W-:-:S02]  /*1a510*/  LOP3.LUT R8, R9, 0x180, RZ, 0xc0, !PT ;  /* 0x0000018009087812 */ /* 0x000fc400078ec0ff */
[----:B------:R-:W-:Y:S02]  /*1a520*/  SEL R44, R44, RZ, !P0 ;  /* 0x000000ff2c2c7207 */ /* 0x000fe40004000000 */
[----:B------:R-:W-:Y:S02]  /*1a530*/  SEL R45, R60, RZ, !P0 ;  /* 0x000000ff3c2d7207 */ /* 0x000fe40004000000 */
[----:B------:R-:W-:Y:S02]  /*1a540*/  SHF.R.S32.HI R10, RZ, 0x1f, R14 ;  /* 0x0000001fff0a7819 */ /* 0x000fe4000001140e */
[----:B------:R-:W-:Y:S02]  /*1a550*/  SHF.R.U64 R8, R8, 0x3, RZ ;  /* 0x0000000308087819 */ /* 0x000fe400000012ff */
[----:B------:R-:W-:Y:S02]  /*1a560*/  LEA.HI R10, R10, R14, RZ, 0x7 ;  /* 0x0000000e0a0a7211 */ /* 0x000fe400078f38ff */
[----:B------:R-:W-:-:S02]  /*1a570*/  LOP3.LUT R8, R8, R9, RZ, 0x3c, !PT ;  /* 0x0000000908087212 */ /* 0x000fc400078e3cff */
[----:B------:R-:W-:Y:S02]  /*1a580*/  LOP3.LUT R10, R10, 0xffffff80, RZ, 0xc0, !PT ;  /* 0xffffff800a0a7812 */ /* 0x000fe400078ec0ff */
[C---:B------:R-:W-:Y:S02]  /*1a590*/  IADD3 R13, P4, R32.reuse, 0x3000, RZ ;  /* 0x00003000200d7810 */ /* 0x040fe40007f9e0ff */
[----:B------:R-:W-:Y:S01]  /*1a5a0*/  IADD3 R25, P3, R32, 0x4800, RZ ;  /* 0x0000480020197810 */ /* 0x000fe20007f7e0ff */
[----:B------:R-:W-:Y:S01]  /*1a5b0*/  IMAD.IADD R10, R14, 0x1, -R10 ;  /* 0x000000010e0a7824 */ /* 0x000fe200078e0a0a */
[----:B------:R-:W-:Y:S02]  /*1a5c0*/  IADD3 R29, P2, R32, 0x6000, RZ ;  /* 0x00006000201d7810 */ /* 0x000fe40007f5e0ff */
[----:B------:R-:W-:Y:S02]  /*1a5d0*/  LOP3.LUT R12, R13, 0x180, RZ, 0xc0, !PT ;  /* 0x000001800d0c7812 */ /* 0x000fe400078ec0ff */
[----:B------:R-:W-:-:S02]  /*1a5e0*/  LOP3.LUT P0, RZ, R10, 0x3, RZ, 0xc0, !PT ;  /* 0x000000030aff7812 */ /* 0x000fc4000780c0ff */
[----:B------:R-:W-:Y:S02]  /*1a5f0*/  LOP3.LUT R24, R25, 0x180, RZ, 0xc0, !PT ;  /* 0x0000018019187812 */ /* 0x000fe400078ec0ff */
        /* <DEDUP_REMOVED lines=10> */
[----:B------:R-:W-:Y:S01]  /*1a6a0*/  SHF.R.S32.HI R21, RZ, 0x1f, R20 ;  /* 0x0000001fff157819 */ /* 0x000fe20000011414 */
[----:B------:R-:W-:Y:S01]  /*1a6b0*/  BSSY B1, `(.L_x_1267) ;  /* 0x0000058000017945 */ /* 0x000fe20003800000 */
[----:B---3--:R-:W-:Y:S01]  /*1a6c0*/  SHF.R.S32.HI R43, RZ, 0x1f, R47 ;  /* 0x0000001fff2b7819 */ /* 0x008fe2000001142f */
[----:B--2---:R-:W-:-:S04]  /*1a6d0*/  IMAD R11, R46, 0xc0, R6 ;  /* 0x000000c02e0b7824 */ /* 0x004fc800078e0206 */
[----:B------:R-:W-:-:S04]  /*1a6e0*/  IMAD R4, R43, UR4, RZ ;  /* 0x000000042b047c24 */ /* 0x000fc8000f8e02ff */
[C---:B------:R-:W-:Y:S02]  /*1a6f0*/  IMAD R7, R47.reuse, UR5, R4 ;  /* 0x000000052f077c24 */ /* 0x040fe4000f8e0204 */
[----:B------:R-:W-:Y:S01]  /*1a700*/  IMAD.WIDE.U32 R4, R47, UR4, R36 ;  /* 0x000000042f047c25 */ /* 0x000fe2000f8e0024 */
[----:B------:R-:W-:-:S03]  /*1a710*/  ULDC.64 UR4, c[0x0][0xb78] ;  /* 0x0002de0000047ab9 */ /* 0x000fc60000000a00 */
[----:B------:R-:W-:Y:S01]  /*1a720*/  IMAD.IADD R5, R5, 0x1, R7 ;  /* 0x0000000105057824 */ /* 0x000fe200078e0207 */
[----:B------:R-:W-:Y:S01]  /*1a730*/  SHF.R.S32.HI R7, RZ, 0x1f, R11 ;  /* 0x0000001fff077819 */ /* 0x000fe2000001140b */
[----:B------:R-:W-:Y:S02]  /*1a740*/  IMAD R6, R44, UR4, RZ ;  /* 0x000000042c067c24 */ /* 0x000fe4000f8e02ff */
[----:B------:R-:W-:-:S04]  /*1a750*/  IMAD.WIDE.U32 R4, R45, UR4, R4 ;  /* 0x000000042d047c25 */ /* 0x000fc8000f8e0004 */
[----:B------:R-:W-:Y:S01]  /*1a760*/  IMAD R9, R45, UR5, R6 ;  /* 0x000000052d097c24 */ /* 0x000fe2000f8e0206 */
[----:B------:R-:W-:Y:S01]  /*1a770*/  IADD3 R6, P5, R11, R4, RZ ;  /* 0x000000040b067210 */ /* 0x000fe20007fbe0ff */
[----:B------:R-:W-:Y:S01]  /*1a780*/  ULDC.64 UR4, c[0x0][0xb40] ;  /* 0x0002d00000047ab9 */ /* 0x000fe20000000a00 */
[----:B------:R-:W-:Y:S02]  /*1a790*/  LOP3.LUT R4, R32, 0x180, RZ, 0xc0, !PT ;  /* 0x0000018020047812 */ /* 0x000fe400078ec0ff */
[----:B------:R-:W-:Y:S01]  /*1a7a0*/  IADD3.X R7, R7, R5, R9, P5, !PT ;  /* 0x0000000507077210 */ /* 0x000fe20002ffe409 */
[C---:B------:R-:W-:Y:S01]  /*1a7b0*/  VIADD R5, R11.reuse, 0x8 ;  /* 0x000000080b057836 */ /* 0x040fe20000000000 */
[C---:B------:R-:W-:Y:S01]  /*1a7c0*/  LEA R38, P6, R6.reuse, UR4, 0x2 ;  /* 0x0000000406267c11 */ /* 0x040fe2000f8c10ff */
[----:B------:R-:W-:Y:S01]  /*1a7d0*/  IMAD.X R9, RZ, RZ, R33, P1 ;  /* 0x000000ffff097224 */ /* 0x000fe200008e0621 */
[----:B------:R-:W-:Y:S02]  /*1a7e0*/  ISETP.GE.OR P5, PT, R11, R40, P0 ;  /* 0x000000280b00720c */ /* 0x000fe400007a6670 */
[----:B------:R-:W-:Y:S01]  /*1a7f0*/  LEA.HI.X R39, R6, UR5, R7, 0x2, P6 ;  /* 0x0000000506277c11 */ /* 0x000fe2000b0f1407 */
[----:B------:R-:W-:Y:S01]  /*1a800*/  ULDC.64 UR4, c[0x0][0xaa0] ;  /* 0x0002a80000047ab9 */ /* 0x000fe20000000a00 */
[----:B------:R-:W-:-:S02]  /*1a810*/  IADD3 R7, P6, R32, 0x7800, RZ ;  /* 0x0000780020077810 */ /* 0x000fc40007fde0ff */
[----:B------:R-:W-:Y:S02]  /*1a820*/  ISETP.GE.OR P0, PT, R5, R40, P0 ;  /* 0x000000280500720c */ /* 0x000fe40000706670 */
[----:B------:R-:W-:Y:S01]  /*1a830*/  LOP3.LUT R6, R7, 0x180, RZ, 0xc0, !PT ;  /* 0x0000018007067812 */ /* 0x000fe200078ec0ff */
[--C-:B------:R-:W-:Y:S01]  /*1a840*/  IMAD.X R35, RZ, RZ, R33.reuse, P6 ;  /* 0x000000ffff237224 */ /* 0x100fe200030e0621 */
[----:B------:R-:W-:Y:S02]  /*1a850*/  SHF.R.U64 R5, R4, 0x3, RZ ;  /* 0x0000000304057819 */ /* 0x000fe400000012ff */
[----:B------:R-:W-:Y:S01]  /*1a860*/  SHF.R.U64 R6, R6, 0x3, RZ ;  /* 0x0000000306067819 */ /* 0x000fe200000012ff */
[----:B------:R-:W-:Y:S01]  /*1a870*/  @!P5 STG.E desc[UR40][R38.64], R3 ;  /* 0x000000032600d986 */ /* 0x000fe2000c101928 */
[----:B------:R-:W-:Y:S01]  /*1a880*/  LOP3.LUT R4, R5, R32, RZ, 0x3c, !PT ;  /* 0x0000002005047212 */ /* 0x000fe200078e3cff */
[----:B------:R-:W-:Y:S01]  /*1a890*/  IMAD.MOV.U32 R5, RZ, RZ, R33 ;  /* 0x000000ffff057224 */ /* 0x000fe200078e0021 */
[----:B------:R-:W-:-:S03]  /*1a8a0*/  LOP3.LUT R34, R6, R7, RZ, 0x3c, !PT ;  /* 0x0000000706227212 */ /* 0x000fc600078e3cff */
[----:B------:R0:W-:Y:S01]  /*1a8b0*/  @!P0 STG.E desc[UR40][R38.64+0x20], R0 ;  /* 0x0000200026008986 */ /* 0x0001e2000c101928 */
[----:B------:R-:W-:-:S03]  /*1a8c0*/  IMAD R42, R37, UR4, RZ ;  /* 0x00000004252a7c24 */ /* 0x000fc6000f8e02ff */
[----:B------:R-:W5:Y:S04]  /*1a8d0*/  LD.E.128 R4, desc[UR40][R4.64] ;  /* 0x0000002804047980 */ /* 0x000f68000c101d00 */
[----:B------:R-:W5:Y:S04]  /*1a8e0*/  LD.E.128 R8, desc[UR40][R8.64] ;  /* 0x0000002808087980 */ /* 0x000f68000c101d00 */
[----:B------:R-:W5:Y:S04]  /*1a8f0*/  LD.E.128 R12, desc[UR40][R12.64] ;  /* 0x000000280c0c7980 */ /* 0x000f68000c101d00 */
[----:B------:R-:W5:Y:S04]  /*1a900*/  LD.E.128 R24, desc[UR40][R24.64] ;  /* 0x0000002818187980 */ /* 0x000f68000c101d00 */
[----:B------:R-:W5:Y:S04]  /*1a910*/  LD.E.128 R28, desc[UR40][R28.64] ;  /* 0x000000281c1c7980 */ /* 0x000f68000c101d00 */
[----:B------:R-:W5:Y:S01]  /*1a920*/  LD.E.128 R32, desc[UR40][R34.64] ;  /* 0x0000002822207980 */ /* 0x000f62000c101d00 */
[C---:B------:R-:W-:Y:S01]  /*1a930*/  IMAD.WIDE.U32 R36, R41.reuse, UR4, R20 ;  /* 0x0000000429247c25 */ /* 0x040fe2000f8e0014 */
[----:B------:R-:W-:Y:S01]  /*1a940*/  @!PT LDS RZ, [RZ] ;  /* 0x00000000fffff984 */ /* 0x000fe20000000800 */
[----:B------:R-:W-:Y:S01]  /*1a950*/  @!PT LDS RZ, [RZ] ;  /* 0x00000000fffff984 */ /* 0x000fe20000000800 */
[----:B------:R-:W-:Y:S01]  /*1a960*/  @!PT LDS RZ, [RZ] ;  /* 0x00000000fffff984 */ /* 0x000fe20000000800 */
[----:B------:R-:W-:Y:S01]  /*1a970*/  @!PT LDS RZ, [RZ] ;  /* 0x00000000fffff984 */ /* 0x000fe20000000800 */
[----:B------:R1:W-:Y:S06]  /*1a980*/  MEMBAR.ALL.CTA ;  /* 0x0000000000007992 */ /* 0x0003ec0000008000 */
[----:B-1----:R-:W1:Y:S01]  /*1a990*/  FENCE.VIEW.ASYNC.S ;  /* 0x00000000000073c6 */ /* 0x002e620000000000 */
[----:B------:R-:W-:Y:S01]  /*1a9a0*/  IMAD R41, R41, UR5, R42 ;  /* 0x0000000529297c24 */ /* 0x000fe2000f8e022a */
[----:B------:R-:W-:Y:S01]  /*1a9b0*/  ULDC.64 UR4, c[0x0][0xae0] ;  /* 0x0002b80000047ab9 */ /* 0x000fe20000000a00 */
[----:B------:R-:W-:-:S02]  /*1a9c0*/  IMAD R40, R46, -0xc0, R40 ;  /* 0xffffff402e287824 */ /* 0x000fc400078e0228 */
[----:B------:R-:W-:Y:S02]  /*1a9d0*/  IMAD.IADD R37, R37, 0x1, R41 ;  /* 0x0000000125257824 */ /* 0x000fe400078e0229 */
[----:B------:R-:W-:Y:S01]  /*1a9e0*/  IMAD R21, R43, UR4, RZ ;  /* 0x000000042b157c24 */ /* 0x000fe2000f8e02ff */
[----:B------:R-:W-:Y:S01]  /*1a9f0*/  ISETP.GE.AND P0, PT, R2, R40, PT ;  /* 0x000000280200720c */ /* 0x000fe20003f06270 */
[----:B------:R-:W-:-:S04]  /*1aa00*/  IMAD.WIDE.U32 R36, R47, UR4, R36 ;  /* 0x000000042f247c25 */ /* 0x000fc8000f8e0024 */
[----:B------:R-:W-:Y:S01]  /*1aa10*/  IMAD R21, R47, UR5, R21 ;  /* 0x000000052f157c24 */ /* 0x000fe2000f8e0215 */
[----:B------:R-:W-:Y:S01]  /*1aa20*/  ULDC.64 UR4, c[0x0][0xae8] ;  /* 0x0002ba0000047ab9 */ /* 0x000fe20000000a00 */
[----:B0-----:R-:W-:Y:S02]  /*1aa30*/  VIADD R0, R17, 0x19c20 ;  /* 0x00019c2011007836 */ /* 0x001fe40000000000 */
[----:B------:R-:W-:Y:S02]  /*1aa40*/  VIADD R3, R2, 0x60 ;  /* 0x0000006002037836 */ /* 0x000fe40000000000 */
[----:B------:R-:W-:Y:S01]  /*1aa50*/  IMAD.IADD R37, R37, 0x1, R21 ;  /* 0x0000000125257824 */ /* 0x000fe200078e0215 */
[----:B------:R-:W-:Y:S01]  /*1aa60*/  PRMT R0, RZ, 0x654, R0 ;  /* 0x00000654ff007816 */ /* 0x000fe20000000000 */
[----:B------:R-:W-:Y:S01]  /*1aa70*/  IMAD R21, R44, UR4, RZ ;  /* 0x000000042c157c24 */ /* 0x000fe2000f8e02ff */
[----:B------:R-:W-:Y:S01]  /*1aa80*/  ISETP.GE.AND P3, PT, R3, R40, PT ;  /* 0x000000280300720c */ /* 0x000fe20003f66270 */
[C---:B------:R-:W-:Y:S01]  /*1aa90*/  IMAD.WIDE.U32 R38, R45.reuse, UR4, R36 ;  /* 0x000000042d267c25 */ /* 0x040fe2000f8e0024 */
[----:B------:R-:W-:Y:S01]  /*1aaa0*/  SHF.R.S32.HI R3, RZ, 0x1f, R2 ;  /* 0x0000001fff037819 */ /* 0x000fe20000011402 */
[----:B-1----:R0:W-:Y:S02]  /*1aab0*/  SYNCS.ARRIVE.TRANS64.RED.A1T0 RZ, [R0+URZ], RZ ;  /* 0x000000ff00ff79a7 */ /* 0x0021e4000810043f */
        /* <DEDUP_REMOVED lines=23> */
.L_x_1268:
[----:B------:R-:W-:Y:S05]  /*1ac30*/  BSYNC B1 ;  /* 0x0000000000017941 */ /* 0x000fea0003800000 */
.L_x_1267:
        /* <DEDUP_REMOVED lines=19> */
[----:B------:R1:W-:Y:S04]  /*1ad70*/  @!P1 STG.E.128 desc[UR40][R4.64], R8 ;  /* 0x0000000804009986 */ /* 0x0003e8000c101d28 */
[----:B------:R1:W-:Y:S06]  /*1ad80*/  @!P2 STG.E.128 desc[UR40][R4.64+0x40], R24 ;  /* 0x000040180400a986 */ /* 0x0003ec000c101d28 */
[----:B------:R-:W-:Y:S05]  /*1ad90*/  @P0 BRA `(.L_x_1269) ;  /* 0x0000000400e80947 */ /* 0x000fea0003800000 */
[----:B------:R2:W-:Y:S01]  /*1ada0*/  STG.E.128 desc[UR40][R4.64+0x80], R32 ;  /* 0x0000802004007986 */ /* 0x0005e2000c101d28 */
[----:B------:R-:W-:Y:S05]  /*1adb0*/  BRA `(.L_x_1269) ;  /* 0x0000000400e07947 */ /* 0x000fea0003800000 */
.L_x_1265:
[----:B------:R-:W2:Y:S01]  /*1adc0*/  LDL R8, [R1+0x50] ;  /* 0x0000500001087983 */ /* 0x000ea20000100800 */
[----:B------:R-:W-:Y:S01]  /*1add0*/  ULDC.64 UR4, c[0x0][0xbd8] ;  /* 0x0002f60000047ab9 */ /* 0x000fe20000000a00 */
[----:B------:R-:W2:Y:S01]  /*1ade0*/  LDC.64 R4, c[0x0][0xbd8] ;  /* 0x0002f600ff047b82 */ /* 0x000ea20000000a00 */
[----:B------:R-:W-:Y:S01]  /*1adf0*/  ISETP.NE.U32.AND P0, PT, RZ, UR4, PT ;  /* 0x00000004ff007c0c */ /* 0x000fe2000bf05070 */
[----:B------:R-:W-:-:S03]  /*1ae00*/  IMAD.MOV.U32 R9, RZ, RZ, RZ ;  /* 0x000000ffff097224 */ /* 0x000fc600078e00ff */
[----:B------:R-:W-:Y:S01]  /*1ae10*/  ISETP.NE.AND.EX P0, PT, RZ, UR5, PT, P0 ;  /* 0x00000005ff007c0c */ /* 0x000fe2000bf05300 */
[----:B------:R-:W-:Y:S02]  /*1ae20*/  ULDC.64 UR4, c[0x0][0xbe0] ;  /* 0x0002f80000047ab9 */ /* 0x000fe40000000a00 */
[----:B------:R-:W-:-:S04]  /*1ae30*/  ISETP.NE.U32.AND P1, PT, RZ, UR4, PT ;  /* 0x00000004ff007c0c */ /* 0x000fc8000bf25070 */
[----:B------:R-:W-:-:S13]  /*1ae40*/  ISETP.NE.AND.EX P1, PT, RZ, UR5, PT, P1 ;  /* 0x00000005ff007c0c */ /* 0x000fda000bf25310 */
[----:B------:R-:W3:Y:S01]  /*1ae50*/  @P1 LDC.64 R6, c[0x0][0xbe0] ;  /* 0x0002f800ff061b82 */ /* 0x000ee20000000a00 */
[----:B------:R-:W-:Y:S02]  /*1ae60*/  ULDC UR4, c[0x0][0xa88] ;  /* 0x0002a20000047ab9 */ /* 0x000fe40000000800 */
[----:B------:R-:W-:Y:S02]  /*1ae70*/  IMAD.U32 R0, RZ, RZ, UR4 ;  /* 0x00000004ff007e24 */ /* 0x000fe4000f8e00ff */
[----:B--2---:R-:W-:-:S04]  /*1ae80*/  IMAD.WIDE R4, R8, 0x4, R4 ;  /* 0x0000000408047825 */ /* 0x004fc800078e0204 */
[----:B---3--:R-:W-:Y:S01]  /*1ae90*/  @P1 IMAD.WIDE R6, R8, 0x4, R6 ;  /* 0x0000000408061825 */ /* 0x008fe200078e0206 */
[----:B------:R2:W5:Y:S04]  /*1aea0*/  @P0 LDG.E R9, desc[UR40][R4.64] ;  /* 0x0000002804090981 */ /* 0x000568000c1e1900 */
[----:B------:R2:W5:Y:S01]  /*1aeb0*/  @P1 LDG.E R0, desc[UR40][R6.64] ;  /* 0x0000002806001981 */ /* 0x000562000c1e1900 */
[----:B------:R-:W-:Y:S01]  /*1aec0*/  ISETP.GT.AND P2, PT, R58, 0xbf, PT ;  /* 0x000000bf3a00780c */ /* 0x000fe20003f44270 */
[----:B------:R-:W-:-:S12]  /*1aed0*/  @P1 BRA `(.L_x_1270) ;  /* 0x0000000000101947 */ /* 0x000fd80003800000 */
[----:B------:R-:W-:Y:S05]  /*1aee0*/  @!P0 BRA `(.L_x_1270) ;  /* 0x00000000000c8947 */ /* 0x000fea0003800000 */
[----:B--2---:R-:W2:Y:S04]  /*1aef0*/  LDG.E R7, desc[UR40][R4.64] ;  /* 0x0000002804077981 */ /* 0x004ea8000c1e1900 */
[----:B-----5:R-:W2:Y:S02]  /*1af00*/  LDG.E R0, desc[UR40][R4.64+0x4] ;  /* 0x0000042804007981 */ /* 0x020ea4000c1e1900 */
[----:B--2---:R-:W-:-:S07]  /*1af10*/  IMAD.IADD R0, R0, 0x1, -R7 ;  /* 0x0000000100007824 */ /* 0x004fce00078e0a07 */
.L_x_1270:
[----:B------:R-:W3:Y:S04]  /*1af20*/  LDL R14, [R1+0x4c] ;  /* 0x00004c00010e7983 */ /* 0x000ee80000100800 */
[----:B------:R4:W5:Y:S01]  /*1af30*/  LDL R13, [R1+0x58] ;  /* 0x00005800010d7983 */ /* 0x0009620000100800 */
[----:B--2---:R-:W-:Y:S01]  /*1af40*/  SHF.R.S32.HI R4, RZ, 0x1f, R8 ;  /* 0x0000001fff047819 */ /* 0x004fe20000011408 */
[----:B------:R-:W-:Y:S01]  /*1af50*/  BSSY B1, `(.L_x_1271) ;  /* 0x000001d000017945 */ /* 0x000fe20003800000 */
[----:B------:R-:W-:Y:S02]  /*1af60*/  SEL R11, R8, RZ, !P0 ;  /* 0x000000ff080b7207 */ /* 0x000fe40004000000 */
[----:B------:R-:W-:Y:S02]  /*1af70*/  SHF.R.S32.HI R21, RZ, 0x1f, R20 ;  /* 0x0000001fff157819 */ /* 0x000fe40000011414 */
[----:B------:R-:W-:-:S02]  /*1af80*/  SEL R12, R4, RZ, !P0 ;  /* 0x000000ff040c7207 */ /* 0x000fc40004000000 */
[----:B-----5:R-:W-:Y:S02]  /*1af90*/  SHF.R.S32.HI R8, RZ, 0x1f, R9 ;  /* 0x0000001fff087819 */ /* 0x020fe40000011409 */
[----:B---3--:R-:W-:Y:S01]  /*1afa0*/  SHF.R.S32.HI R10, RZ, 0x1f, R14 ;  /* 0x0000001fff0a7819 */ /* 0x008fe2000001140e */
[----:B----4-:R-:W-:Y:S06]  /*1afb0*/  @P2 BRA `(.L_x_1272) ;  /* 0x0000000000582947 */ /* 0x010fec0003800000 */
[----:B------:R-:W2:Y:S02]  /*1afc0*/  S2R R5, SR_TID.X ;  /* 0x0000000000057919 */ /* 0x000ea40000002100 */
[----:B--2---:R-:W-:-:S04]  /*1afd0*/  IMAD R4, R13, 0xc0, R5 ;  /* 0x000000c00d047824 */ /* 0x004fc800078e0205 */
        /* <DEDUP_REMOVED lines=20> */
.L_x_1272:
[----:B------:R-:W-:Y:S05]  /*1b120*/  BSYNC B1 ;  /* 0x0000000000017941 */ /* 0x000fea0003800000 */
.L_x_1271:
[----:B------:R-:W-:Y:S01]  /*1b130*/  ULDC.64 UR4, c[0x0][0xaa0] ;  /* 0x0002a80000047ab9 */ /* 0x000fe20000000a00 */
[----:B--2---:R-:W-:Y:S01]  /*1b140*/  IMAD R7, R13, -0xc0, R0 ;  /* 0xffffff400d077824 */ /* 0x004fe200078e0200 */
[----:B------:R-:W-:Y:S01]  /*1b150*/  BSSY B1, `(.L_x_1273) ;  /* 0x0000028000017945 */ /* 0x000fe20003800000 */
[----:B------:R-:W-:Y:S02]  /*1b160*/  IMAD R6, R8, UR4, RZ ;  /* 0x0000000408067c24 */ /* 0x000fe4000f8e02ff */
[----:B------:R-:W-:Y:S01]  /*1b170*/  IMAD.WIDE.U32 R4, R9, UR4, R20 ;  /* 0x0000000409047c25 */ /* 0x000fe2000f8e0014 */
[----:B------:R-:W-:-:S03]  /*1b180*/  ISETP.GE.AND P0, PT, R2, R7, PT ;  /* 0x000000070200720c */ /* 0x000fc60003f06270 */
[----:B------:R-:W-:Y:S01]  /*1b190*/  IMAD R9, R9, UR5, R6 ;  /* 0x0000000509097c24 */ /* 0x000fe2000f8e0206 */
[----:B------:R-:W-:Y:S01]  /*1b1a0*/  ULDC.64 UR4, c[0x0][0xae0] ;  /* 0x0002b80000047ab9 */ /* 0x000fe20000000a00 */
[----:B------:R-:W-:Y:S02]  /*1b1b0*/  VIADD R0, R2, 0x60 ;  /* 0x0000006002007836 */ /* 0x000fe40000000000 */
[----:B------:R-:W-:Y:S02]  /*1b1c0*/  IMAD R3, R10, UR4, RZ ;  /* 0x000000040a037c24 */ /* 0x000fe4000f8e02ff */
[----:B------:R-:W-:Y:S01]  /*1b1d0*/  IMAD.IADD R5, R5, 0x1, R9 ;  /* 0x0000000105057824 */ /* 0x000fe200078e0209 */
[----:B------:R-:W-:Y:S01]  /*1b1e0*/  ISETP.GE.AND P1, PT, R0, R7, PT ;  /* 0x000000070000720c */ /* 0x000fe20003f26270 */
[C---:B------:R-:W-:Y:S02]  /*1b1f0*/  IMAD R3, R14.reuse, UR5, R3 ;  /* 0x000000050e037c24 */ /* 0x040fe4000f8e0203 */
[----:B------:R-:W-:Y:S01]  /*1b200*/  IMAD.WIDE.U32 R4, R14, UR4, R4 ;  /* 0x000000040e047c25 */ /* 0x000fe2000f8e0004 */
[----:B------:R-:W-:-:S03]  /*1b210*/  ULDC.64 UR4, c[0x0][0xae8] ;  /* 0x0002ba0000047ab9 */ /* 0x000fc60000000a00 */
[----:B------:R-:W-:Y:S01]  /*1b220*/  IMAD.IADD R5, R5, 0x1, R3 ;  /* 0x0000000105057824 */ /* 0x000fe200078e0203 */
[----:B------:R-:W-:Y:S01]  /*1b230*/  SHF.R.S32.HI R3, RZ, 0x1f, R2 ;  /* 0x0000001fff037819 */ /* 0x000fe20000011402 */
[----:B------:R-:W-:Y:S02]  /*1b240*/  IMAD R0, R12, UR4, RZ ;  /* 0x000000040c007c24 */ /* 0x000fe4000f8e02ff */
[----:B------:R-:W-:-:S04]  /*1b250*/  IMAD.WIDE.U32 R4, R11, UR4, R4 ;  /* 0x000000040b047c25 */ /* 0x000fc8000f8e0004 */
[----:B------:R-:W-:Y:S02]  /*1b260*/  IMAD R9, R11, UR5, R0 ;  /* 0x000000050b097c24 */ /* 0x000fe4000f8e0200 */
[----:B------:R-:W-:-:S04]  /*1b270*/  IMAD.WIDE R6, R13, 0xc0, R2 ;  /* 0x000000c00d067825 */ /* 0x000fc800078e0202 */
[----:B------:R-:W-:Y:S01]  /*1b280*/  IMAD.IADD R11, R5, 0x1, R9 ;  /* 0x00000001050b7824 */ /* 0x000fe200078e0209 */
        /* <DEDUP_REMOVED lines=20> */
.L_x_1274:
[----:B------:R-:W-:Y:S05]  /*1b3d0*/  BSYNC B1 ;  /* 0x0000000000017941 */ /* 0x000fea0003800000 */
.L_x_1273:
[----:B------:R-:W-:Y:S05]  /*1b3e0*/  @P1 BRA `(.L_x_1269) ;  /* 0x0000000000541947 */ /* 0x000fea0003800000 */
[----:B------:R-:W-:Y:S01]  /*1b3f0*/  IADD3 R5, P0, R6, 0x60, RZ ;  /* 0x0000006006057810 */ /* 0x000fe20007f1e0ff */
[----:B------:R-:W-:Y:S01]  /*1b400*/  ULDC UR4, c[0x0][0xa8c] ;  /* 0x0002a30000047ab9 */ /* 0x000fe20000000800 */
[----:B------:R-:W-:Y:S01]  /*1b410*/  ULDC.64 UR6, c[0x0][0xad8] ;  /* 0x0002b60000067ab9 */ /* 0x000fe20000000a00 */
[----:B------:R-:W-:Y:S01]  /*1b420*/  IMAD.MOV.U32 R2, RZ, RZ, R4 ;  /* 0x000000ffff027224 */ /* 0x000fe200078e0004 */
[C---:B------:R-:W-:Y:S01]  /*1b430*/  ISETP.GE.AND P1, PT, R20.reuse, UR4, PT ;  /* 0x0000000414007c0c */ /* 0x040fe2000bf26270 */
[----:B------:R-:W-:Y:S02]  /*1b440*/  IMAD.X R6, RZ, RZ, R7, P0 ;  /* 0x000000ffff067224 */ /* 0x000fe400000e0607 */
[----:B------:R-:W-:Y:S02]  /*1b450*/  IMAD.MOV.U32 R3, RZ, RZ, R11 ;  /* 0x000000ffff037224 */ /* 0x000fe400078e000b */
[----:B------:R-:W-:Y:S02]  /*1b460*/  VIADD R0, R20, 0x20 ;  /* 0x0000002014007836 */ /* 0x000fe40000000000 */
[----:B------:R-:W-:-:S02]  /*1b470*/  IMAD R6, R6, UR6, RZ ;  /* 0x0000000606067c24 */ /* 0x000fc4000f8e02ff */
[----:B------:R-:W-:Y:S01]  /*1b480*/  VIADD R20, R20, 0x40 ;  /* 0x0000004014147836 */ /* 0x000fe20000000000 */
[----:B------:R-:W-:Y:S01]  /*1b490*/  ISETP.GE.AND P2, PT, R0, UR4, PT ;  /* 0x0000000400007c0c */ /* 0x000fe2000bf46270 */
        /* <DEDUP_REMOVED lines=10> */
.L_x_1269:
[----:B------:R-:W-:Y:S05]  /*1b540*/  BSYNC B0 ;  /* 0x0000000000007941 */ /* 0x000fea0003800000 */
.L_x_1264:
[----:B------:R-:W4:Y:S01]  /*1b550*/  LDL R0, [R1+0x44] ;  /* 0x0000440001007983 */ /* 0x000f220000100800 */
[----:B------:R-:W-:Y:S02]  /*1b560*/  ULDC UR4, c[0x0][0xc14] ;  /* 0x0003050000047ab9 */ /* 0x000fe40000000800 */
[----:B----4-:R-:W-:-:S13]  /*1b570*/  ISETP.GE.AND P0, PT, R0, UR4, PT ;  /* 0x0000000400007c0c */ /* 0x010fda000bf06270 */
[----:B------:R-:W-:Y:S05]  /*1b580*/  @!P0 BRA `(.L_x_1275) ;  /* 0xfffffe5800708947 */ /* 0x000fea000383ffff */
[----:B------:R-:W-:Y:S05]  /*1b590*/  BRA `(.L_x_1077) ;  /* 0x0000006800fc7947 */ /* 0x000fea0003800000 */
.L_x_1075:
[----:B------:R-:W-:-:S08]  /*1b5a0*/  NOP ;  /* 0x0000000000007918 */ /* 0x000fd00000000000 */
[----:B0-----:R-:W0:-:S00]  /*1b5b0*/  USETMAXREG.DEALLOC.CTAPOOL 0x20 ;  /* 0x00000020000079c8 */ /* 0x001e0000080e0500 */
        /* <DEDUP_REMOVED lines=11> */
[----:B------:R-:W0:Y:S01]  /*1b670*/  LDS.128 R24, [UR4+0x19cd0] ;  /* 0x019cd004ff187984 */ /* 0x000e220008000c00 */
[----:B------:R-:W-:Y:S06]  /*1b680*/  BAR.ARV 0x4, 0x200 ;  /* 0x0108000000007b1d */ /* 0x000fec0000002000 */
[----:B------:R-:W-:Y:S05]  /*1b690*/  BRA `(.L_x_1277) ;  /* 0x0000000800847947 */ /* 0x000fea0003800000 */
.L_x_1276:
[----:B------:R-:W0:Y:S01]  /*1b6a0*/  S2R R2, SR_TID.X ;  /* 0x0000000000027919 */ /* 0x000e220000002100 */
[----:B------:R-:W-:Y:S01]  /*1b6b0*/  ULDC UR4, c[0x0][0xc14] ;  /* 0x0003050000047ab9 */ /* 0x000fe20000000800 */
[----:B------:R-:W1:Y:S01]  /*1b6c0*/  S2UR UR6, SR_CTAID.X ;  /* 0x00000000000679c3 */ /* 0x000e620000002500 */
[----:B------:R-:W-:Y:S01]  /*1b6d0*/  ULDC UR5, c[0x0][0xc10] ;  /* 0x0003040000057ab9 */ /* 0x000fe20000000800 */
        /* <DEDUP_REMOVED lines=30> */
[----:B------:R-:W-:Y:S01]  /*1b8c0*/  IMAD.MOV.U32 R3, RZ, RZ, R6 ;  /* 0x000000ffff037224 */ /* 0x000fe200078e0006 */
[----:B-1----:R-:W-:-:S13]  /*1b8d0*/  ISETP.GT.AND P6, PT, R6, UR6, PT ;  /* 0x0000000606007c0c */ /* 0x002fda000bfc4270 */
[----:B------:R-:W-:Y:S05]  /*1b8e0*/  @P6 BRA `(.L_x_1278) ;  /* 0x00000000009c6947 */ /* 0x000fea0003800000 */
[----:B------:R-:W0:Y:S01]  /*1b8f0*/  LDC R7, c[0x0][0xc14] ;  /* 0x00030500ff077b82 */ /* 0x000e220000000800 */
[----:B------:R-:W-:Y:S01]  /*1b900*/  IMAD.MOV.U32 R6, RZ, RZ, R3 ;  /* 0x000000ffff067224 */ /* 0x000fe200078e0003 */
[----:B------:R-:W-:Y:S01]  /*1b910*/  UMOV UR4, URZ ;  /* 0x0000003f00047c82 */ /* 0x000fe20008000000 */
[----:B------:R-:W-:Y:S01]  /*1b920*/  ULDC UR7, c[0x0][0xc14] ;  /* 0x0003050000077ab9 */ /* 0x000fe20000000800 */
[----:B------:R-:W-:-:S05]  /*1b930*/  ULDC UR5, c[0x0][0xc10] ;  /* 0x0003040000057ab9 */ /* 0x000fca0000000800 */
.L_x_1282:
        /* <DEDUP_REMOVED lines=12> */
.L_x_1281:
[----:B------:R-:W-:Y:S05]  /*1ba00*/  BSYNC B0 ;  /* 0x0000000000007941 */ /* 0x000fea0003800000 */
.L_x_1280:
        /* <DEDUP_REMOVED lines=21> */
.L_x_1278:
[----:B------:R-:W-:-:S04]  /*1bb60*/  IMAD.IADD R10, R6, 0x1, -R3 ;  /* 0x00000001060a7824 */ /* 0x000fc800078e0a03 */
[----:B------:R-:W-:-:S05]  /*1bb70*/  IMAD R2, R7, UR5, R10 ;  /* 0x0000000507027c24 */ /* 0x000fca000f8e020a */
[----:B------:R-:W-:Y:S02]  /*1bb80*/  ISETP.GT.AND P0, PT, R2, UR6, PT ;  /* 0x0000000602007c0c */ /* 0x000fe4000bf04270 */
[----:B------:R-:W0:Y:S11]  /*1bb90*/  LDC.64 R2, c[0x0][0xc68] ;  /* 0x00031a00ff027b82 */ /* 0x000e360000000a00 */
[----:B------:R-:W-:-:S04]  /*1bba0*/  VOTE.ANY R11, PT, !P0 ;  /* 0x00000000000b7806 */ /* 0x000fc800040e0100 */
[----:B------:R-:W1:Y:S02]  /*1bbb0*/  POPC R15, R11 ;  /* 0x0000000b000f7309 */ /* 0x000e640000000000 */
[----:B-1----:R-:W-:-:S04]  /*1bbc0*/  VIADD R27, R15, UR4 ;  /* 0x000000040f1b7c36 */ /* 0x002fc80008000000 */
[----:B0-----:R-:W-:-:S05]  /*1bbd0*/  IMAD.WIDE R2, R27, 0x4, R2 ;  /* 0x000000041b027825 */ /* 0x001fca00078e0202 */
[----:B------:R-:W2:Y:S01]  /*1bbe0*/  LDG.E R9, desc[UR40][R2.64] ;  /* 0x0000002802097981 */ /* 0x000ea2000c1e1900 */
[----:B------:R-:W-:-:S03]  /*1bbf0*/  ISETP.NE.AND P0, PT, R11, RZ, PT ;  /* 0x000000ff0b00720c */ /* 0x000fc60003f05270 */
        /* <DEDUP_REMOVED lines=9> */
[----:B------:R-:W-:-:S06]  /*1bc90*/  VIADD R24, R15, 0xffffffff ;  /* 0xffffffff0f187836 */ /* 0x000fcc0000000000 */
[----:B------:R0:W1:Y:S02]  /*1bca0*/  SHFL.IDX PT, R24, R7, R24, 0x1f ;  /* 0x00001f1807187589 */ /* 0x00006400000e0000 */
.L_x_1283:
[----:B-1----:R-:W-:Y:S01]  /*1bcb0*/  IMAD R24, R24, UR5, R10 ;  /* 0x0000000518187c24 */ /* 0x002fe2000f8e020a */
[----:B------:R-:W-:Y:S01]  /*1bcc0*/  IABS R10, R6 ;  /* 0x00000006000a7213 */ /* 0x000fe20000000000 */
[----:B------:R-:W-:Y:S02]  /*1bcd0*/  IMAD R11, R11, R8, RZ ;  /* 0x000000080b0b7224 */ /* 0x000fe400078e02ff */
[----:B------:R-:W-:Y:S01]  /*1bce0*/  IMAD.MOV.U32 R2, RZ, RZ, RZ ;  /* 0x000000ffff027224 */ /* 0x000fe200078e00ff */
[----:B0-----:R-:W-:Y:S01]  /*1bcf0*/  IADD3 R7, -R24, UR6, RZ ;  /* 0x0000000618077c10 */ /* 0x001fe2000fffe1ff */
[----:B------:R-:W-:Y:S02]  /*1bd00*/  IMAD.MOV R10, RZ, RZ, -R10 ;  /* 0x000000ffff0a7224 */ /* 0x000fe400078e0a0a */
[----:B------:R-:W-:Y:S01]  /*1bd10*/  IMAD.HI.U32 R2, R3, R11, R2 ;  /* 0x0000000b03027227 */ /* 0x000fe200078e0002 */
[----:B------:R-:W-:-:S05]  /*1bd20*/  IABS R3, R7 ;  /* 0x0000000700037213 */ /* 0x000fca0000000000 */
        /* <DEDUP_REMOVED lines=12> */
[----:B------:R-:W-:Y:S02]  /*1bdf0*/  IMAD R8, R9, R2, RZ ;  /* 0x0000000209087224 */ /* 0x000fe400078e02ff */
[----:B------:R-:W-:Y:S02]  /*1be00*/  IMAD.MOV R2, RZ, RZ, -R2 ;  /* 0x000000ffff027224 */ /* 0x000fe400078e0a02 */
[----:B------:R-:W-:Y:S02]  /*1be10*/  IMAD.MOV R10, RZ, RZ, -R8 ;  /* 0x000000ffff0a7224 */ /* 0x000fe400078e0a08 */
[----:B------:R-:W-:Y:S02]  /*1be20*/  IMAD R6, R6, R2, R7 ;  /* 0x0000000206067224 */ /* 0x000fe400078e0207 */
[----:B------:R-:W-:Y:S01]  /*1be30*/  IMAD.MOV.U32 R2, RZ, RZ, RZ ;  /* 0x000000ffff027224 */ /* 0x000fe200078e00ff */
[----:B------:R-:W-:-:S04]  /*1be40*/  VIADDMNMX R9, R10, UR5, R9, PT ;  /* 0x000000050a097c46 */ /* 0x000fc8000b800109 */
        /* <DEDUP_REMOVED lines=20> */
[----:B------:R-:W-:-:S06]  /*1bf90*/  IMAD.IADD R3, R6, 0x1, R8 ;  /* 0x0000000106037824 */ /* 0x000fcc00078e0208 */
[----:B------:R-:W-:-:S06]  /*1bfa0*/  @P0 VIADD R2, R2, 0x1 ;  /* 0x0000000102020836 */ /* 0x000fcc0000000000 */
[----:B------:R-:W-:Y:S01]  /*1bfb0*/  @!P2 IMAD.MOV R2, RZ, RZ, -R2 ;  /* 0x000000ffff02a224 */ /* 0x000fe200078e0a02 */
[----:B------:R-:W-:Y:S01]  /*1bfc0*/  @!P1 LOP3.LUT R2, RZ, R9, RZ, 0x33, !PT ;  /* 0x00000009ff029212 */ /* 0x000fe200078e33ff */
[----:B------:R-:W-:-:S03]  /*1bfd0*/  IMAD.MOV R9, RZ, RZ, -R9 ;  /* 0x000000ffff097224 */ /* 0x000fc600078e0a09 */
[----:B------:R-:W-:Y:S01]  /*1bfe0*/  LOP3.LUT R25, RZ, R2, RZ, 0x33, !PT ;  /* 0x00000002ff197212 */ /* 0x000fe200078e33ff */
[----:B------:R-:W-:-:S04]  /*1bff0*/  IMAD R26, R2, R9, R3 ;  /* 0x00000009021a7224 */ /* 0x000fc800078e0203 */
[----:B------:R-:W-:Y:S01]  /*1c000*/  IMAD.IADD R25, R4, 0x1, R25 ;  /* 0x0000000104197824 */ /* 0x000fe200078e0219 */
[----:B------:R-:W-:Y:S06]  /*1c010*/  BRA `(.L_x_1284) ;  /* 0x00000000000c7947 */ /* 0x000fec0003800000 */
.L_x_1279:
[----:B------:R-:W-:Y:S02]  /*1c020*/  IMAD.MOV.U32 R25, RZ, RZ, RZ ;  /* 0x000000ffff197224 */ /* 0x000fe400078e00ff */
[----:B------:R-:W-:Y:S02]  /*1c030*/  IMAD.U32 R24, RZ, RZ, UR6 ;  /* 0x00000006ff187e24 */ /* 0x000fe4000f8e00ff */
[----:B------:R-:W-:-:S07]  /*1c040*/  IMAD.MOV.U32 R26, RZ, RZ, RZ ;  /* 0x000000ffff1a7224 */ /* 0x000fce00078e00ff */
.L_x_1284:
[----:B------:R-:W-:-:S13]  /*1c050*/  ISETP.NE.AND P0, PT, R5, RZ, PT ;  /* 0x000000ff0500720c */ /* 0x000fda0003f05270 */
[----:B------:R-:W0:Y:S01]  /*1c060*/  @!P0 S2R R3, SR_CgaCtaId ;  /* 0x0000000000038919 */ /* 0x000e220000008800 */
[----:B------:R-:W-:-:S04]  /*1c070*/  @!P0 MOV R2, 0x400 ;  /* 0x0000040000028802 */ /* 0x000fc80000000f00 */
[----:B0-----:R-:W-:-:S05]  /*1c080*/  @!P0 LEA R2, R3, R2, 0x18 ;  /* 0x0000000203028211 */ /* 0x001fca00078ec0ff */
[----:B------:R1:W-:Y:S01]  /*1c090*/  @!P0 STS.128 [R2+0x19cd0], R24 ;  /* 0x019cd01802008388 */ /* 0x0003e20000000c00 */
[----:B------:R-:W-:Y:S06]  /*1c0a0*/  BAR.ARV 0x5, 0x200 ;  /* 0x0148000000007b1d */ /* 0x000fec0000002000 */
.L_x_1277:
[----:B------:R2:W-:Y:S01]  /*1c0b0*/  STL [R1+0x18], RZ ;  /* 0x000018ff01007387 */ /* 0x0005e20000100800 */
[----:B------:R-:W-:Y:S01]  /*1c0c0*/  ULDC UR4, c[0x0][0xc14] ;  /* 0x0003050000047ab9 */ /* 0x000fe20000000800 */
[----:B------:R-:W-:Y:S01]  /*1c0d0*/  IMAD.MOV.U32 R19, RZ, RZ, 0x1 ;  /* 0x00000001ff137424 */ /* 0x000fe200078e00ff */
[----:B0-----:R-:W-:Y:S01]  /*1c0e0*/  ISETP.GE.AND P0, PT, R27, UR4, PT ;  /* 0x000000041b007c0c */ /* 0x001fe2000bf06270 */
[----:B------:R-:W-:-:S12]  /*1c0f0*/  IMAD.MOV.U32 R17, RZ, RZ, RZ ;  /* 0x000000ffff117224 */ /* 0x000fd800078e00ff */
[----:B--2---:R-:W-:Y:S05]  /*1c100*/  @P0 BRA `(.L_x_1285) ;  /* 0x0000005c00280947 */ /* 0x004fea0003800000 */
[----:B------:R-:W2:Y:S01]  /*1c110*/  LDL R8, [R1+0x14] ;  /* 0x0000140001087983 */ /* 0x000ea20000100800 */
[----:B------:R-:W0:Y:S01]  /*1c120*/  S2R R10, SR_TID.X ;  /* 0x00000000000a7919 */ /* 0x000e220000002100 */
[----:B------:R-:W3:Y:S01]  /*1c130*/  S2R R6, SR_TID.X ;  /* 0x0000000000067919 */ /* 0x000ee20000002100 */
[----:B------:R-:W-:Y:S01]  /*1c140*/  IMAD.SHL.U32 R9, R0, 0x800, RZ ;  /* 0x0000080000097824 */ /* 0x000fe200078e00ff */
[----:B0-----:R-:W-:Y:S01]  /*1c150*/  SHF.R.U32.HI R4, RZ, 0x1, R10 ;  /* 0x00000001ff047819 */ /* 0x001fe2000001160a */
[----:B-1----:R-:W-:-:S03]  /*1c160*/  IMAD.SHL.U32 R2, R10, 0x20, RZ ;  /* 0x000000200a027824 */ /* 0x002fc600078e00ff */
[----:B------:R-:W-:Y:S02]  /*1c170*/  LOP3.LUT R5, R4, 0x20, RZ, 0xc0, !PT ;  /* 0x0000002004057812 */ /* 0x000fe400078ec0ff */
[----:B---3--:R-:W-:Y:S01]  /*1c180*/  LOP3.LUT R6, R6, 0x7f, RZ, 0xc0, !PT ;  /* 0x0000007f06067812 */ /* 0x008fe200078ec0ff */
[----:B------:R-:W-:Y:S01]  /*1c190*/  IMAD.SHL.U32 R0, R10, 0x80, RZ ;  /* 0x000000800a007824 */ /* 0x000fe200078e00ff */
        /* <DEDUP_REMOVED lines=8> */
[----:B------:R-:W-:Y:S02]  /*1c220*/  LOP3.LUT R0, R0, 0x400, RZ, 0xc0, !PT ;  /* 0x0000040000007812 */ /* 0x000fe400078ec0ff */
[----:B------:R-:W-:Y:S02]  /*1c230*/  LOP3.LUT R2, R2, 0x400, R5, 0xf8, !PT ;  /* 0x0000040002027812 */ /* 0x000fe400078ef805 */
[----:B------:R-:W-:Y:S02]  /*1c240*/  LOP3.LUT R3, R3, 0x10, R6, 0x78, !PT ;  /* 0x0000001003037812 */ /* 0x000fe400078e7806 */
[----:B------:R-:W-:Y:S02]  /*1c250*/  LOP3.LUT R0, R0, 0x800, R9, 0xf8, !PT ;  /* 0x0000080000007812 */ /* 0x000fe400078ef809 */
[----:B------:R-:W-:Y:S02]  /*1c260*/  LOP3.LUT R7, R7, 0x70, R4, 0x78, !PT ;  /* 0x0000007007077812 */ /* 0x000fe400078e7804 */
[----:B------:R-:W-:-:S02]  /*1c270*/  LOP3.LUT R2, R2, R3, RZ, 0xfc, !PT ;  /* 0x0000000302027212 */ /* 0x000fc400078efcff */
[----:B------:R-:W-:Y:S01]  /*1c280*/  LOP3.LUT R29, R0, R7, RZ, 0xfc, !PT ;  /* 0x00000007001d7212 */ /* 0x000fe200078efcff */
[----:B------:R-:W-:Y:S01]  /*1c290*/  IMAD.MOV.U32 R0, RZ, RZ, 0x40 ;  /* 0x00000040ff007424 */ /* 0x000fe200078e00ff */
[----:B------:R-:W-:Y:S01]  /*1c2a0*/  LOP3.LUT P0, RZ, R10, 0x4, RZ, 0xc0, !PT ;  /* 0x000000040aff7812 */ /* 0x000fe2000780c0ff */
[----:B------:R0:W-:Y:S03]  /*1c2b0*/  STL [R1+0x4], R2 ;  /* 0x0000040201007387 */ /* 0x0001e60000100800 */
[----:B------:R-:W-:Y:S01]  /*1c2c0*/  SEL R0, R0, 0xffffffc0, !P0 ;  /* 0xffffffc000007807 */ /* 0x000fe20004000000 */
[----:B------:R-:W-:Y:S01]  /*1c2d0*/  BSSY B7, `(.L_x_1285) ;  /* 0x00005ad000077945 */ /* 0x000fe20003800000 */
[----:B------:R-:W-:Y:S02]  /*1c2e0*/  IMAD.MOV.U32 R22, RZ, RZ, 0x1 ;  /* 0x00000001ff167424 */ /* 0x000fe400078e00ff */
[----:B------:R-:W-:-:S02]  /*1c2f0*/  IMAD.MOV.U32 R18, RZ, RZ, RZ ;  /* 0x000000ffff127224 */ /* 0x000fc400078e00ff */
[----:B------:R-:W-:Y:S02]  /*1c300*/  IMAD.MOV.U32 R17, RZ, RZ, RZ ;  /* 0x000000ffff117224 */ /* 0x000fe400078e00ff */
[----:B------:R-:W-:Y:S01]  /*1c310*/  IMAD.MOV.U32 R19, RZ, RZ, 0x1 ;  /* 0x00000001ff137424 */ /* 0x000fe200078e00ff */
[----:B------:R-:W-:Y:S01]  /*1c320*/  ULDC.64 UR38, c[0x0][0x198] ;  /* 0x0000660000267ab9 */ /* 0x000fe20000000a00 */
[----:B------:R-:W-:Y:S01]  /*1c330*/  ULDC UR36, c[0x0][0xc] ;  /* 0x0000030000247ab9 */ /* 0x000fe20000000800 */
[C---:B--2---:R-:W-:Y:S02]  /*1c340*/  LOP3.LUT R3, R8.reuse, 0x1, RZ, 0xfc, !PT ;  /* 0x0000000108037812 */ /* 0x044fe400078efcff */
[----:B0-----:R-:W-:-:S03]  /*1c350*/  LOP3.LUT R2, R8, 0x2, RZ, 0xfc, !PT ;  /* 0x0000000208027812 */ /* 0x001fc600078efcff */
[----:B------:R0:W-:Y:S04]  /*1c360*/  STL [R1+0x20], R3 ;  /* 0x0000200301007387 */ /* 0x0001e80000100800 */
[----:B------:R0:W-:Y:S04]  /*1c370*/  STL [R1+0xc], R2 ;  /* 0x00000c0201007387 */ /* 0x0001e80000100800 */
[----:B------:R0:W-:Y:S04]  /*1c380*/  STL [R1+0x18], RZ ;  /* 0x000018ff01007387 */ /* 0x0001e80000100800 */
[----:B------:R0:W-:Y:S02]  /*1c390*/  STL [R1], R0 ;  /* 0x0000000001007387 */ /* 0x0001e40000100800 */
.L_x_1412:
[----:B------:R-:W-:Y:S05]  /*1c3a0*/  YIELD ;  /* 0x0000000000007946 */ /* 0x000fea0003800000 */
[----:B------:R-:W-:Y:S01]  /*1c3b0*/  ULDC.64 UR4, c[0x0][0xa28] ;  /* 0x00028a0000047ab9 */ /* 0x000fe20000000a00 */
[----:B0-----:R-:W-:Y:S01]  /*1c3c0*/  IMAD.MOV.U32 R9, RZ, RZ, RZ ;  /* 0x000000ffff097224 */ /* 0x001fe200078e00ff */
[----:B------:R-:W-:Y:S01]  /*1c3d0*/  ISETP.NE.U32.AND P0, PT, RZ, UR4, PT ;  /* 0x00000004ff007c0c */ /* 0x000fe2000bf05070 */
[----:B-1----:R-:W1:Y:S01]  /*1c3e0*/  LDC.64 R10, c[0x0][0xa00] ;  /* 0x00028000ff0a7b82 */ /* 0x002e620000000a00 */
[----:B------:R-:W-:Y:S01]  /*1c3f0*/  ULDC.64 UR6, c[0x0][0xa08] ;  /* 0x0002820000067ab9 */ /* 0x000fe20000000a00 */
[----:B------:R-:W-:Y:S01]  /*1c400*/  ULDC.64 UR8, c[0x0][0xa10] ;  /* 0x0002840000087ab9 */ /* 0x000fe20000000a00 */
[----:B------:R-:W-:Y:S01]  /*1c410*/  ISETP.NE.AND.EX P0, PT, RZ, UR5, PT, P0 ;  /* 0x00000005ff007c0c */ /* 0x000fe2000bf05300 */
[----:B------:R-:W-:-:S04]  /*1c420*/  ULDC.64 UR4, c[0x0][0xa18] ;  /* 0x0002860000047ab9 */ /* 0x000fc80000000a00 */
[----:B------:R-:W2:Y:S08]  /*1c430*/  LDC.64 R4, c[0x0][0xa08] ;  /* 0x00028200ff047b82 */ /* 0x000eb00000000a00 */
[----:B0-----:R-:W0:Y:S02]  /*1c440*/  @P0 LDC.64 R2, c[0x0][0xa28] ;  /* 0x00028a00ff020b82 */ /* 0x001e240000000a00 */
[----:B0-----:R-:W-:-:S05]  /*1c450*/  @P0 IMAD.WIDE R2, R27, 0x4, R2 ;  /* 0x000000041b020825 */ /* 0x001fca00078e0202 */
[----:B------:R0:W5:Y:S01]  /*1c460*/  @P0 LDG.E R9, desc[UR40][R2.64] ;  /* 0x0000002802090981 */ /* 0x000162000c1e1900 */
[----:B------:R-:W-:Y:S01]  /*1c470*/  ISETP.NE.U32.AND P0, PT, RZ, UR4, PT ;  /* 0x00000004ff007c0c */ /* 0x000fe2000bf05070 */
[----:B------:R-:W-:Y:S01]  /*1c480*/  IMAD.MOV.U32 R0, RZ, RZ, RZ ;  /* 0x000000ffff007224 */ /* 0x000fe200078e00ff */
[----:B------:R-:W-:Y:S01]  /*1c490*/  ISETP.NE.U32.AND P2, PT, RZ, UR6, PT ;  /* 0x00000006ff007c0c */ /* 0x000fe2000bf45070 */
[----:B-1----:R-:W-:Y:S01]  /*1c4a0*/  IMAD.WIDE R10, R27, 0x4, R10 ;  /* 0x000000041b0a7825 */ /* 0x002fe200078e020a */
[----:B------:R-:W-:Y:S01]  /*1c4b0*/  ISETP.NE.AND.EX P0, PT, RZ, UR5, PT, P0 ;  /* 0x00000005ff007c0c */ /* 0x000fe2000bf05300 */
[----:B------:R-:W-:Y:S01]  /*1c4c0*/  ULDC.64 UR4, c[0x0][0xa00] ;  /* 0x0002800000047ab9 */ /* 0x000fe20000000a00 */
[----:B------:R-:W-:Y:S01]  /*1c4d0*/  ISETP.NE.U32.AND P4, PT, RZ, UR8, PT ;  /* 0x00000008ff007c0c */ /* 0x000fe2000bf85070 */
[----:B------:R-:W-:Y:S01]  /*1c4e0*/  IMAD.MOV.U32 R28, RZ, RZ, RZ ;  /* 0x000000ffff1c7224 */ /* 0x000fe200078e00ff */
[----:B------:R-:W-:Y:S01]  /*1c4f0*/  ISETP.NE.U32.AND P1, PT, RZ, UR4, PT ;  /* 0x00000004ff007c0c */ /* 0x000fe2000bf25070 */
[----:B0-----:R-:W0:Y:S01]  /*1c500*/  LDC.64 R2, c[0x0][0xa10] ;  /* 0x00028400ff027b82 */ /* 0x001e220000000a00 */
[----:B------:R-:W-:-:S02]  /*1c510*/  IMAD.MOV.U32 R6, RZ, RZ, RZ ;  /* 0x000000ffff067224 */ /* 0x000fc400078e00ff */
[----:B------:R-:W-:Y:S01]  /*1c520*/  ISETP.NE.AND.EX P3, PT, RZ, UR5, PT, P1 ;  /* 0x00000005ff007c0c */ /* 0x000fe2000bf65310 */
[----:B--2---:R-:W-:Y:S01]  /*1c530*/  IMAD.WIDE R4, R27, 0x4, R4 ;  /* 0x000000041b047825 */ /* 0x004fe200078e0204 */
[----:B------:R-:W-:Y:S02]  /*1c540*/  ISETP.NE.AND.EX P1, PT, RZ, UR7, PT, P2 ;  /* 0x00000007ff007c0c */ /* 0x000fe4000bf25320 */
[----:B------:R-:W-:Y:S01]  /*1c550*/  ISETP.NE.AND.EX P2, PT, RZ, UR9, PT, P4 ;  /* 0x00000009ff007c0c */ /* 0x000fe2000bf45340 */
[----:B------:R-:W1:Y:S01]  /*1c560*/  @P0 LDC.64 R12, c[0x0][0xa18] ;  /* 0x00028600ff0c0b82 */ /* 0x000e620000000a00 */
[----:B------:R-:W-:Y:S02]  /*1c570*/  ULDC UR4, c[0x0][0x288] ;  /* 0x0000a20000047ab9 */ /* 0x000fe40000000800 */
[----:B------:R-:W-:Y:S01]  /*1c580*/  IMAD.U32 R7, RZ, RZ, UR4 ;  /* 0x00000004ff077e24 */ /* 0x000fe2000f8e00ff */
[----:B------:R-:W-:-:S04]  /*1c590*/  ULDC.64 UR4, c[0x0][0x3f8] ;  /* 0x0000fe0000047ab9 */ /* 0x000fc80000000a00 */
[----:B------:R-:W2:Y:S04]  /*1c5a0*/  @P3 LDG.E R0, desc[UR40][R10.64] ;  /* 0x000000280a003981 */ /* 0x000ea8000c1e1900 */
[----:B------:R3:W5:Y:S01]  /*1c5b0*/  @P1 LDG.E R28, desc[UR40][R4.64] ;  /* 0x00000028041c1981 */ /* 0x000762000c1e1900 */
[----:B0-----:R-:W-:-:S05]  /*1c5c0*/  IMAD.WIDE R2, R27, 0x4, R2 ;  /* 0x000000041b027825 */ /* 0x001fca00078e0202 */
[----:B------:R3:W5:Y:S01]  /*1c5d0*/  @P2 LDG.E R6, desc[UR40][R2.64] ;  /* 0x0000002802062981 */ /* 0x000762000c1e1900 */
[----:B-1----:R-:W-:-:S05]  /*1c5e0*/  @P0 IMAD.WIDE R12, R27, 0x4, R12 ;  /* 0x000000041b0c0825 */ /* 0x002fca00078e020c */
[----:B------:R3:W5:Y:S01]  /*1c5f0*/  @P0 LDG.E R7, desc[UR40][R12.64] ;  /* 0x000000280c070981 */ /* 0x000762000c1e1900 */
[----:B------:R-:W-:-:S03]  /*1c600*/  UISETP.NE.U32.AND UP0, UPT, UR4, URZ, UPT ;  /* 0x0000003f0400728c */ /* 0x000fc6000bf05070 */
[----:B------:R-:W-:Y:S01]  /*1c610*/  ULDC UR4, c[0x0][0x404] ;  /* 0x0001010000047ab9 */ /* 0x000fe20000000800 */
[----:B------:R-:W-:-:S03]  /*1c620*/  UISETP.NE.AND.EX UP0, UPT, UR5, URZ, UPT, UP0 ;  /* 0x0000003f0500728c */ /* 0x000fc6000bf05300 */
[----:B------:R-:W-:Y:S01]  /*1c630*/  ULDC UR5, c[0x0][0x2e0] ;  /* 0x0000b80000057ab9 */ /* 0x000fe20000000800 */
[----:B------:R-:W-:-:S04]  /*1c640*/  USEL UR4, UR4, 0x1, UP0 ;  /* 0x0000000104047887 */ /* 0x000fc80008000000 */
[----:B------:R-:W-:-:S03]  /*1c650*/  UIMAD UR4, UR4, UR5, URZ ;  /* 0x00000005040472a4 */ /* 0x000fc6000f8e023f */
[----:B------:R-:W-:Y:S02]  /*1c660*/  ULDC UR5, c[0x0][0x338] ;  /* 0x0000ce0000057ab9 */ /* 0x000fe40000000800 */
[----:B------:R-:W-:Y:S01]  /*1c670*/  IMAD.U32 R8, RZ, RZ, UR5 ;  /* 0x00000005ff087e24 */ /* 0x000fe2000f8e00ff */
[----:B--2---:R0:W-:Y:S02]  /*1c680*/  STL [R1+0x1c], R0 ;  /* 0x00001c0001007387 */ /* 0x0041e40000100800 */
[----:B0-----:R-:W-:Y:S01]  /*1c690*/  IMAD.U32 R0, RZ, RZ, UR4 ;  /* 0x00000004ff007e24 */ /* 0x001fe2000f8e00ff */
[----:B---3--:R-:W-:Y:S06]  /*1c6a0*/  @P0 BRA `(.L_x_1286) ;  /* 0x0000000000100947 */ /* 0x008fec0003800000 */
[----:B------:R-:W-:Y:S05]  /*1c6b0*/  @!P3 BRA `(.L_x_1286) ;  /* 0x00000000000cb947 */ /* 0x000fea0003800000 */
[----:B-----5:R-:W2:Y:S04]  /*1c6c0*/  LDG.E R7, desc[UR40][R10.64] ;  /* 0x000000280a077981 */ /* 0x020ea8000c1e1900 */
[----:B------:R-:W2:Y:S02]  /*1c6d0*/  LDG.E R10, desc[UR40][R10.64+0x4] ;  /* 0x000004280a0a7981 */ /* 0x000ea4000c1e1900 */
[----:B--2---:R-:W-:-:S07]  /*1c6e0*/  IMAD.IADD R7, R10, 0x1, -R7 ;  /* 0x000000010a077824 */ /* 0x004fce00078e0a07 */
.L_x_1286:
[----:B------:R-:W-:Y:S01]  /*1c6f0*/  ULDC.64 UR4, c[0x0][0xa20] ;  /* 0x0002880000047ab9 */ /* 0x000fe20000000a00 */
[----:B-----5:R-:W-:Y:S01]  /*1c700*/  IMAD.IADD R28, R28, 0x1, R9 ;  /* 0x000000011c1c7824 */ /* 0x020fe200078e0209 */
[----:B------:R-:W-:-:S04]  /*1c710*/  ISETP.NE.U32.AND P0, PT, RZ, UR4, PT ;  /* 0x00000004ff007c0c */ /* 0x000fc8000bf05070 */
[----:B------:R-:W-:-:S13]  /*1c720*/  ISETP.NE.AND.EX P0, PT, RZ, UR5, PT, P0 ;  /* 0x00000005ff007c0c */ /* 0x000fda000bf05300 */
[----:B------:R-:W-:Y:S05]  /*1c730*/  @!P0 BRA `(.L_x_1287) ;  /* 0x0000000000108947 */ /* 0x000fea0003800000 */
[----:B------:R-:W0:Y:S02]  /*1c740*/  LDC.64 R4, c[0x0][0xa20] ;  /* 0x00028800ff047b82 */ /* 0x000e240000000a00 */
[----:B0-----:R-:W-:-:S05]  /*1c750*/  IMAD.WIDE R4, R27, 0x4, R4 ;  /* 0x000000041b047825 */ /* 0x001fca00078e0204 */
[----:B------:R0:W5:Y:S01]  /*1c760*/  LDG.E R0, desc[UR40][R4.64] ;  /* 0x0000002804007981 */ /* 0x000162000c1e1900 */
[----:B------:R-:W-:Y:S05]  /*1c770*/  BRA `(.L_x_1288) ;  /* 0x0000000000107947 */ /* 0x000fea0003800000 */
.L_x_1287:
[----:B------:R-:W-:Y:S05]  /*1c780*/  @!P1 BRA `(.L_x_1288) ;  /* 0x00000000000c9947 */ /* 0x000fea0003800000 */
[----:B------:R-:W2:Y:S04]  /*1c790*/  LDG.E R0, desc[UR40][R4.64] ;  /* 0x0000002804007981 */ /* 0x000ea8000c1e1900 */
[----:B------:R-:W2:Y:S02]  /*1c7a0*/  LDG.E R11, desc[UR40][R4.64+0x4] ;  /* 0x00000428040b7981 */ /* 0x000ea4000c1e1900 */
[----:B--2---:R-:W-:-:S07]  /*1c7b0*/  IMAD.IADD R0, R11, 0x1, -R0 ;  /* 0x000000010b007824 */ /* 0x004fce00078e0a00 */
.L_x_1288:
[----:B0-----:R-:W2:Y:S04]  /*1c7c0*/  @P2 LDG.E R4, desc[UR40][R2.64] ;  /* 0x0000002802042981 */ /* 0x001ea8000c1e1900 */
[----:B------:R0:W2:Y:S01]  /*1c7d0*/  @P2 LDG.E R5, desc[UR40][R2.64+0x4] ;  /* 0x0000042802052981 */ /* 0x0000a2000c1e1900 */
[----:B-----5:R-:W-:Y:S02]  /*1c7e0*/  IMAD.IADD R9, R0, 0x1, -R9 ;  /* 0x0000000100097824 */ /* 0x020fe400078e0a09 */
[----:B------:R-:W-:-:S05]  /*1c7f0*/  IMAD R0, R25, 0xc0, RZ ;  /* 0x000000c019007824 */ /* 0x000fca00078e02ff */
[----:B------:R-:W-:Y:S01]  /*1c800*/  IADD3 R0, -R7, 0xc0, R0 ;  /* 0x000000c007007810 */ /* 0x000fe20007ffe100 */
[----:B0-----:R-:W0:Y:S02]  /*1c810*/  LDC.64 R2, c[0x0][0x9e0] ;  /* 0x00027800ff027b82 */ /* 0x001e240000000a00 */
[----:B0-----:R-:W-:Y:S01]  /*1c820*/  ISETP.GE.AND P1, PT, R3, 0x1, PT ;  /* 0x000000010300780c */ /* 0x001fe20003f26270 */
[----:B--2---:R-:W-:-:S04]  /*1c830*/  @P2 IMAD.IADD R8, R5, 0x1, -R4 ;  /* 0x0000000105082824 */ /* 0x004fc800078e0a04 */
[----:B------:R-:W-:-:S04]  /*1c840*/  IMAD.IADD R10, R9, 0x1, R8 ;  /* 0x00000001090a7824 */ /* 0x000fc800078e0208 */
[C---:B------:R-:W-:Y:S02]  /*1c850*/  VIADD R20, R10.reuse, 0x7f ;  /* 0x0000007f0a147836 */ /* 0x040fe40000000000 */
[----:B------:R-:W-:-:S03]  /*1c860*/  IMAD.IADD R0, R10, 0x1, R0 ;  /* 0x000000010a007824 */ /* 0x000fc600078e0200 */
[----:B------:R-:W-:Y:S01]  /*1c870*/  SHF.R.S32.HI R5, RZ, 0x1f, R20 ;  /* 0x0000001fff057819 */ /* 0x000fe20000011414 */
[----:B------:R-:W-:-:S03]  /*1c880*/  IMAD.IADD R2, R0, 0x1, R2 ;  /* 0x0000000100027824 */ /* 0x000fc600078e0202 */
[----:B------:R-:W-:-:S04]  /*1c890*/  LEA.HI R20, R5, R20, RZ, 0x7 ;  /* 0x0000001405147211 */ /* 0x000fc800078f38ff */
[----:B------:R-:W-:Y:S01]  /*1c8a0*/  SHF.R.S32.HI R20, RZ, 0x7, R20 ;  /* 0x00000007ff147819 */ /* 0x000fe20000011414 */
        /* <DEDUP_REMOVED lines=12> */
.L_x_1291:
[----:B------:R-:W-:-:S13]  /*1c970*/  ISETP.NE.AND P0, PT, R3, 0x1, PT ;  /* 0x000000010300780c */ /* 0x000fda0003f05270 */
[----:B------:R-:W0:Y:S02]  /*1c980*/  @P0 LDC.64 R4, c[0x0][0x9e8] ;  /* 0x00027a00ff040b82 */ /* 0x000e240000000a00 */
[----:B0-----:R-:W-:-:S05]  /*1c990*/  @P0 IMAD.HI.U32 R4, R11, R4, RZ ;  /* 0x000000040b040227 */ /* 0x001fca00078e00ff */
[----:B------:R-:W-:-:S07]  /*1c9a0*/  @P0 SHF.R.U32.HI R11, RZ, R5, R4 ;  /* 0x00000005ff0b0219 */ /* 0x000fce0000011604 */
.L_x_1292:
[----:B------:R-:W-:Y:S05]  /*1c9b0*/  BSYNC B0 ;  /* 0x0000000000007941 */ /* 0x000fea0003800000 */
.L_x_1290:
[----:B------:R-:W-:-:S05]  /*1c9c0*/  IMAD R11, R11, R3, R3 ;  /* 0x000000030b0b7224 */ /* 0x000fca00078e0203 */
[----:B------:R-:W-:-:S07]  /*1c9d0*/  VIMNMX R2, R2, R11, PT ;  /* 0x0000000b02027248 */ /* 0x000fce0003fe0100 */
.L_x_1289:
        /* <DEDUP_REMOVED lines=15> */
.L_x_1295:
[----:B------:R-:W-:Y:S01]  /*1cad0*/  ISETP.NE.AND P0, PT, R3, 0x1, PT ;  /* 0x000000010300780c */ /* 0x000fe20003f05270 */
[----:B------:R-:W-:-:S12]  /*1cae0*/  IMAD.MOV.U32 R11, RZ, RZ, R7 ;  /* 0x000000ffff0b7224 */ /* 0x000fd800078e0007 */
[----:B------:R-:W0:Y:S02]  /*1caf0*/  @P0 LDC.64 R4, c[0x0][0x9e8] ;  /* 0x00027a00ff040b82 */ /* 0x000e240000000a00 */
[----:B0-----:R-:W-:-:S05]  /*1cb00*/  @P0 IMAD.HI.U32 R4, R7, R4, RZ ;  /* 0x0000000407040227 */ /* 0x001fca00078e00ff */
[----:B------:R-:W-:-:S07]  /*1cb10*/  @P0 SHF.R.U32.HI R11, RZ, R5, R4 ;  /* 0x00000005ff0b0219 */ /* 0x000fce0000011604 */
.L_x_1296:
[----:B------:R-:W-:Y:S05]  /*1cb20*/  BSYNC B0 ;  /* 0x0000000000007941 */ /* 0x000fea0003800000 */
.L_x_1294:
[----:B------:R-:W-:-:S05]  /*1cb30*/  IMAD R3, R11, R3, RZ ;  /* 0x000000030b037224 */ /* 0x000fca00078e02ff */
[----:B------:R-:W-:-:S07]  /*1cb40*/  VIMNMX R10, R10, R3, !PT ;  /* 0x000000030a0a7248 */ /* 0x000fce0007fe0100 */
.L_x_1293:
[----:B------:R-:W-:Y:S01]  /*1cb50*/  VIADD R2, R2, 0x7f ;  /* 0x0000007f02027836 */ /* 0x000fe20000000000 */
[----:B------:R-:W-:Y:S04]  /*1cb60*/  BSSY B0, `(.L_x_1297) ;  /* 0x0000163000007945 */ /* 0x000fe80003800000 */
[----:B------:R-:W-:-:S04]  /*1cb70*/  SHF.R.S32.HI R3, RZ, 0x1f, R2 ;  /* 0x0000001fff037819 */ /* 0x000fc80000011402 */
[----:B------:R-:W-:Y:S02]  /*1cb80*/  LEA.HI R3, R3, R2, RZ, 0x7 ;  /* 0x0000000203037211 */ /* 0x000fe400078f38ff */
[----:B------:R-:W-:Y:S02]  /*1cb90*/  SHF.R.S32.HI R2, RZ, 0x1f, R10 ;  /* 0x0000001fff027819 */ /* 0x000fe4000001140a */
[----:B------:R-:W-:Y:S02]  /*1cba0*/  SHF.R.S32.HI R3, RZ, 0x7, R3 ;  /* 0x00000007ff037819 */ /* 0x000fe40000011403 */
[----:B------:R-:W-:Y:S02]  /*1cbb0*/  LEA.HI R2, R2, R10, RZ, 0x7 ;  /* 0x0000000a02027211 */ /* 0x000fe400078f38ff */
[----:B------:R-:W-:Y:S02]  /*1cbc0*/  VIMNMX R4, R20, R3, PT ;  /* 0x0000000314047248 */ /* 0x000fe40003fe0100 */
[----:B------:R-:W-:-:S04]  /*1cbd0*/  SHF.R.S32.HI R2, RZ, 0x7, R2 ;  /* 0x00000007ff027819 */ /* 0x000fc80000011402 */
[----:B------:R-:W-:-:S05]  /*1cbe0*/  VIMNMX R2, RZ, R2, !PT ;  /* 0x00000002ff027248 */ /* 0x000fca0007fe0100 */
        /* <DEDUP_REMOVED lines=10> */
[----:B------:R-:W-:Y:S02]  /*1cc90*/  @P0 SHF.R.S32.HI R4, RZ, 0x7, R2 ;  /* 0x00000007ff040819 */ /* 0x000fe40000011402 */
[----:B------:R-:W-:Y:S02]  /*1cca0*/  PLOP3.LUT P0, PT, PT, PT, PT, 0x80, 0x0 ;  /* 0x000000000000781c */ /* 0x000fe40003f0f070 */
[----:B------:R-:W-:-:S13]  /*1ccb0*/  ISETP.GT.AND P1, PT, R4, R5, PT ;  /* 0x000000050400720c */ /* 0x000fda0003f24270 */
[----:B------:R-:W-:Y:S05]  /*1ccc0*/  @!P1 BRA `(.L_x_1298) ;  /* 0x0000001400309947 */ /* 0x000fea0003800000 */
[----:B------:R-:W0:Y:S01]  /*1ccd0*/  LDC R2, c[0x0][0x428] ;  /* 0x00010a00ff027b82 */ /* 0x000e220000000800 */
[----:B------:R-:W-:Y:S01]  /*1cce0*/  UMOV UR4, 0xffffffff ;  /* 0xffffffff00047882 */ /* 0x000fe20000000000 */
[----:B0-----:R-:W-:-:S13]  /*1ccf0*/  ISETP.NE.AND P0, PT, R2, 0x1, PT ;  /* 0x000000010200780c */ /* 0x001fda0003f05270 */
[----:B------:R-:W0:Y:S08]  /*1cd00*/  @P0 LDC R3, c[0x0][0x42c] ;  /* 0x00010b00ff030b82 */ /* 0x000e300000000800 */
[----:B------:R-:W1:Y:S01]  /*1cd10*/  @P0 LDC R2, c[0x0][0x430] ;  /* 0x00010c00ff020b82 */ /* 0x000e620000000800 */
[----:B0-----:R-:W-:-:S04]  /*1cd20*/  @P0 IMAD.HI.U32 R8, R26, R3, RZ ;  /* 0x000000031a080227 */ /* 0x001fc800078e00ff */
[----:B------:R-:W-:Y:S01]  /*1cd30*/  IMAD.MOV.U32 R3, RZ, RZ, R26 ;  /* 0x000000ffff037224 */ /* 0x000fe200078e001a */
[----:B-1----:R-:W-:Y:S02]  /*1cd40*/  @P0 SHF.R.U32.HI R3, RZ, R2, R8 ;  /* 0x00000002ff030219 */ /* 0x002fe40000011608 */
[----:B------:R-:W-:Y:S01]  /*1cd50*/  SEL R2, R27, RZ, !P2 ;  /* 0x000000ff1b027207 */ /* 0x000fe20005000000 */
[----:B------:R-:W-:Y:S06]  /*1cd60*/  BRA.DIV UR4, `(.L_x_1299) ;  /* 0x0000005e04607947 */ /* 0x000fec000b800000 */
[----:B------:R-:W0:Y:S02]  /*1cd70*/  S2R R8, SR_TID.X ;  /* 0x0000000000087919 */ /* 0x000e240000002100 */
[----:B0-----:R-:W-:-:S04]  /*1cd80*/  SHF.R.U32.HI R8, RZ, 0x5, R8 ;  /* 0x00000005ff087819 */ /* 0x001fc80000011608 */
[----:B------:R-:W-:-:S05]  /*1cd90*/  LOP3.LUT R8, R8, 0x3, RZ, 0xc0, !PT ;  /* 0x0000000308087812 */ /* 0x000fca00078ec0ff */
[----:B------:R0:W1:Y:S02]  /*1cda0*/  SHFL.IDX PT, R14, R8, RZ, 0x1f ;  /* 0x00001fff080e7589 */ /* 0x00006400000e0000 */
.L_x_1459:
[----:B-1----:R-:W-:Y:S02]  /*1cdb0*/  ISETP.NE.AND P0, PT, R14, RZ, PT ;  /* 0x000000ff0e00720c */ /* 0x002fe40003f05270 */
[----:B------:R-:W-:-:S11]  /*1cdc0*/  PLOP3.LUT P6, PT, PT, PT, PT, 0x8, 0x0 ;  /* 0x000000000000781c */ /* 0x000fd60003fce170 */
[----:B------:R-:W-:Y:S05]  /*1cdd0*/  @P0 BRA `(.L_x_1300) ;  /* 0x00000000000c0947 */ /* 0x000fea0003800000 */
[----:B------:R-:W-:-:S03]  /*1cde0*/  UMOV UR4, 0xffffffff ;  /* 0xffffffff00047882 */ /* 0x000fc60000000000 */
[----:B------:R-:W-:Y:S05]  /*1cdf0*/  BRA.DIV UR4, `(.L_x_1301) ;  /* 0x0000005e04707947 */ /* 0x000fea000b800000 */
[----:B------:R-:W-:-:S13]  /*1ce00*/  ELECT P6, URZ, PT ;  /* 0x00000000003f782f */ /* 0x000fda00038c0000 */
.L_x_1300:
[----:B0-----:R-:W2:Y:S01]  /*1ce10*/  LDL R8, [R1+0x18] ;  /* 0x0000180001087983 */ /* 0x001ea20000100800 */
[----:B------:R-:W-:Y:S01]  /*1ce20*/  BSSY B1, `(.L_x_1302) ;  /* 0x000000b000017945 */ /* 0x000fe20003800000 */
[----:B------:R-:W0:Y:S01]  /*1ce30*/  S2R R13, SR_CgaCtaId ;  /* 0x00000000000d7919 */ /* 0x000e220000008800 */
[----:B--2---:R-:W-:-:S05]  /*1ce40*/  VIADD R8, R8, 0x1 ;  /* 0x0000000108087836 */ /* 0x004fca0000000000 */
[----:B------:R-:W-:-:S04]  /*1ce50*/  LEA.HI R9, R8, R8, RZ, 0x1 ;  /* 0x0000000808097211 */ /* 0x000fc800078f08ff */
[----:B------:R-:W-:-:S05]  /*1ce60*/  LOP3.LUT R9, R9, 0xfffffffe, RZ, 0xc0, !PT ;  /* 0xfffffffe09097812 */ /* 0x000fca00078ec0ff */
[----:B------:R-:W-:Y:S01]  /*1ce70*/  IMAD.IADD R8, R8, 0x1, -R9 ;  /* 0x0000000108087824 */ /* 0x000fe200078e0a09 */
[----:B------:R-:W-:-:S04]  /*1ce80*/  MOV R9, 0x400 ;  /* 0x0000040000097802 */ /* 0x000fc80000000f00 */
[----:B0-----:R-:W-:Y:S02]  /*1ce90*/  LEA R13, R13, R9, 0x18 ;  /* 0x000000090d0d7211 */ /* 0x001fe400078ec0ff */
[----:B------:R-:W-:-:S04]  /*1cea0*/  SHF.L.U32 R8, R8, 0x1f, RZ ;  /* 0x0000001f08087819 */ /* 0x000fc800000006ff */
[----:B------:R-:W0:Y:S02]  /*1ceb0*/  SYNCS.PHASECHK.TRANS64.TRYWAIT P0, [R13+URZ+0x19c20], R8 ;  /* 0x019c20080d0075a7 */ /* 0x000e24000800017f */
[----:B0-----:R-:W-:Y:S05]  /*1cec0*/  @!P0 BRA `(.L_x_1303) ;  /* 0x0000005c005c8947 */ /* 0x001fea0003800000 */
.L_x_1462:
[----:B------:R-:W-:Y:S05]  /*1ced0*/  BSYNC B1 ;  /* 0x0000000000017941 */ /* 0x000fea0003800000 */
.L_x_1302:
        /* <DEDUP_REMOVED lines=10> */
.L_x_1463:
[----:B------:R-:W-:Y:S05]  /*1cf80*/  BSYNC B2 ;  /* 0x0000000000027941 */ /* 0x000fea0003800000 */
.L_x_1306:
        /* <DEDUP_REMOVED lines=9> */
.L_x_1309:
[----:B------:R-:W-:Y:S05]  /*1d020*/  BSYNC B2 ;  /* 0x0000000000027941 */ /* 0x000fea0003800000 */
.L_x_1308:
[----:B0-----:R-:W-:Y:S01]  /*1d030*/  IMAD.MOV.U32 R8, RZ, RZ, RZ ;  /* 0x000000ffff087224 */ /* 0x001fe200078e00ff */
[----:B------:R-:W-:Y:S01]  /*1d040*/  UIADD3 UR4, UP0, UR38, 0x570, URZ ;  /* 0x0000057026047890 */ /* 0x000fe2000ff1e03f */
[----:B------:R-:W-:Y:S01]  /*1d050*/  IMAD R9, R4, 0x80, R6 ;  /* 0x0000008004097824 */ /* 0x000fe200078e0206 */
[----:B------:R-:W-:Y:S01]  /*1d060*/  PLOP3.LUT P0, PT, PT, PT, PT, 0x80, 0x0 ;  /* 0x000000000000781c */ /* 0x000fe20003f0f070 */
[----:B------:R-:W-:Y:S01]  /*1d070*/  IMAD R10, R18, 0x3000, R13 ;  /* 0x00003000120a7824 */ /* 0x000fe200078e020d */
[----:B------:R-:W-:Y:S01]  /*1d080*/  R2UR UR10, R8 ;  /* 0x00000000080a72ca */ /* 0x000fe200000e0000 */
[----:B------:R-:W-:Y:S01]  /*1d090*/  VIADD R9, R9, 0xffffff80 ;  /* 0xffffff8009097836 */ /* 0x000fe20000000000 */
[----:B------:R-:W-:Y:S01]  /*1d0a0*/  UIADD3.X UR5, URZ, UR39, URZ, UP0, !UPT ;  /* 0x000000273f057290 */ /* 0x000fe200087fe43f */
[----:B------:R-:W-:Y:S01]  /*1d0b0*/  VIADD R8, R12, 0x19c90 ;  /* 0x00019c900c087836 */ /* 0x000fe20000000000 */
[----:B------:R-:W-:Y:S01]  /*1d0c0*/  UMOV UR6, 0x0 ;  /* 0x0000000000067882 */ /* 0x000fe20000000000 */
[----:B------:R-:W-:Y:S01]  /*1d0d0*/  VIADD R14, R10, 0x13800 ;  /* 0x000138000a0e7836 */ /* 0x000fe20000000000 */
[----:B------:R-:W-:-:S09]  /*1d0e0*/  UMOV UR7, 0x12f00000 ;  /* 0x12f0000000077882 */ /* 0x000fd20000000000 */
.L_x_1310:
        /* <DEDUP_REMOVED lines=16> */
.L_x_1311:
        /* <DEDUP_REMOVED lines=16> */
.L_x_1312:
        /* <DEDUP_REMOVED lines=13> */
.L_x_1464:
[----:B------:R-:W-:Y:S05]  /*1d3c0*/  BSYNC B2 ;  /* 0x0000000000027941 */ /* 0x000fea0003800000 */
.L_x_1313:
[----:B------:R-:W-:Y:S01]  /*1d3d0*/  BSSY B2, `(.L_x_1315) ;  /* 0x000000b000027945 */ /* 0x000fe20003800000 */
[----:B------:R-:W-:Y:S02]  /*1d3e0*/  IMAD.MOV.U32 R14, RZ, RZ, 0x0 ;  /* 0x00000000ff0e7424 */ /* 0x000fe400078e00ff */
[----:B------:R-:W-:Y:S01]  /*1d3f0*/  IMAD.MOV.U32 R15, RZ, RZ, 0x12f00000 ;  /* 0x12f00000ff0f7424 */ /* 0x000fe200078e00ff */
[----:B------:R-:W-:Y:S06]  /*1d400*/  @P1 BRA `(.L_x_1316) ;  /* 0x00000000001c1947 */ /* 0x000fec0003800000 */
[----:B------:R-:W0:Y:S02]  /*1d410*/  S2R R8, SR_TID.X ;  /* 0x0000000000087919 */ /* 0x000e240000002100 */
[----:B01----:R-:W-:Y:S01]  /*1d420*/  LOP3.LUT R11, R8, 0x1f, RZ, 0xc0, !PT ;  /* 0x0000001f080b7812 */ /* 0x003fe200078ec0ff */
[----:B------:R-:W-:-:S03]  /*1d430*/  IMAD.MOV.U32 R8, RZ, RZ, 0x3000 ;  /* 0x00003000ff087424 */ /* 0x000fc600078e00ff */
[----:B------:R-:W-:Y:S01]  /*1d440*/  ISETP.NE.AND P0, PT, R11, RZ, PT ;  /* 0x000000ff0b00720c */ /* 0x000fe20003f05270 */
[----:B------:R2:W-:-:S12]  /*1d450*/  SYNCS.ARRIVE.TRANS64 RZ, [R12+URZ+0x19cb0], R8 ;  /* 0x019cb0080cff79a7 */ /* 0x0005d8000800003f */
[----:B--2---:R-:W-:Y:S05]  /*1d460*/  @!P0 BRA `(.L_x_1316) ;  /* 0x0000000000048947 */ /* 0x004fea0003800000 */
[----:B------:R-:W-:Y:S01]  /*1d470*/  BPT.TRAP 0x1 ;  /* 0x000000040000795c */ /* 0x000fe20000300000 */
.L_x_1316:
[----:B------:R-:W-:Y:S05]  /*1d480*/  BSYNC B2 ;  /* 0x0000000000027941 */ /* 0x000fea0003800000 */
.L_x_1315:
[----:B------:R-:W-:Y:S01]  /*1d490*/  R2UR UR6, R14 ;  /* 0x000000000e0672ca */ /* 0x000fe200000e0000 */
[----:B------:R-:W-:Y:S01]  /*1d4a0*/  IMAD.MOV.U32 R8, RZ, RZ, RZ ;  /* 0x000000ffff087224 */ /* 0x000fe200078e00ff */
[----:B------:R-:W-:Y:S01]  /*1d4b0*/  R2UR UR7, R15 ;  /* 0x000000000f0772ca */ /* 0x000fe200000e0000 */
[----:B------:R-:W-:Y:S01]  /*1d4c0*/  UIADD3 UR4, UP0, UR38, 0x670, URZ ;  /* 0x0000067026047890 */ /* 0x000fe2000ff1e03f */
[----:B------:R-:W-:Y:S01]  /*1d4d0*/  PLOP3.LUT P0, PT, PT, PT, PT, 0x80, 0x0 ;  /* 0x000000000000781c */ /* 0x000fe20003f0f070 */
[----:B01----:R-:W-:Y:S01]  /*1d4e0*/  VIADD R12, R12, 0x19cb0 ;  /* 0x00019cb00c0c7836 */ /* 0x003fe20000000000 */
[----:B------:R-:W-:Y:S01]  /*1d4f0*/  R2UR UR10, R8 ;  /* 0x00000000080a72ca */ /* 0x000fe200000e0000 */
[----:B------:R-:W-:Y:S01]  /*1d500*/  VIADD R8, R10, 0x9000 ;  /* 0x000090000a087836 */ /* 0x000fe20000000000 */
[----:B------:R-:W-:-:S13]  /*1d510*/  UIADD3.X UR5, URZ, UR39, URZ, UP0, !UPT ;  /* 0x000000273f057290 */ /* 0x000fda00087fe43f */
.L_x_1317:
        /* <DEDUP_REMOVED lines=15> */
.L_x_1318:
        /* <DEDUP_REMOVED lines=15> */
.L_x_1319:
        /* <DEDUP_REMOVED lines=10> */
.L_x_1305:
[----:B------:R-:W-:Y:S05]  /*1d7a0*/  BSYNC B1 ;  /* 0x0000000000017941 */ /* 0x000fea0003800000 */
.L_x_1304:
[----:B------:R-:W-:Y:S01]  /*1d7b0*/  VIADD R12, R4, 0xfffffffe ;  /* 0xfffffffe040c7836 */ /* 0x000fe20000000000 */
[----:B------:R-:W-:Y:S01]  /*1d7c0*/  PLOP3.LUT P0, PT, PT, PT, PT, 0x8, 0x0 ;  /* 0x000000000000781c */ /* 0x000fe20003f0e170 */
[----:B------:R-:W-:-:S03]  /*1d7d0*/  VIADD R18, R18, 0x1 ;  /* 0x0000000112127836 */ /* 0x000fc60000000000 */
[----:B------:R-:W-:Y:S02]  /*1d7e0*/  ISETP.GE.AND P2, PT, R12, R5, PT ;  /* 0x000000050c00720c */ /* 0x000fe40003f46270 */
[----:B------:R-:W-:-:S04]  /*1d7f0*/  ISETP.NE.AND P1, PT, R18, 0x2, PT ;  /* 0x000000021200780c */ /* 0x000fc80003f25270 */
[----:B------:R-:W-:Y:S02]  /*1d800*/  SEL R4, RZ, 0x1, P1 ;  /* 0x00000001ff047807 */ /* 0x000fe40000800000 */
[----:B------:R-:W-:Y:S02]  /*1d810*/  SEL R18, R18, RZ, P1 ;  /* 0x000000ff12127207 */ /* 0x000fe40000800000 */
[----:B------:R-:W-:-:S03]  /*1d820*/  LOP3.LUT R22, R22, R4, RZ, 0x3c, !PT ;  /* 0x0000000416167212 */ /* 0x000fc600078e3cff */
[----:B------:R-:W-:Y:S05]  /*1d830*/  @!P2 BRA `(.L_x_1298) ;  /* 0x000000080054a947 */ /* 0x000fea0003800000 */
.L_x_1336:
        /* <DEDUP_REMOVED lines=11> */
.L_x_1465:
[----:B------:R-:W-:Y:S05]  /*1d8f0*/  BSYNC B2 ;  /* 0x0000000000027941 */ /* 0x000fea0003800000 */
.L_x_1322:
        /* <DEDUP_REMOVED lines=9> */
.L_x_1325:
[----:B------:R-:W-:Y:S05]  /*1d990*/  BSYNC B2 ;  /* 0x0000000000027941 */ /* 0x000fea0003800000 */
.L_x_1324:
        /* <DEDUP_REMOVED lines=11> */
.L_x_1326:
        /* <DEDUP_REMOVED lines=12> */
[----:B------:R-:W-:Y:S01]  /*1db10*/  UMOV UR6, 0x0 ;  /* 0x0000000000067882 */ /* 0x000fe20000000000 */
[----:B------:R-:W-:Y:S02]  /*1db20*/  UMOV UR7, 0x12f00000 ;  /* 0x12f0000000077882 */ /* 0x000fe40000000000 */
[----:B------:R-:W-:Y:S01]  /*1db30*/  R2UR UR10, R14 ;  /* 0x000000000e0a72ca */ /* 0x000fe200000e0000 */
[----:B------:R-:W-:-:S14]  /*1db40*/  VIADD R14, R9, 0x14800 ;  /* 0x00014800090e7836 */ /* 0x000fdc0000000000 */
.L_x_1327:
        /* <DEDUP_REMOVED lines=16> */
.L_x_1328:
        /* <DEDUP_REMOVED lines=13> */
.L_x_1466:
[----:B------:R-:W-:Y:S05]  /*1dd20*/  BSYNC B2 ;  /* 0x0000000000027941 */ /* 0x000fea0003800000 */
.L_x_1329:
        /* <DEDUP_REMOVED lines=11> */
.L_x_1332:
[----:B------:R-:W-:Y:S05]  /*1dde0*/  BSYNC B2 ;  /* 0x0000000000027941 */ /* 0x000fea0003800000 */
.L_x_1331:
[----:B------:R-:W-:Y:S01]  /*1ddf0*/  R2UR UR10, R21 ;  /* 0x00000000150a72ca */ /* 0x000fe200000e0000 */
[----:B------:R-:W-:Y:S01]  /*1de00*/  UIADD3 UR4, UP0, UR38, 0x670, URZ ;  /* 0x0000067026047890 */ /* 0x000fe2000ff1e03f */
[----:B------:R-:W-:Y:S01]  /*1de10*/  R2UR UR6, R14 ;  /* 0x000000000e0672ca */ /* 0x000fe200000e0000 */
[----:B01----:R-:W-:Y:S01]  /*1de20*/  VIADD R11, R11, 0x19cb0 ;  /* 0x00019cb00b0b7836 */ /* 0x003fe20000000000 */
[----:B------:R-:W-:Y:S01]  /*1de30*/  R2UR UR7, R15 ;  /* 0x000000000f0772ca */ /* 0x000fe200000e0000 */
[----:B------:R-:W-:Y:S01]  /*1de40*/  VIADD R4, R9, 0x9000 ;  /* 0x0000900009047836 */ /* 0x000fe20000000000 */
[----:B------:R-:W-:Y:S01]  /*1de50*/  PLOP3.LUT P1, PT, PT, PT, PT, 0x80, 0x0 ;  /* 0x000000000000781c */ /* 0x000fe20003f2f070 */
[----:B------:R-:W-:-:S12]  /*1de60*/  UIADD3.X UR5, URZ, UR39, URZ, UP0, !UPT ;  /* 0x000000273f057290 */ /* 0x000fd800087fe43f */
.L_x_1333:
        /* <DEDUP_REMOVED lines=11> */
[----:B------:R-:W-:Y:S01]  /*1df20*/  R2UR UR6, R14 ;  /* 0x000000000e0672ca */ /* 0x000fe200000e0000 */
[----:B------:R-:W-:Y:S01]  /*1df30*/  VIADD R4, R9, 0xa000 ;  /* 0x0000a00009047836 */ /* 0x000fe20000000000 */
[----:B------:R-:W-:Y:S02]  /*1df40*/  R2UR UR7, R15 ;  /* 0x000000000f0772ca */ /* 0x000fe400000e0000 */
[----:B------:R-:W-:Y:S02]  /*1df50*/  R2UR UR10, R10 ;  /* 0x000000000a0a72ca */ /* 0x000fe400000e0000 */
[----:B------:R-:W-:-:S13]  /*1df60*/  PLOP3.LUT P1, PT, PT, PT, PT, 0x80, 0x0 ;  /* 0x000000000000781c */ /* 0x000fda0003f2f070 */
.L_x_1334:
        /* <DEDUP_REMOVED lines=15> */
.L_x_1335:
        /* <DEDUP_REMOVED lines=10> */
.L_x_1321:
[----:B------:R-:W-:Y:S05]  /*1e100*/  BSYNC B1 ;  /* 0x0000000000017941 */ /* 0x000fea0003800000 */
.L_x_1320:
        /* <DEDUP_REMOVED lines=8> */
.L_x_1298:
[----:B------:R-:W-:Y:S05]  /*1e190*/  BSYNC B0 ;  /* 0x0000000000007941 */ /* 0x000fea0003800000 */
.L_x_1297:
[----:B------:R-:W1:Y:S01]  /*1e1a0*/  LDC.64 R2, c[0x0][0x9e0] ;  /* 0x00027800ff027b82 */ /* 0x000e620000000a00 */
[----:B------:R-:W-:Y:S07]  /*1e1b0*/  @!P0 WARPSYNC.ALL ;  /* 0x0000000000008948 */ /* 0x000fee0003800000 */
[----:B------:R-:W-:Y:S01]  /*1e1c0*/  @!P0 BAR.SYNC.DEFER_BLOCKING 0xc, 0x200 ;  /* 0x0308000000008b1d */ /* 0x000fe20000010000 */
[----:B-1----:R-:W-:Y:S01]  /*1e1d0*/  ISETP.GE.AND P0, PT, R3, 0x1, PT ;  /* 0x000000010300780c */ /* 0x002fe20003f06270 */
[----:B------:R-:W-:-:S12]  /*1e1e0*/  IMAD.IADD R2, R0, 0x1, R2 ;  /* 0x0000000100027824 */ /* 0x000fd800078e0202 */
[----:B------:R-:W-:Y:S05]  /*1e1f0*/  @!P0 BRA `(.L_x_1337) ;  /* 0x0000000000488947 */ /* 0x000fea0003800000 */
        /* <DEDUP_REMOVED lines=11> */
.L_x_1339:
[----:B------:R-:W-:-:S13]  /*1e2b0*/  ISETP.NE.AND P1, PT, R3, 0x1, PT ;  /* 0x000000010300780c */ /* 0x000fda0003f25270 */
[----:B------:R-:W1:Y:S02]  /*1e2c0*/  @P1 LDC.64 R4, c[0x0][0x9e8] ;  /* 0x00027a00ff041b82 */ /* 0x000e640000000a00 */
[----:B-1----:R-:W-:-:S05]  /*1e2d0*/  @P1 IMAD.HI.U32 R4, R6, R4, RZ ;  /* 0x0000000406041227 */ /* 0x002fca00078e00ff */
[----:B------:R-:W-:-:S07]  /*1e2e0*/  @P1 SHF.R.U32.HI R6, RZ, R5, R4 ;  /* 0x00000005ff061219 */ /* 0x000fce0000011604 */
.L_x_1340:
[----:B------:R-:W-:Y:S05]  /*1e2f0*/  BSYNC B0 ;  /* 0x0000000000007941 */ /* 0x000fea0003800000 */
.L_x_1338:
[----:B------:R-:W-:-:S05]  /*1e300*/  IMAD R5, R6, R3, R3 ;  /* 0x0000000306057224 */ /* 0x000fca00078e0203 */
[----:B------:R-:W-:-:S07]  /*1e310*/  VIMNMX R2, R2, R5, PT ;  /* 0x0000000502027248 */ /* 0x000fce0003fe0100 */
.L_x_1337:
[----:B------:R-:W-:Y:S01]  /*1e320*/  VIADD R2, R2, 0x7f ;  /* 0x0000007f02027836 */ /* 0x000fe20000000000 */
[----:B------:R-:W-:Y:S02]  /*1e330*/  ULDC UR4, c[0x0][0x9dc] ;  /* 0x0002770000047ab9 */ /* 0x000fe40000000800 */
[----:B------:R-:W-:Y:S02]  /*1e340*/  VIADD R0, R7, -UR4 ;  /* 0x8000000407007c36 */ /* 0x000fe40008000000 */
[----:B------:R-:W-:-:S04]  /*1e350*/  SHF.R.S32.HI R5, RZ, 0x1f, R2 ;  /* 0x0000001fff057819 */ /* 0x000fc80000011402 */
[----:B------:R-:W-:-:S04]  /*1e360*/  LEA.HI R5, R5, R2, RZ, 0x7 ;  /* 0x0000000205057211 */ /* 0x000fc800078f38ff */
[----:B------:R-:W-:-:S04]  /*1e370*/  SHF.R.S32.HI R5, RZ, 0x7, R5 ;  /* 0x00000007ff057819 */ /* 0x000fc80000011405 */
[----:B------:R-:W-:-:S05]  /*1e380*/  VIMNMX R6, R20, R5, PT ;  /* 0x0000000514067248 */ /* 0x000fca0003fe0100 */
[----:B------:R1:W-:Y:S01]  /*1e390*/  STL [R1+0x10], R6 ;  /* 0x0000100601007387 */ /* 0x0003e20000100800 */
[----:B------:R-:W-:Y:S05]  /*1e3a0*/  @!P0 BRA `(.L_x_1341) ;  /* 0x0000000000448947 */ /* 0x000fea0003800000 */
[----:B------:R-:W-:Y:S01]  /*1e3b0*/  ISETP.GT.AND P0, PT, R7, -0x1, PT ;  /* 0xffffffff0700780c */ /* 0x000fe20003f04270 */
[----:B------:R-:W-:-:S12]  /*1e3c0*/  BSSY B0, `(.L_x_1342) ;  /* 0x000000d000007945 */ /* 0x000fd80003800000 */
[----:B------:R-:W-:Y:S05]  /*1e3d0*/  @P0 BRA `(.L_x_1343) ;  /* 0x00000000001c0947 */ /* 0x000fea0003800000 */
[----:B------:R-:W-:Y:S02]  /*1e3e0*/  ISETP.NE.AND P0, PT, R3, 0x1, PT ;  /* 0x000000010300780c */ /* 0x000fe40003f05270 */
[----:B------:R-:W-:-:S11]  /*1e3f0*/  LOP3.LUT R7, RZ, R7, RZ, 0x33, !PT ;  /* 0x00000007ff077212 */ /* 0x000fd600078e33ff */
[----:B------:R-:W2:Y:S02]  /*1e400*/  @P0 LDC.64 R4, c[0x0][0x9e8] ;  /* 0x00027a00ff040b82 */ /* 0x000ea40000000a00 */
[----:B--2---:R-:W-:-:S05]  /*1e410*/  @P0 IMAD.HI.U32 R4, R7, R4, RZ ;  /* 0x0000000407040227 */ /* 0x004fca00078e00ff */
[----:B------:R-:W-:-:S04]  /*1e420*/  @P0 SHF.R.U32.HI R7, RZ, R5, R4 ;  /* 0x00000005ff070219 */ /* 0x000fc80000011604 */
[----:B------:R-:W-:Y:S01]  /*1e430*/  LOP3.LUT R7, RZ, R7, RZ, 0x33, !PT ;  /* 0x00000007ff077212 */ /* 0x000fe200078e33ff */
[----:B------:R-:W-:Y:S06]  /*1e440*/  BRA `(.L_x_1344) ;  /* 0x0000000000107947 */ /* 0x000fec0003800000 */
.L_x_1343:
[----:B------:R-:W-:-:S13]  /*1e450*/  ISETP.NE.AND P0, PT, R3, 0x1, PT ;  /* 0x000000010300780c */ /* 0x000fda0003f05270 */
[----:B------:R-:W2:Y:S02]  /*1e460*/  @P0 LDC.64 R4, c[0x0][0x9e8] ;  /* 0x00027a00ff040b82 */ /* 0x000ea40000000a00 */
[----:B--2---:R-:W-:-:S05]  /*1e470*/  @P0 IMAD.HI.U32 R4, R7, R4, RZ ;  /* 0x0000000407040227 */ /* 0x004fca00078e00ff */
[----:B------:R-:W-:-:S07]  /*1e480*/  @P0 SHF.R.U32.HI R7, RZ, R5, R4 ;  /* 0x00000005ff070219 */ /* 0x000fce0000011604 */
.L_x_1344:
[----:B------:R-:W-:Y:S05]  /*1e490*/  BSYNC B0 ;  /* 0x0000000000007941 */ /* 0x000fea0003800000 */
.L_x_1342:
[----:B------:R-:W-:-:S05]  /*1e4a0*/  IMAD R3, R7, R3, RZ ;  /* 0x0000000307037224 */ /* 0x000fca00078e02ff */
[----:B------:R-:W-:-:S07]  /*1e4b0*/  VIMNMX R0, R0, R3, !PT ;  /* 0x0000000300007248 */ /* 0x000fce0007fe0100 */
.L_x_1341:
[----:B------:R-:W-:Y:S01]  /*1e4c0*/  SHF.R.S32.HI R3, RZ, 0x1f, R0 ;  /* 0x0000001fff037819 */ /* 0x000fe20000011400 */
[----:B------:R-:W-:Y:S03]  /*1e4d0*/  BSSY B6, `(.L_x_1345) ;  /* 0x00002cc000067945 */ /* 0x000fe60003800000 */
[----:B------:R-:W-:-:S04]  /*1e4e0*/  LEA.HI R3, R3, R0, RZ, 0x7 ;  /* 0x0000000003037211 */ /* 0x000fc800078f38ff */
[----:B------:R-:W-:-:S04]  /*1e4f0*/  SHF.R.S32.HI R3, RZ, 0x7, R3 ;  /* 0x00000007ff037819 */ /* 0x000fc80000011403 */
[----:B------:R-:W-:-:S04]  /*1e500*/  VIMNMX R23, RZ, R3, !PT ;  /* 0x00000003ff177248 */ /* 0x000fc80007fe0100 */
[----:B------:R-:W-:-:S13]  /*1e510*/  ISETP.GT.AND P0, PT, R6, R23, PT ;  /* 0x000000170600720c */ /* 0x000fda0003f04270 */
[----:B------:R-:W-:Y:S05]  /*1e520*/  @P0 BRA `(.L_x_1346) ;  /* 0x0000000000440947 */ /* 0x000fea0003800000 */
[----:B------:R-:W2:Y:S02]  /*1e530*/  S2R R2, SR_TID.X ;  /* 0x0000000000027919 */ /* 0x000ea40000002100 */
[----:B--2---:R-:W-:-:S04]  /*1e540*/  LOP3.LUT R2, R2, 0x7f, RZ, 0xc0, !PT ;  /* 0x0000007f02027812 */ /* 0x004fc800078ec0ff */
[----:B------:R-:W-:-:S13]  /*1e550*/  ISETP.NE.AND P0, PT, R2, RZ, PT ;  /* 0x000000ff0200720c */ /* 0x000fda0003f05270 */
[----:B------:R-:W-:Y:S05]  /*1e560*/  @P0 BRA `(.L_x_1347) ;  /* 0x0000002c00080947 */ /* 0x000fea0003800000 */
[----:B------:R-:W2:Y:S01]  /*1e570*/  S2R R5, SR_LANEID ;  /* 0x0000000000057919 */ /* 0x000ea20000000000 */
[----:B------:R-:W-:Y:S01]  /*1e580*/  VOTEU.ANY UR4, UPT, PT ;  /* 0x0000000000047886 */ /* 0x000fe200038e0100 */
[----:B------:R-:W3:Y:S01]  /*1e590*/  LDC.64 R2, c[0x0][0xc38] ;  /* 0x00030e00ff027b82 */ /* 0x000ee20000000a00 */
[----:B------:R-:W2:Y:S02]  /*1e5a0*/  FLO.U32 R0, UR4 ;  /* 0x0000000400007d00 */ /* 0x000ea400080e0000 */
[----:B--2---:R-:W-:-:S06]  /*1e5b0*/  ISETP.EQ.U32.AND P0, PT, R0, R5, PT ;  /* 0x000000050000720c */ /* 0x004fcc0003f02070 */
[----:B------:R-:W3:Y:S07]  /*1e5c0*/  POPC R5, UR4 ;  /* 0x0000000400057d09 */ /* 0x000eee0008000000 */
[----:B---3--:R-:W2:Y:S01]  /*1e5d0*/  @P0 ATOMG.E.ADD.STRONG.GPU PT, R3, desc[UR40][R2.64], R5 ;  /* 0x00000005020309a8 */ /* 0x008ea200081ee1e8 */
[----:B------:R-:W3:Y:S02]  /*1e5e0*/  S2R R4, SR_LTMASK ;  /* 0x0000000000047919 */ /* 0x000ee40000003900 */
[----:B---3--:R-:W-:-:S04]  /*1e5f0*/  LOP3.LUT R4, R4, UR4, RZ, 0xc0, !PT ;  /* 0x0000000404047c12 */ /* 0x008fc8000f8ec0ff */
[----:B------:R-:W3:Y:S01]  /*1e600*/  POPC R7, R4 ;  /* 0x0000000400077309 */ /* 0x000ee20000000000 */
[----:B--2---:R-:W3:Y:S02]  /*1e610*/  SHFL.IDX PT, R0, R3, R0, 0x1f ;  /* 0x00001f0003007589 */ /* 0x004ee400000e0000 */
[----:B---3--:R-:W-:Y:S01]  /*1e620*/  IADD3 R24, R0, UR36, R7 ;  /* 0x0000002400187c10 */ /* 0x008fe2000fffe007 */
[----:B------:R-:W-:Y:S06]  /*1e630*/  BRA `(.L_x_1347) ;  /* 0x0000002800d47947 */ /* 0x000fec0003800000 */
.L_x_1346:
[----:B------:R-:W2:Y:S01]  /*1e640*/  S2R R3, SR_CgaCtaId ;  /* 0x0000000000037919 */ /* 0x000ea20000008800 */
[----:B------:R-:W-:-:S04]  /*1e650*/  MOV R0, 0x400 ;  /* 0x0000040000007802 */ /* 0x000fc80000000f00 */
        /* <DEDUP_REMOVED lines=9> */
[----:B------:R-:W2:Y:S01]  /*1e6f0*/  LDC.64 R2, c[0x4][R2] ;  /* 0x0100000002027b82 */ /* 0x000ea20000000a00 */
[----:B------:R-:W-:Y:S02]  /*1e700*/  IMAD.U32 R5, RZ, RZ, UR7 ;  /* 0x00000007ff057e24 */ /* 0x000fe4000f8e00ff */
[----:B-1----:R-:W-:Y:S02]  /*1e710*/  IMAD.U32 R6, RZ, RZ, UR8 ;  /* 0x00000008ff067e24 */ /* 0x002fe4000f8e00ff */
[----:B------:R-:W-:-:S02]  /*1e720*/  IMAD.U32 R7, RZ, RZ, UR9 ;  /* 0x00000009ff077e24 */ /* 0x000fc4000f8e00ff */
[----:B------:R-:W-:Y:S02]  /*1e730*/  IMAD.U32 R10, RZ, RZ, UR4 ;  /* 0x00000004ff0a7e24 */ /* 0x000fe4000f8e00ff */
[----:B------:R-:W-:Y:S02]  /*1e740*/  IMAD.U32 R11, RZ, RZ, UR5 ;  /* 0x00000005ff0b7e24 */ /* 0x000fe4000f8e00ff */
[----:B0-----:R-:W-:Y:S02]  /*1e750*/  IMAD.MOV.U32 R8, RZ, RZ, 0x70 ;  /* 0x00000070ff087424 */ /* 0x001fe400078e00ff */
[----:B------:R-:W-:Y:S02]  /*1e760*/  IMAD.MOV.U32 R12, RZ, RZ, 0x1 ;  /* 0x00000001ff0c7424 */ /* 0x000fe400078e00ff */
[----:B------:R-:W-:-:S07]  /*1e770*/  IMAD.MOV.U32 R13, RZ, RZ, RZ ;  /* 0x000000ffff0d7224 */ /* 0x000fce00078e00ff */
[----:B------:R-:W-:-:S07]  /*1e780*/  LEPC R20, `(.L_x_1348) ;  /* 0x000000001014794e */ /* 0x000fce0000000000 */
[----:B--2---:R-:W-:Y:S05]  /*1e790*/  CALL.ABS.NOINC R2 ;  /* 0x0000000002007343 */ /* 0x004fea0003c00000 */
.L_x_1348:
[----:B------:R-:W2:Y:S01]  /*1e7a0*/  S2R R20, SR_CgaCtaId ;  /* 0x0000000000147919 */ /* 0x000ea20000008800 */
[----:B------:R-:W-:Y:S02]  /*1e7b0*/  MOV R2, 0x400 ;  /* 0x0000040000027802 */ /* 0x000fe40000000f00 */
[----:B------:R-:W-:Y:S02]  /*1e7c0*/  LOP3.LUT R16, R16, 0xfffffffe, RZ, 0xc0, !PT ;  /* 0xfffffffe10107812 */ /* 0x000fe400078ec0ff */
[----:B--2---:R-:W-:-:S05]  /*1e7d0*/  LEA R2, R20, R2, 0x18 ;  /* 0x0000000214027211 */ /* 0x004fca00078ec0ff */
[----:B------:R-:W-:-:S05]  /*1e7e0*/  VIADD R0, R2, 0x9000 ;  /* 0x0000900002007836 */ /* 0x000fca0000000000 */
        /* <DEDUP_REMOVED lines=19> */
.L_x_1349:
        /* <DEDUP_REMOVED lines=22> */
.L_x_1350:
        /* <DEDUP_REMOVED lines=22> */
.L_x_1351:
[----:B------:R-:W2:Y:S01]  /*1ebe0*/  LDL.LU R21, [R1+0x1c] ;  /* 0x00001c0001157983 */ /* 0x000ea20000300800 */
[----:B------:R-:W3:Y:S01]  /*1ebf0*/  LDC R0, c[0x0][0x428] ;  /* 0x00010a00ff007b82 */ /* 0x000ee20000000800 */
[----:B------:R-:W-:Y:S01]  /*1ec00*/  ULDC.64 UR4, c[0x0][0x9f8] ;  /* 0x00027e0000047ab9 */ /* 0x000fe20000000a00 */
[----:B------:R-:W4:Y:S01]  /*1ec10*/  S2R R20, SR_TID.X ;  /* 0x0000000000147919 */ /* 0x000f220000002100 */
[----:B------:R-:W-:-:S04]  /*1ec20*/  ISETP.NE.U32.AND P0, PT, RZ, UR4, PT ;  /* 0x00000004ff007c0c */ /* 0x000fc8000bf05070 */
[----:B------:R-:W-:Y:S01]  /*1ec30*/  ISETP.NE.AND.EX P0, PT, RZ, UR5, PT, P0 ;  /* 0x00000005ff007c0c */ /* 0x000fe2000bf05300 */
[----:B------:R-:W-:Y:S01]  /*1ec40*/  ULDC.64 UR4, c[0x0][0xa00] ;  /* 0x0002800000047ab9 */ /* 0x000fe20000000a00 */
[----:B---3--:R-:W-:Y:S01]  /*1ec50*/  ISETP.NE.AND P1, PT, R0, 0x1, PT ;  /* 0x000000010000780c */ /* 0x008fe20003f25270 */
[----:B------:R-:W-:-:S12]  /*1ec60*/  IMAD.MOV.U32 R0, RZ, RZ, R26 ;  /* 0x000000ffff007224 */ /* 0x000fd800078e001a */
[----:B------:R-:W3:Y:S08]  /*1ec70*/  @P1 LDC R3, c[0x0][0x42c] ;  /* 0x00010b00ff031b82 */ /* 0x000ef00000000800 */
[----:B------:R-:W0:Y:S01]  /*1ec80*/  @P1 LDC R2, c[0x0][0x430] ;  /* 0x00010c00ff021b82 */ /* 0x000e220000000800 */
[----:B---3--:R-:W-:-:S05]  /*1ec90*/  @P1 IMAD.HI.U32 R3, R26, R3, RZ ;  /* 0x000000031a031227 */ /* 0x008fca00078e00ff */
[----:B0-----:R-:W-:Y:S02]  /*1eca0*/  @P1 SHF.R.U32.HI R0, RZ, R2, R3 ;  /* 0x00000002ff001219 */ /* 0x001fe40000011603 */
[----:B------:R-:W0:Y:S02]  /*1ecb0*/  @P0 LDC.64 R2, c[0x0][0x9f8] ;  /* 0x00027e00ff020b82 */ /* 0x000e240000000a00 */
[----:B0-----:R-:W-:-:S04]  /*1ecc0*/  @P0 IMAD.WIDE R2, R27, 0x4, R2 ;  /* 0x000000041b020825 */ /* 0x001fc800078e0202 */
[----:B--2---:R-:W-:Y:S01]  /*1ecd0*/  IMAD R25, R25, 0xc0, R21 ;  /* 0x000000c019197824 */ /* 0x004fe200078e0215 */
[----:B----4-:R-:W-:Y:S01]  /*1ece0*/  LOP3.LUT R21, R20, 0x7f, RZ, 0xc0, !PT ;  /* 0x0000007f14157812 */ /* 0x010fe200078ec0ff */
[----:B------:R-:W-:-:S03]  /*1ecf0*/  IMAD.MOV.U32 R20, RZ, RZ, R27 ;  /* 0x000000ffff147224 */ /* 0x000fc600078e001b */
[----:B------:R-:W-:-:S03]  /*1ed00*/  ISETP.NE.AND P1, PT, R21, RZ, PT ;  /* 0x000000ff1500720c */ /* 0x000fc60003f25270 */
[----:B------:R0:W5:Y:S01]  /*1ed10*/  @P0 LDG.E R20, desc[UR40][R2.64] ;  /* 0x0000002802140981 */ /* 0x000162000c1e1900 */
[----:B------:R-:W-:Y:S02]  /*1ed20*/  ISETP.NE.U32.AND P0, PT, RZ, UR4, PT ;  /* 0x00000004ff007c0c */ /* 0x000fe4000bf05070 */
[----:B------:R-:W-:Y:S02]  /*1ed30*/  PLOP3.LUT P3, PT, P1, PT, PT, 0x8, 0x0 ;  /* 0x000000000000781c */ /* 0x000fe40000f6e170 */
[----:B------:R-:W-:-:S04]  /*1ed40*/  ISETP.NE.AND.EX P2, PT, RZ, UR5, PT, P0 ;  /* 0x00000005ff007c0c */ /* 0x000fc8000bf45300 */
[----:B-1----:R-:W-:Y:S01]  /*1ed50*/  SEL R6, R27, RZ, !P2 ;  /* 0x000000ff1b067207 */ /* 0x002fe20005000000 */
[----:B------:R-:W-:-:S05]  /*1ed60*/  VOTEU.ALL UP1, P1 ;  /* 0x00000000003f7886 */ /* 0x000fca0000820000 */
[----:B------:R-:W-:-:S04]  /*1ed70*/  @!UP1 UIADD3 UR8, UP0, UR38, 0x270, URZ ;  /* 0x0000027026089890 */ /* 0x000fc8000ff1e03f */
[----:B------:R-:W-:-:S03]  /*1ed80*/  @!UP1 UIADD3.X UR9, URZ, UR39, URZ, UP0, !UPT ;  /* 0x000000273f099290 */ /* 0x000fc600087fe43f */
[----:B0-----:R-:W-:-:S09]  /*1ed90*/  VOTEU.ALL UP0, P1 ;  /* 0x00000000003f7886 */ /* 0x001fd20000800000 */
.L_x_1352:
        /* <DEDUP_REMOVED lines=13> */
.L_x_1353:
        /* <DEDUP_REMOVED lines=12> */
.L_x_1354:
        /* <DEDUP_REMOVED lines=21> */
.L_x_1469:
[----:B-1----:R-:W-:Y:S02]  /*1f080*/  ISETP.NE.AND P0, PT, R14, RZ, PT ;  /* 0x000000ff0e00720c */ /* 0x002fe40003f05270 */
[----:B------:R-:W-:-:S11]  /*1f090*/  PLOP3.LUT P6, PT, PT, PT, PT, 0x8, 0x0 ;  /* 0x000000000000781c */ /* 0x000fd60003fce170 */
[----:B------:R-:W-:Y:S05]  /*1f0a0*/  @P0 BRA `(.L_x_1356) ;  /* 0x0000000800400947 */ /* 0x000fea0003800000 */
[----:B------:R-:W-:-:S03]  /*1f0b0*/  UMOV UR4, 0xffffffff ;  /* 0xffffffff00047882 */ /* 0x000fc60000000000 */
[----:B------:R-:W-:Y:S05]  /*1f0c0*/  BRA.DIV UR4, `(.L_x_1357) ;  /* 0x0000003e04747947 */ /* 0x000fea000b800000 */
[----:B------:R-:W-:-:S13]  /*1f0d0*/  ELECT P6, URZ, PT ;  /* 0x00000000003f782f */ /* 0x000fda00038c0000 */
.L_x_1472:
[----:B------:R-:W-:Y:S05]  /*1f0e0*/  @!P6 BRA `(.L_x_1358) ;  /* 0x000000040098e947 */ /* 0x000fea0003800000 */
[----:B0-----:R-:W2:Y:S01]  /*1f0f0*/  LDL R3, [R1+0x10] ;  /* 0x0000100001037983 */ /* 0x001ea20000100800 */
[----:B------:R-:W-:-:S04]  /*1f100*/  ISETP.NE.U32.AND P0, PT, R4, RZ, PT ;  /* 0x000000ff0400720c */ /* 0x000fc80003f05070 */
[----:B------:R-:W-:Y:S01]  /*1f110*/  ISETP.NE.AND.EX P0, PT, R5, RZ, PT, P0 ;  /* 0x000000ff0500720c */ /* 0x000fe20003f05300 */
[----:B--2---:R-:W-:-:S12]  /*1f120*/  VIADD R7, R3, 0xffffffff ;  /* 0xffffffff03077836 */ /* 0x004fd80000000000 */
        /* <DEDUP_REMOVED lines=8> */
[----:B------:R-:W-:-:S04]  /*1f1b0*/  IMAD R8, R21, UR4, RZ ;  /* 0x0000000415087c24 */ /* 0x000fc8000f8e02ff */
[----:B------:R-:W-:Y:S02]  /*1f1c0*/  IMAD.MOV R3, RZ, RZ, -R2 ;  /* 0x000000ffff037224 */ /* 0x000fe400078e0a02 */
[----:B------:R-:W-:Y:S02]  /*1f1d0*/  IMAD R8, R20, UR5, R8 ;  /* 0x0000000514087c24 */ /* 0x000fe4000f8e0208 */
[----:B------:R-:W-:Y:S01]  /*1f1e0*/  IMAD R7, R9, R3, R7 ;  /* 0x0000000309077224 */ /* 0x000fe200078e0207 */
[----:B------:R-:W-:-:S03]  /*1f1f0*/  SHF.R.S32.HI R3, RZ, 0x1f, R2 ;  /* 0x0000001fff037819 */ /* 0x000fc60000011402 */
[----:B------:R-:W-:-:S04]  /*1f200*/  IMAD.WIDE.U32 R2, R20, UR4, R2 ;  /* 0x0000000414027c25 */ /* 0x000fc8000f8e0002 */
[----:B------:R-:W-:Y:S01]  /*1f210*/  IMAD.IADD R3, R3, 0x1, R8 ;  /* 0x0000000103037824 */ /* 0x000fe200078e0208 */
[----:B------:R-:W-:-:S04]  /*1f220*/  LEA R4, P0, R2, R4, 0x2 ;  /* 0x0000000402047211 */ /* 0x000fc800078010ff */
[----:B------:R-:W-:-:S05]  /*1f230*/  LEA.HI.X R5, R2, R5, R3, 0x2, P0 ;  /* 0x0000000502057211 */ /* 0x000fca00000f1403 */
[----:B------:R0:W5:Y:S04]  /*1f240*/  LDG.E R2, desc[UR40][R4.64] ;  /* 0x0000002804027981 */ /* 0x000168000c1e1900 */
.L_x_1359:
        /* <DEDUP_REMOVED lines=10> */
.L_x_1473:
        /* <DEDUP_REMOVED lines=8> */
.L_x_1361:
        /* <DEDUP_REMOVED lines=30> */
.L_x_1474:
        /* <DEDUP_REMOVED lines=8> */
.L_x_1363:
        /* <DEDUP_REMOVED lines=24> */
.L_x_1358:
[----:B01----:R-:W0:Y:S01]  /*1f750*/  S2R R5, SR_CgaCtaId ;  /* 0x0000000000057919 */ /* 0x003e220000008800 */
[----:B------:R-:W-:Y:S01]  /*1f760*/  MOV R4, 0x400 ;  /* 0x0000040000047802 */ /* 0x000fe20000000f00 */
[----:B------:R-:W-:Y:S05]  /*1f770*/  WARPSYNC.ALL ;  /* 0x0000000000007948 */ /* 0x000fea0003800000 */
[----:B------:R-:W-:Y:S01]  /*1f780*/  BAR.SYNC.DEFER_BLOCKING 0x8, 0x1a0 ;  /* 0x0206800000007b1d */ /* 0x000fe20000010000 */
[----:B------:R-:W-:-:S13]  /*1f790*/  ELECT P0, URZ, PT ;  /* 0x00000000003f782f */ /* 0x000fda0003800000 */
[----:B------:R-:W-:Y:S01]  /*1f7a0*/  @P0 R2UR UR13, R6 ;  /* 0x00000000060d02ca */ /* 0x000fe200000e0000 */
[----:B------:R-:W-:Y:S01]  /*1f7b0*/  UIADD3 UR4, UP0, UR38, 0x270, URZ ;  /* 0x0000027026047890 */ /* 0x000fe2000ff1e03f */
[----:B------:R-:W-:Y:S02]  /*1f7c0*/  @P0 R2UR UR12, R26 ;  /* 0x000000001a0c02ca */ /* 0x000fe400000e0000 */
[C---:B------:R-:W-:Y:S01]  /*1f7d0*/  @P0 R2UR UR11, R25.reuse ;  /* 0x00000000190b02ca */ /* 0x040fe200000e0000 */
        /* <DEDUP_REMOVED lines=29> */
.L_x_1356:
[----:B------:R-:W2:Y:S04]  /*1f9b0*/  LDL.LU R7, [R1+0x18] ;  /* 0x0000180001077983 */ /* 0x000ea80000300800 */
[----:B------:R-:W3:Y:S01]  /*1f9c0*/  LDL.LU R4, [R1+0x10] ;  /* 0x0000100001047983 */ /* 0x000ee20000300800 */
[----:B------:R-:W-:Y:S01]  /*1f9d0*/  MOV R5, 0x400 ;  /* 0x0000040000057802 */ /* 0x000fe20000000f00 */
[----:B------:R-:W-:Y:S01]  /*1f9e0*/  BSSY B0, `(.L_x_1364) ;  /* 0x000000d000007945 */ /* 0x000fe20003800000 */
[----:B------:R-:W1:Y:S02]  /*1f9f0*/  S2R R6, SR_CgaCtaId ;  /* 0x0000000000067919 */ /* 0x000e640000008800 */
[----:B-1----:R-:W-:Y:S01]  /*1fa00*/  LEA R5, R6, R5, 0x18 ;  /* 0x0000000506057211 */ /* 0x002fe200078ec0ff */
[----:B--2---:R-:W-:-:S02]  /*1fa10*/  VIADD R7, R7, 0x1 ;  /* 0x0000000107077836 */ /* 0x004fc40000000000 */
[----:B---3--:R-:W-:-:S03]  /*1fa20*/  VIADD R12, R4, 0xfffffffe ;  /* 0xfffffffe040c7836 */ /* 0x008fc60000000000 */
[----:B0-----:R-:W-:Y:S01]  /*1fa30*/  LEA.HI R3, R7, R7, RZ, 0x1 ;  /* 0x0000000707037211 */ /* 0x001fe200078f08ff */
[----:B------:R0:W-:Y:S03]  /*1fa40*/  STL [R1+0x18], R7 ;  /* 0x0000180701007387 */ /* 0x0001e60000100800 */
[----:B------:R-:W-:Y:S02]  /*1fa50*/  LOP3.LUT R3, R3, 0xfffffffe, RZ, 0xc0, !PT ;  /* 0xfffffffe03037812 */ /* 0x000fe400078ec0ff */
[----:B------:R-:W-:-:S03]  /*1fa60*/  ISETP.GE.AND P2, PT, R12, R23, PT ;  /* 0x000000170c00720c */ /* 0x000fc60003f46270 */
[----:B------:R-:W-:-:S05]  /*1fa70*/  IMAD.IADD R3, R7, 0x1, -R3 ;  /* 0x0000000107037824 */ /* 0x000fca00078e0a03 */
[----:B------:R-:W-:-:S04]  /*1fa80*/  SHF.L.U32 R3, R3, 0x1f, RZ ;  /* 0x0000001f03037819 */ /* 0x000fc800000006ff */
[----:B------:R-:W1:Y:S02]  /*1fa90*/  SYNCS.PHASECHK.TRANS64.TRYWAIT P0, [R5+URZ+0x19c20], R3 ;  /* 0x019c2003050075a7 */ /* 0x000e64000800017f */
[----:B01----:R-:W-:Y:S05]  /*1faa0*/  @!P0 BRA `(.L_x_1365) ;  /* 0x0000003400448947 */ /* 0x003fea0003800000 */
.L_x_1475:
[----:B------:R-:W-:Y:S05]  /*1fab0*/  BSYNC B0 ;  /* 0x0000000000007941 */ /* 0x000fea0003800000 */
.L_x_1364:
[----:B------:R-:W-:Y:S05]  /*1fac0*/  @!P2 BRA `(.L_x_1366) ;  /* 0x000000100018a947 */ /* 0x000fea0003800000 */
[----:B------:R-:W-:Y:S02]  /*1fad0*/  IMAD.MOV.U32 R6, RZ, RZ, R17 ;  /* 0x000000ffff067224 */ /* 0x000fe400078e0011 */
[----:B------:R-:W-:-:S07]  /*1fae0*/  IMAD.MOV.U32 R7, RZ, RZ, R19 ;  /* 0x000000ffff077224 */ /* 0x000fce00078e0013 */
.L_x_1390:
[----:B------:R-:W-:Y:S01]  /*1faf0*/  VIADD R17, R6, 0x1 ;  /* 0x0000000106117836 */ /* 0x000fe20000000000 */
[----:B------:R-:W-:Y:S05]  /*1fb00*/  YIELD ;  /* 0x0000000000007946 */ /* 0x000fea0003800000 */
[----:B------:R-:W-:Y:S01]  /*1fb10*/  ISETP.NE.AND P0, PT, R17, 0x2, PT ;  /* 0x000000021100780c */ /* 0x000fe20003f05270 */
[----:B------:R-:W-:Y:S03]  /*1fb20*/  BSSY B0, `(.L_x_1367) ;  /* 0x00000a9000007945 */ /* 0x000fe60003800000 */
[----:B0-----:R-:W-:-:S02]  /*1fb30*/  SEL R4, RZ, 0x1, P0 ;  /* 0x00000001ff047807 */ /* 0x001fc40000000000 */
[----:B------:R-:W-:Y:S02]  /*1fb40*/  SEL R17, R17, RZ, P0 ;  /* 0x000000ff11117207 */ /* 0x000fe40000000000 */
[----:B------:R-:W-:Y:S01]  /*1fb50*/  LOP3.LUT R19, R7, R4, RZ, 0x3c, !PT ;  /* 0x0000000407137212 */ /* 0x000fe200078e3cff */
[----:B-1----:R-:W-:Y:S06]  /*1fb60*/  @!P6 BRA `(.L_x_1368) ;  /* 0x000000080090e947 */ /* 0x002fec0003800000 */
        /* <DEDUP_REMOVED lines=19> */
[----:B------:R-:W-:-:S04]  /*1fca0*/  LEA R4, P0, R2, UR4, 0x2 ;  /* 0x0000000402047c11 */ /* 0x000fc8000f8010ff */
[----:B------:R-:W-:-:S05]  /*1fcb0*/  LEA.HI.X R5, R2, UR5, R3, 0x2, P0 ;  /* 0x0000000502057c11 */ /* 0x000fca00080f1403 */
[----:B------:R0:W5:Y:S04]  /*1fcc0*/  LDG.E R2, desc[UR40][R4.64] ;  /* 0x0000002804027981 */ /* 0x000168000c1e1900 */
.L_x_1369:
[----:B0-----:R-:W0:Y:S01]  /*1fcd0*/  S2R R5, SR_CgaCtaId ;  /* 0x0000000000057919 */ /* 0x001e220000008800 */
[----:B------:R-:W-:Y:S01]  /*1fce0*/  MOV R4, 0x400 ;  /* 0x0000040000047802 */ /* 0x000fe20000000f00 */
[----:B------:R-:W-:Y:S01]  /*1fcf0*/  BSSY B1, `(.L_x_1370) ;  /* 0x0000009000017945 */ /* 0x000fe20003800000 */
[----:B------:R-:W1:Y:S02]  /*1fd00*/  S2R R3, SR_TID.X ;  /* 0x0000000000037919 */ /* 0x000e640000002100 */
[----:B0-----:R-:W-:Y:S02]  /*1fd10*/  LEA R4, R5, R4, 0x18 ;  /* 0x0000000405047211 */ /* 0x001fe400078ec0ff */
[----:B-1----:R-:W-:-:S03]  /*1fd20*/  LOP3.LUT R3, R3, 0x7f, RZ, 0xc0, !PT ;  /* 0x0000007f03037812 */ /* 0x002fc600078ec0ff */
[----:B------:R-:W-:Y:S01]  /*1fd30*/  IMAD R5, R17, 0x8, R4 ;  /* 0x0000000811057824 */ /* 0x000fe200078e0204 */
[----:B------:R-:W-:Y:S02]  /*1fd40*/  SHF.L.U32 R4, R19, 0x1f, RZ ;  /* 0x0000001f13047819 */ /* 0x000fe400000006ff */
[----:B------:R-:W-:Y:S02]  /*1fd50*/  ISETP.NE.AND P2, PT, R3, RZ, PT ;  /* 0x000000ff0300720c */ /* 0x000fe40003f45270 */
[----:B------:R-:W0:Y:S02]  /*1fd60*/  SYNCS.PHASECHK.TRANS64.TRYWAIT P0, [R5+URZ+0x19c80], R4 ;  /* 0x019c8004050075a7 */ /* 0x000e24000800017f */
[----:B0-----:R-:W-:Y:S09]  /*1fd70*/  @!P0 BRA `(.L_x_1371) ;  /* 0x0000003000b08947 */ /* 0x001ff20003800000 */
.L_x_1476:
[----:B------:R-:W-:Y:S05]  /*1fd80*/  BSYNC B1 ;  /* 0x0000000000017941 */ /* 0x000fea0003800000 */
.L_x_1370:
        /* <DEDUP_REMOVED lines=9> */
.L_x_1373:
[----:B------:R-:W-:Y:S05]  /*1fe20*/  BSYNC B1 ;  /* 0x0000000000017941 */ /* 0x000fea0003800000 */
.L_x_1372:
[----:B------:R-:W1:Y:S01]  /*1fe30*/  S2R R9, SR_CgaCtaId ;  /* 0x0000000000097919 */ /* 0x000e620000008800 */
[----:B------:R-:W-:Y:S01]  /*1fe40*/  IMAD.MOV.U32 R15, RZ, RZ, RZ ;  /* 0x000000ffff0f7224 */ /* 0x000fe200078e00ff */
[----:B------:R-:W-:Y:S01]  /*1fe50*/  MOV R3, 0x400 ;  /* 0x0000040000037802 */ /* 0x000fe20000000f00 */
[----:B------:R-:W-:Y:S01]  /*1fe60*/  UIADD3 UR4, UP0, UR38, 0x470, URZ ;  /* 0x0000047026047890 */ /* 0x000fe2000ff1e03f */
[----:B------:R-:W-:Y:S01]  /*1fe70*/  PLOP3.LUT P0, PT, PT, PT, PT, 0x80, 0x0 ;  /* 0x000000000000781c */ /* 0x000fe20003f0f070 */
[----:B------:R-:W-:Y:S01]  /*1fe80*/  UMOV UR6, 0x0 ;  /* 0x0000000000067882 */ /* 0x000fe20000000000 */
[----:B------:R-:W-:Y:S01]  /*1fe90*/  R2UR UR10, R15 ;  /* 0x000000000f0a72ca */ /* 0x000fe200000e0000 */
[----:B------:R-:W-:Y:S01]  /*1fea0*/  UIADD3.X UR5, URZ, UR39, URZ, UP0, !UPT ;  /* 0x000000273f057290 */ /* 0x000fe200087fe43f */
[----:B------:R-:W-:Y:S01]  /*1feb0*/  UMOV UR7, 0x14f00000 ;  /* 0x14f0000000077882 */ /* 0x000fe20000000000 */
[----:B-1----:R-:W-:Y:S01]  /*1fec0*/  LEA R3, R9, R3, 0x18 ;  /* 0x0000000309037211 */ /* 0x002fe200078ec0ff */
[----:B------:R-:W-:-:S02]  /*1fed0*/  IMAD R9, R8, 0x80, R28 ;  /* 0x0000008008097824 */ /* 0x000fc400078e021c */
[----:B------:R-:W-:Y:S02]  /*1fee0*/  VIADD R8, R5, 0x19c70 ;  /* 0x00019c7005087836 */ /* 0x000fe40000000000 */
[----:B------:R-:W-:-:S04]  /*1fef0*/  IMAD R3, R17, 0x3000, R3 ;  /* 0x0000300011037824 */ /* 0x000fc800078e0203 */
[----:B------:R-:W-:-:S07]  /*1ff00*/  VIADD R10, R3, 0x9000 ;  /* 0x00009000030a7836 */ /* 0x000fce0000000000 */
.L_x_1374:
        /* <DEDUP_REMOVED lines=16> */
.L_x_1375:
        /* <DEDUP_REMOVED lines=16> */
.L_x_1376:
        /* <DEDUP_REMOVED lines=13> */
.L_x_1477:
[----:B------:R-:W-:Y:S05]  /*201e0*/  BSYNC B1 ;  /* 0x0000000000017941 */ /* 0x000fea0003800000 */
.L_x_1377:
        /* <DEDUP_REMOVED lines=11> */
.L_x_1380:
[----:B------:R-:W-:Y:S05]  /*202a0*/  BSYNC B1 ;  /* 0x0000000000017941 */ /* 0x000fea0003800000 */
.L_x_1379:
        /* <DEDUP_REMOVED lines=8> */
.L_x_1381:
        /* <DEDUP_REMOVED lines=15> */
.L_x_1382:
        /* <DEDUP_REMOVED lines=15> */
.L_x_1383:
        /* <DEDUP_REMOVED lines=10> */
.L_x_1368:
[----:B------:R-:W-:Y:S05]  /*205b0*/  BSYNC B0 ;  /* 0x0000000000007941 */ /* 0x000fea0003800000 */
.L_x_1367:
[----:B------:R-:W2:Y:S02]  /*205c0*/  LDL R4, [R1+0x20] ;  /* 0x0000200001047983 */ /* 0x000ea40000100800 */
[----:B--2---:R-:W-:-:S13]  /*205d0*/  ISETP.NE.AND P0, PT, R4, 0x3, PT ;  /* 0x000000030400780c */ /* 0x004fda0003f05270 */
[----:B------:R-:W-:Y:S05]  /*205e0*/  @!P0 BRA `(.L_x_1384) ;  /* 0x0000000000048947 */ /* 0x000fea0003800000 */
[----:B------:R-:W-:Y:S01]  /*205f0*/  BPT.TRAP 0x1 ;  /* 0x000000040000795c */ /* 0x000fe20000300000 */
.L_x_1384:
        /* <DEDUP_REMOVED lines=11> */
.L_x_1478:
[----:B------:R-:W-:Y:S05]  /*206b0*/  BSYNC B0 ;  /* 0x0000000000007941 */ /* 0x000fea0003800000 */
.L_x_1385:
[----:B------:R-:W-:Y:S05]  /*206c0*/  @!P0 BRA `(.L_x_1387) ;  /* 0x0000000000048947 */ /* 0x000fea0003800000 */
[----:B------:R-:W-:Y:S01]  /*206d0*/  BPT.TRAP 0x1 ;  /* 0x000000040000795c */ /* 0x000fe20000300000 */
.L_x_1387:
[----:B0-----:R-:W-:Y:S01]  /*206e0*/  SHF.L.U32 R4, R7, 0x1f, RZ ;  /* 0x0000001f07047819 */ /* 0x001fe200000006ff */
[----:B------:R-:W-:-:S03]  /*206f0*/  IMAD R10, R6, 0x3000, RZ ;  /* 0x00003000060a7824 */ /* 0x000fc600078e02ff */
[----:B------:R-:W0:Y:S02]  /*20700*/  SYNCS.PHASECHK.TRANS64.TRYWAIT P2, [R13+URZ+0x19c60], R4 ;  /* 0x019c60040d0075a7 */ /* 0x000e24000804017f */
[----:B0-----:R-:W-:Y:S05]  /*20710*/  @!P2 BRA `(.L_x_1388) ;  /* 0x000000280084a947 */ /* 0x001fea0003800000 */
.L_x_1479:
[----:B------:R-:W2:Y:S01]  /*20720*/  LDL R3, [R1+0x4] ;  /* 0x0000040001037983 */ /* 0x000ea20000100800 */
[----:B------:R-:W-:-:S03]  /*20730*/  MOV R25, 0x400 ;  /* 0x0000040000197802 */ /* 0x000fc60000000f00 */
[----:B------:R-:W3:Y:S01]  /*20740*/  LDL R15, [R1] ;  /* 0x00000000010f7983 */ /* 0x000ee20000100800 */
[----:B------:R-:W1:Y:S01]  /*20750*/  S2R R26, SR_CgaCtaId ;  /* 0x00000000001a7919 */ /* 0x000e620000008800 */
[----:B------:R-:W-:Y:S05]  /*20760*/  WARPSYNC.ALL ;  /* 0x0000000000007948 */ /* 0x000fea0003800000 */
[----:B-1----:R-:W-:Y:S02]  /*20770*/  LEA R25, R26, R25, 0x18 ;  /* 0x000000191a197211 */ /* 0x002fe400078ec0ff */
[----:B------:R-:W-:-:S05]  /*20780*/  LOP3.LUT R14, R10, R29, RZ, 0xfc, !PT ;  /* 0x0000001d0a0e7212 */ /* 0x000fca00078efcff */
        /* <DEDUP_REMOVED lines=21> */
[----:B------:R-:W0:Y:S01]  /*208e0*/  LDSM.16.MT88.4 R4, [R3+0x9800] ;  /* 0x009800000304783b */ /* 0x000e220000004200 */
[----:B---3--:R-:W-:Y:S02]  /*208f0*/  IADD3 R14, R15, 0x3000, R14 ;  /* 0x000030000f0e7810 */ /* 0x008fe40007ffe00e */
[C-C-:B0-----:R-:W-:Y:S02]  /*20900*/  PRMT R8, R4.reuse, 0x6420, R5.reuse ;  /* 0x0000642004087816 */ /* 0x141fe40000000005 */
        /* <DEDUP_REMOVED lines=24> */
.L_x_1389:
[----:B-1----:R1:W-:Y:S01]  /*20a90*/  SYNCS.ARRIVE.TRANS64.A1T0 RZ, [R13+URZ+0x19c50], RZ ;  /* 0x019c50ff0dff79a7 */ /* 0x0023e2000810003f */
[----:B------:R-:W-:Y:S01]  /*20aa0*/  BAR.SYNC.DEFER_BLOCKING 0x2, 0x80 ;  /* 0x0082000000007b1d */ /* 0x000fe20000010000 */
[C---:B------:R-:W-:Y:S01]  /*20ab0*/  ISETP.GT.AND P0, PT, R12.reuse, R23, PT ;  /* 0x000000170c00720c */ /* 0x040fe20003f04270 */
[----:B------:R-:W-:Y:S02]  /*20ac0*/  @!P1 VIADD R3, R13, 0x19c80 ;  /* 0x00019c800d039836 */ /* 0x000fe40000000000 */
[----:B------:R-:W-:Y:S02]  /*20ad0*/  VIADD R12, R12, 0xffffffff ;  /* 0xffffffff0c0c7836 */ /* 0x000fe40000000000 */
[----:B------:R-:W-:Y:S01]  /*20ae0*/  IMAD.MOV.U32 R6, RZ, RZ, R17 ;  /* 0x000000ffff067224 */ /* 0x000fe200078e0011 */
[----:B------:R-:W-:Y:S01]  /*20af0*/  @!P1 PRMT R3, RZ, 0x654, R3 ;  /* 0x00000654ff039816 */ /* 0x000fe20000000003 */
[----:B------:R-:W-:-:S03]  /*20b00*/  IMAD.MOV.U32 R7, RZ, RZ, R19 ;  /* 0x000000ffff077224 */ /* 0x000fc600078e0013 */
[----:B------:R1:W-:Y:S03]  /*20b10*/  @!P1 SYNCS.ARRIVE.TRANS64.RED.A1T0 RZ, [R3+URZ], RZ ;  /* 0x000000ff03ff99a7 */ /* 0x0003e6000810043f */
[----:B------:R-:W-:Y:S05]  /*20b20*/  @P0 BRA `(.L_x_1390) ;  /* 0xffffffec00f00947 */ /* 0x000fea000383ffff */
.L_x_1366:
        /* <DEDUP_REMOVED lines=16> */
.L_x_1392:
[----:B------:R-:W-:Y:S05]  /*20c30*/  BSYNC B0 ;  /* 0x0000000000007941 */ /* 0x000fea0003800000 */
.L_x_1391:
[----:B------:R-:W-:Y:S05]  /*20c40*/  @!P2 BRA `(.L_x_1393) ;  /* 0x000000000004a947 */ /* 0x000fea0003800000 */
[----:B------:R-:W-:Y:S01]  /*20c50*/  BPT.TRAP 0x1 ;  /* 0x000000040000795c */ /* 0x000fe20000300000 */
.L_x_1393:
        /* <DEDUP_REMOVED lines=11> */
.L_x_1480:
[----:B------:R-:W-:Y:S05]  /*20d10*/  BSYNC B0 ;  /* 0x0000000000007941 */ /* 0x000fea0003800000 */
.L_x_1394:
[----:B------:R-:W-:Y:S05]  /*20d20*/  @!P2 BRA `(.L_x_1396) ;  /* 0x000000000004a947 */ /* 0x000fea0003800000 */
[----:B------:R-:W-:Y:S01]  /*20d30*/  BPT.TRAP 0x1 ;  /* 0x000000040000795c */ /* 0x000fe20000300000 */
.L_x_1396:
[----:B0-----:R-:W-:-:S04]  /*20d40*/  SHF.L.U32 R0, R19, 0x1f, RZ ;  /* 0x0000001f13007819 */ /* 0x001fc800000006ff */
[----:B------:R-:W0:Y:S02]  /*20d50*/  SYNCS.PHASECHK.TRANS64.TRYWAIT P0, [R3+URZ+0x19c60], R0 ;  /* 0x019c6000030075a7 */ /* 0x000e24000800017f */
[----:B0-----:R-:W-:Y:S05]  /*20d60*/  @!P0 BRA `(.L_x_1397) ;  /* 0x0000002400188947 */ /* 0x001fea0003800000 */
.L_x_1481:
[----:B------:R-:W0:Y:S01]  /*20d70*/  LDL R4, [R1+0x4] ;  /* 0x0000040001047983 */ /* 0x000e220000100800 */
[----:B------:R-:W-:-:S03]  /*20d80*/  MOV R8, 0x400 ;  /* 0x0000040000087802 */ /* 0x000fc60000000f00 */
[----:B------:R-:W2:Y:S01]  /*20d90*/  LDL R12, [R1] ;  /* 0x00000000010c7983 */ /* 0x000ea20000100800 */
[----:B------:R-:W1:Y:S01]  /*20da0*/  S2R R9, SR_CgaCtaId ;  /* 0x0000000000097919 */ /* 0x000e620000008800 */
[----:B------:R-:W-:Y:S01]  /*20db0*/  IMAD R2, R17, 0x3000, RZ ;  /* 0x0000300011027824 */ /* 0x000fe200078e02ff */
[----:B------:R-:W-:Y:S05]  /*20dc0*/  WARPSYNC.ALL ;  /* 0x0000000000007948 */ /* 0x000fea0003800000 */
[----:B-1----:R-:W-:Y:S02]  /*20dd0*/  LEA R8, R9, R8, 0x18 ;  /* 0x0000000809087211 */ /* 0x002fe400078ec0ff */
[----:B0-----:R-:W-:-:S05]  /*20de0*/  LOP3.LUT R0, R2, R4, RZ, 0xfc, !PT ;  /* 0x0000000402007212 */ /* 0x001fca00078efcff */
[----:B------:R-:W-:-:S05]  /*20df0*/  IMAD.IADD R0, R8, 0x1, R0 ;  /* 0x0000000108007824 */ /* 0x000fca00078e0200 */
[----:B------:R-:W0:Y:S01]  /*20e00*/  LDSM.16.MT88.4 R4, [R0+0x9000] ;  /* 0x009000000004783b */ /* 0x000e220000004200 */
[----:B------:R-:W-:-:S05]  /*20e10*/  LOP3.LUT R2, R2, R29, RZ, 0xfc, !PT ;  /* 0x0000001d02027212 */ /* 0x000fca00078efcff */
[----:B------:R-:W-:Y:S01]  /*20e20*/  IMAD.IADD R2, R8, 0x1, R2 ;  /* 0x0000000108027824 */ /* 0x000fe200078e0202 */
        /* <DEDUP_REMOVED lines=18> */
[----:B--2---:R-:W-:Y:S02]  /*20f50*/  IADD3 R2, R12, 0x3000, R2 ;  /* 0x000030000c027810 */ /* 0x004fe40007ffe002 */
        /* <DEDUP_REMOVED lines=25> */
.L_x_1398:
        /* <DEDUP_REMOVED lines=10> */
.L_x_1347:
[----:B------:R-:W-:Y:S05]  /*21190*/  BSYNC B6 ;  /* 0x0000000000067941 */ /* 0x000fea0003800000 */
.L_x_1345:
[----:B------:R-:W-:-:S13]  /*211a0*/  LOP3.LUT P0, RZ, R16, 0x2, RZ, 0xc0, !PT ;  /* 0x0000000210ff7812 */ /* 0x000fda000780c0ff */
[----:B------:R-:W-:Y:S05]  /*211b0*/  @!P0 BRA `(.L_x_1399) ;  /* 0x0000000000208947 */ /* 0x000fea0003800000 */
[----:B------:R-:W-:Y:S05]  /*211c0*/  WARPSYNC.ALL ;  /* 0x0000000000007948 */ /* 0x000fea0003800000 */
[----:B------:R-:W2:Y:S08]  /*211d0*/  S2UR UR5, SR_CgaCtaId ;  /* 0x00000000000579c3 */ /* 0x000eb00000008800 */
[----:B------:R-:W-:Y:S06]  /*211e0*/  BAR.SYNC.DEFER_BLOCKING 0x5, 0x200 ;  /* 0x0148000000007b1d */ /* 0x000fec0000010000 */
[----:B------:R-:W-:-:S02]  /*211f0*/  UMOV UR4, 0x400 ;  /* 0x0000040000047882 */ /* 0x000fc40000000000 */
[----:B--2---:R-:W-:-:S09]  /*21200*/  ULEA UR4, UR5, UR4, 0x18 ;  /* 0x0000000405047291 */ /* 0x004fd2000f8ec03f */
[----:B------:R-:W2:Y:S01]  /*21210*/  LDS.128 R24, [UR4+0x19cd0] ;  /* 0x019cd004ff187984 */ /* 0x000ea20008000c00 */
[----:B------:R-:W-:Y:S06]  /*21220*/  BAR.ARV 0x4, 0x200 ;  /* 0x0108000000007b1d */ /* 0x000fec0000002000 */
[----:B------:R-:W-:Y:S05]  /*21230*/  BRA `(.L_x_1400) ;  /* 0x0000000800cc7947 */ /* 0x000fea0003800000 */
.L_x_1399:
        /* <DEDUP_REMOVED lines=17> */
[----:B--2---:R-:W-:Y:S01]  /*21350*/  @!P1 IMAD.MOV.U32 R25, RZ, RZ, R2 ;  /* 0x000000ffff199224 */ /* 0x004fe200078e0002 */
[----:B------:R-:W-:-:S04]  /*21360*/  ISETP.NE.AND P1, PT, R8, RZ, PT ;  /* 0x000000ff0800720c */ /* 0x000fc80003f25270 */
[----:B------:R-:W0:Y:S02]  /*21370*/  SHFL.UP PT, R14, R25, 0x1, RZ ;  /* 0x04200000190e7989 */ /* 0x000e2400000e00ff */
[----:B0-----:R-:W-:-:S05]  /*21380*/  SEL R4, R14, RZ, P1 ;  /* 0x000000ff0e047207 */ /* 0x001fca0000800000 */
[----:B------:R-:W-:-:S05]  /*21390*/  IMAD.IADD R4, R25, 0x1, R4 ;  /* 0x0000000119047824 */ /* 0x000fca00078e0204 */
[----:B------:R-:W0:Y:S02]  /*213a0*/  SHFL.UP PT, R14, R4, 0x2, RZ ;  /* 0x04400000040e7989 */ /* 0x000e2400000e00ff */
[----:B0-----:R-:W-:-:S05]  /*213b0*/  SEL R5, R14, RZ, P2 ;  /* 0x000000ff0e057207 */ /* 0x001fca0001000000 */
[----:B-1----:R-:W-:Y:S02]  /*213c0*/  IMAD.IADD R6, R4, 0x1, R5 ;  /* 0x0000000104067824 */ /* 0x002fe400078e0205 */
[----:B------:R-:W-:Y:S04]  /*213d0*/  SHFL.IDX PT, R5, R24, 0x1, 0x1f ;  /* 0x00201f0018057f89 */ /* 0x000fe800000e0000 */
        /* <DEDUP_REMOVED lines=10> */
.L_x_1491:
[----:B------:R-:W-:Y:S02]  /*21480*/  ULDC UR4, c[0x0][0xc10] ;  /* 0x0003040000047ab9 */ /* 0x000fe40000000800 */
[----:B------:R-:W-:-:S04]  /*21490*/  IMAD.U32 R4, RZ, RZ, UR4 ;  /* 0x00000004ff047e24 */ /* 0x000fc8000f8e00ff */
[----:B-1----:R-:W-:-:S04]  /*214a0*/  IMAD R14, R14, R4, RZ ;  /* 0x000000040e0e7224 */ /* 0x002fc800078e02ff */
[----:B------:R-:W-:-:S05]  /*214b0*/  IMAD.IADD R5, R5, 0x1, R14 ;  /* 0x0000000105057824 */ /* 0x000fca00078e020e */
[----:B------:R-:W-:-:S13]  /*214c0*/  ISETP.GT.AND P6, PT, R5, R0, PT ;  /* 0x000000000500720c */ /* 0x000fda0003fc4270 */
[----:B------:R-:W-:Y:S05]  /*214d0*/  @P6 BRA `(.L_x_1402) ;  /* 0x00000000009c6947 */ /* 0x000fea0003800000 */
.L_x_1407:
[----:B------:R-:W1:Y:S01]  /*214e0*/  LDC R2, c[0x0][0xc14] ;  /* 0x00030500ff027b82 */ /* 0x000e620000000800 */
[----:B------:R-:W-:-:S05]  /*214f0*/  VIADD R27, R27, 0x1f ;  /* 0x0000001f1b1b7836 */ /* 0x000fca0000000000 */
[----:B-1----:R-:W-:-:S13]  /*21500*/  ISETP.GE.AND P6, PT, R27, R2, PT ;  /* 0x000000021b00720c */ /* 0x002fda0003fc6270 */
[----:B------:R-:W-:Y:S05]  /*21510*/  @P6 BRA `(.L_x_1403) ;  /* 0x0000000400d06947 */ /* 0x000fea0003800000 */
[----:B0-----:R-:W0:Y:S01]  /*21520*/  S2R R3, SR_TID.X ;  /* 0x0000000000037919 */ /* 0x001e220000002100 */
        /* <DEDUP_REMOVED lines=9> */
.L_x_1405:
[----:B------:R-:W-:Y:S05]  /*215c0*/  BSYNC B0 ;  /* 0x0000000000007941 */ /* 0x000fea0003800000 */
.L_x_1404:
        /* <DEDUP_REMOVED lines=18> */
.L_x_1499:
[----:B------:R-:W-:Y:S02]  /*216f0*/  ULDC UR4, c[0x0][0xc10] ;  /* 0x0003040000047ab9 */ /* 0x000fe40000000800 */
[----:B------:R-:W-:-:S04]  /*21700*/  IMAD.U32 R4, RZ, RZ, UR4 ;  /* 0x00000004ff047e24 */ /* 0x000fc8000f8e00ff */
[----:B-1----:R-:W-:-:S04]  /*21710*/  IMAD R14, R14, R4, RZ ;  /* 0x000000040e0e7224 */ /* 0x002fc800078e02ff */
[----:B------:R-:W-:-:S05]  /*21720*/  IMAD.IADD R5, R14, 0x1, R5 ;  /* 0x000000010e057824 */ /* 0x000fca00078e0205 */
[----:B------:R-:W-:-:S13]  /*21730*/  ISETP.GT.AND P6, PT, R5, R0, PT ;  /* 0x000000000500720c */ /* 0x000fda0003fc4270 */
[----:B------:R-:W-:Y:S05]  /*21740*/  @!P6 BRA `(.L_x_1407) ;  /* 0xfffffffc0064e947 */ /* 0x000fea000383ffff */
.L_x_1402:
        /* <DEDUP_REMOVED lines=8> */
.L_x_1503:
[----:B------:R-:W-:Y:S01]  /*217d0*/  ISETP.NE.AND P0, PT, R2, RZ, PT ;  /* 0x000000ff0200720c */ /* 0x000fe20003f05270 */
[----:B------:R-:W-:-:S12]  /*217e0*/  IMAD.MOV.U32 R14, RZ, RZ, RZ ;  /* 0x000000ffff0e7224 */ /* 0x000fd800078e00ff */
[----:B------:R-:W-:Y:S05]  /*217f0*/  @!P0 BRA `(.L_x_1409) ;  /* 0x0000000000108947 */ /* 0x000fea0003800000 */
[----:B------:R-:W-:Y:S01]  /*21800*/  UMOV UR4, 0xffffffff ;  /* 0xffffffff00047882 */ /* 0x000fe20000000000 */
[----:B------:R-:W-:Y:S02]  /*21810*/  VIADD R12, R6, 0xffffffff ;  /* 0xffffffff060c7836 */ /* 0x000fe40000000000 */
[----:B------:R-:W-:Y:S05]  /*21820*/  BRA.DIV UR4, `(.L_x_1410) ;  /* 0x0000002204a47947 */ /* 0x000fea000b800000 */
[----:B------:R3:W4:Y:S02]  /*21830*/  SHFL.IDX PT, R14, R3, R12, 0x1f ;  /* 0x00001f0c030e7589 */ /* 0x00072400000e0000 */
.L_x_1409:
[----:B0--3--:R-:W0:Y:S01]  /*21840*/  LDC.64 R2, c[0x0][0xc68] ;  /* 0x00031a00ff027b82 */ /* 0x009e220000000a00 */
[----:B------:R-:W-:-:S04]  /*21850*/  IMAD.IADD R27, R6, 0x1, R27 ;  /* 0x00000001061b7824 */ /* 0x000fc800078e021b */
[----:B0-----:R-:W-:-:S05]  /*21860*/  IMAD.WIDE R2, R27, 0x4, R2 ;  /* 0x000000041b027825 */ /* 0x001fca00078e0202 */
[----:B-1----:R0:W2:Y:S01]  /*21870*/  LDG.E R6, desc[UR40][R2.64] ;  /* 0x0000002802067981 */ /* 0x0020a2000c1e1900 */
[----:B----4-:R-:W-:-:S04]  /*21880*/  IMAD R24, R14, R4, R24 ;  /* 0x000000040e187224 */ /* 0x010fc800078e0218 */
[----:B------:R-:W-:Y:S02]  /*21890*/  IMAD.IADD R0, R0, 0x1, -R24 ;  /* 0x0000000100007824 */ /* 0x000fe400078e0a18 */
[----:B0-----:R-:W-:Y:S02]  /*218a0*/  IMAD.MOV.U32 R2, RZ, RZ, RZ ;  /* 0x000000ffff027224 */ /* 0x001fe400078e00ff */
[----:B--2---:R-:W-:-:S05]  /*218b0*/  IMAD R5, R25, R6, RZ ;  /* 0x0000000619057224 */ /* 0x004fca00078e02ff */
[----:B------:R-:W-:-:S04]  /*218c0*/  IABS R7, R5 ;  /* 0x0000000500077213 */ /* 0x000fc80000000000 */
[----:B------:R-:W0:Y:S08]  /*218d0*/  I2F.RP R8, R7 ;  /* 0x0000000700087306 */ /* 0x000e300000209400 */
[----:B0-----:R-:W0:Y:S02]  /*218e0*/  MUFU.RCP R8, R8 ;  /* 0x0000000800087308 */ /* 0x001e240000001000 */
[----:B0-----:R-:W-:Y:S01]  /*218f0*/  VIADD R9, R8, 0xffffffe ;  /* 0x0ffffffe08097836 */ /* 0x001fe20000000000 */
[----:B------:R-:W-:-:S05]  /*21900*/  IABS R8, R5 ;  /* 0x0000000500087213 */ /* 0x000fca0000000000 */
[----:B------:R-:W0:Y:S01]  /*21910*/  F2I.FTZ.U32.TRUNC.NTZ R3, R9 ;  /* 0x0000000900037305 */ /* 0x000e22000021f000 */
[----:B------:R-:W-:Y:S02]  /*21920*/  IMAD.MOV R8, RZ, RZ, -R8 ;  /* 0x000000ffff087224 */ /* 0x000fe400078e0a08 */
[----:B0-----:R-:W-:-:S04]  /*21930*/  IMAD.MOV R10, RZ, RZ, -R3 ;  /* 0x000000ffff0a7224 */ /* 0x001fc800078e0a03 */
[----:B------:R-:W-:-:S04]  /*21940*/  IMAD R11, R10, R7, RZ ;  /* 0x000000070a0b7224 */ /* 0x000fc800078e02ff */
        /* <DEDUP_REMOVED lines=17> */
[----:B------:R-:W-:-:S03]  /*21a60*/  IMAD R0, R5, R9, R0 ;  /* 0x0000000905007224 */ /* 0x000fc600078e0200 */
[----:B------:R-:W-:-:S04]  /*21a70*/  VIADDMNMX R4, R3, R4, R6, PT ;  /* 0x0000000403047246 */ /* 0x000fc80003800106 */
[----:B------:R-:W-:-:S04]  /*21a80*/  IABS R6, R4 ;  /* 0x0000000400067213 */ /* 0x000fc80000000000 */
[----:B------:R-:W0:Y:S08]  /*21a90*/  I2F.RP R8, R6 ;  /* 0x0000000600087306 */ /* 0x000e300000209400 */
[----:B0-----:R-:W0:Y:S02]  /*21aa0*/  MUFU.RCP R8, R8 ;  /* 0x0000000800087308 */ /* 0x001e240000001000 */
[----:B0-----:R-:W-:Y:S01]  /*21ab0*/  VIADD R2, R8, 0xffffffe ;  /* 0x0ffffffe08027836 */ /* 0x001fe20000000000 */
[----:B------:R-:W-:-:S05]  /*21ac0*/  IABS R8, R0 ;  /* 0x0000000000087213 */ /* 0x000fca0000000000 */
[----:B------:R0:W1:Y:S02]  /*21ad0*/  F2I.FTZ.U32.TRUNC.NTZ R3, R2 ;  /* 0x0000000200037305 */ /* 0x000064000021f000 */
[----:B0-----:R-:W-:Y:S02]  /*21ae0*/  IMAD.MOV.U32 R2, RZ, RZ, RZ ;  /* 0x000000ffff027224 */ /* 0x001fe400078e00ff */
[----:B-1----:R-:W-:-:S04]  /*21af0*/  IMAD.MOV R5, RZ, RZ, -R3 ;  /* 0x000000ffff057224 */ /* 0x002fc800078e0a03 */
[----:B------:R-:W-:-:S04]  /*21b00*/  IMAD R5, R5, R6, RZ ;  /* 0x0000000605057224 */ /* 0x000fc800078e02ff */
[----:B------:R-:W-:Y:S01]  /*21b10*/  IMAD.HI.U32 R3, R3, R5, R2 ;  /* 0x0000000503037227 */ /* 0x000fe200078e0002 */
[-C--:B------:R-:W-:Y:S02]  /*21b20*/  IABS R5, R4.reuse ;  /* 0x0000000400057213 */ /* 0x080fe40000000000 */
[C---:B------:R-:W-:Y:S01]  /*21b30*/  LOP3.LUT R2, R0.reuse, R4, RZ, 0x3c, !PT ;  /* 0x0000000400027212 */ /* 0x040fe200078e3cff */
[----:B------:R-:W-:Y:S02]  /*21b40*/  IMAD.IADD R0, R0, 0x1, R7 ;  /* 0x0000000100007824 */ /* 0x000fe400078e0207 */
[----:B------:R-:W-:Y:S01]  /*21b50*/  IMAD.MOV R5, RZ, RZ, -R5 ;  /* 0x000000ffff057224 */ /* 0x000fe200078e0a05 */
[----:B------:R-:W-:Y:S01]  /*21b60*/  ISETP.GE.AND P2, PT, R2, RZ, PT ;  /* 0x000000ff0200720c */ /* 0x000fe20003f46270 */
[----:B------:R-:W-:-:S04]  /*21b70*/  IMAD.HI.U32 R3, R3, R8, RZ ;  /* 0x0000000803037227 */ /* 0x000fc800078e00ff */
[----:B------:R-:W-:-:S05]  /*21b80*/  IMAD R5, R3, R5, R8 ;  /* 0x0000000503057224 */ /* 0x000fca00078e0208 */
[----:B------:R-:W-:-:S13]  /*21b90*/  ISETP.GT.U32.AND P1, PT, R6, R5, PT ;  /* 0x000000050600720c */ /* 0x000fda0003f24070 */
[----:B------:R-:W-:Y:S02]  /*21ba0*/  @!P1 IMAD.IADD R5, R5, 0x1, -R6 ;  /* 0x0000000105059824 */ /* 0x000fe400078e0a06 */
[----:B------:R-:W-:Y:S01]  /*21bb0*/  @!P1 VIADD R3, R3, 0x1 ;  /* 0x0000000103039836 */ /* 0x000fe20000000000 */
[----:B------:R-:W-:Y:S02]  /*21bc0*/  ISETP.NE.AND P1, PT, R4, RZ, PT ;  /* 0x000000ff0400720c */ /* 0x000fe40003f25270 */
[----:B------:R-:W-:-:S13]  /*21bd0*/  ISETP.GE.U32.AND P0, PT, R5, R6, PT ;  /* 0x000000060500720c */ /* 0x000fda0003f06070 */
[----:B------:R-:W-:-:S04]  /*21be0*/  @P0 VIADD R3, R3, 0x1 ;  /* 0x0000000103030836 */ /* 0x000fc80000000000 */
[----:B------:R-:W-:Y:S01]  /*21bf0*/  @!P2 IMAD.MOV R3, RZ, RZ, -R3 ;  /* 0x000000ffff03a224 */ /* 0x000fe200078e0a03 */
[----:B------:R-:W-:Y:S01]  /*21c00*/  @!P1 LOP3.LUT R3, RZ, R4, RZ, 0x33, !PT ;  /* 0x00000004ff039212 */ /* 0x000fe200078e33ff */
[----:B------:R-:W-:-:S04]  /*21c10*/  IMAD.MOV R4, RZ, RZ, -R4 ;  /* 0x000000ffff047224 */ /* 0x000fc800078e0a04 */
[----:B------:R-:W-:Y:S01]  /*21c20*/  IMAD R26, R3, R4, R0 ;  /* 0x00000004031a7224 */ /* 0x000fe200078e0200 */
[----:B------:R-:W-:-:S05]  /*21c30*/  LOP3.LUT R0, RZ, R3, RZ, 0x33, !PT ;  /* 0x00000003ff007212 */ /* 0x000fca00078e33ff */
[----:B------:R-:W-:Y:S01]  /*21c40*/  IMAD.IADD R25, R25, 0x1, R0 ;  /* 0x0000000119197824 */ /* 0x000fe200078e0200 */
[----:B------:R-:W-:Y:S06]  /*21c50*/  BRA `(.L_x_1411) ;  /* 0x00000000001c7947 */ /* 0x000fec0003800000 */
.L_x_1403:
[----:B------:R-:W-:Y:S01]  /*21c60*/  UMOV UR4, URZ ;  /* 0x0000003f00047c82 */ /* 0x000fe20008000000 */
[----:B------:R-:W-:Y:S01]  /*21c70*/  UMOV UR5, URZ ;  /* 0x0000003f00057c82 */ /* 0x000fe20008000000 */
[----:B------:R-:W-:Y:S01]  /*21c80*/  ULDC UR6, c[0x0][0xc14] ;  /* 0x0003050000067ab9 */ /* 0x000fe20000000800 */
[----:B------:R-:W-:Y:S02]  /*21c90*/  IMAD.MOV.U32 R24, RZ, RZ, R0 ;  /* 0x000000ffff187224 */ /* 0x000fe400078e0000 */
[----:B------:R-:W-:Y:S02]  /*21ca0*/  IMAD.U32 R25, RZ, RZ, UR4 ;  /* 0x00000004ff197e24 */ /* 0x000fe4000f8e00ff */
[----:B------:R-:W-:Y:S02]  /*21cb0*/  IMAD.U32 R26, RZ, RZ, UR5 ;  /* 0x00000005ff1a7e24 */ /* 0x000fe4000f8e00ff */
[----:B------:R-:W-:-:S07]  /*21cc0*/  IMAD.U32 R27, RZ, RZ, UR6 ;  /* 0x00000006ff1b7e24 */ /* 0x000fce000f8e00ff */
.L_x_1411:
[----:B------:R-:W1:Y:S01]  /*21cd0*/  S2R R0, SR_TID.X ;  /* 0x0000000000007919 */ /* 0x000e620000002100 */
[----:B------:R-:W-:Y:S05]  /*21ce0*/  WARPSYNC.ALL ;  /* 0x0000000000007948 */ /* 0x000fea0003800000 */
[----:B------:R-:W-:Y:S01]  /*21cf0*/  BAR.SYNC.DEFER_BLOCKING 0x4, 0x200 ;  /* 0x0108000000007b1d */ /* 0x000fe20000010000 */
[----:B-1----:R-:W-:-:S04]  /*21d00*/  LOP3.LUT R0, R0, 0x1f, RZ, 0xc0, !PT ;  /* 0x0000001f00007812 */ /* 0x002fc800078ec0ff */
[----:B------:R-:W-:-:S13]  /*21d10*/  ISETP.NE.AND P0, PT, R0, RZ, PT ;  /* 0x000000ff0000720c */ /* 0x000fda0003f05270 */
[----:B0-----:R-:W0:Y:S01]  /*21d20*/  @!P0 S2R R3, SR_CgaCtaId ;  /* 0x0000000000038919 */ /* 0x001e220000008800 */
[----:B------:R-:W-:-:S04]  /*21d30*/  @!P0 MOV R0, 0x400 ;  /* 0x0000040000008802 */ /* 0x000fc80000000f00 */
[----:B0-----:R-:W-:-:S05]  /*21d40*/  @!P0 LEA R0, R3, R0, 0x18 ;  /* 0x0000000003008211 */ /* 0x001fca00078ec0ff */
[----:B------:R0:W-:Y:S01]  /*21d50*/  @!P0 STS.128 [R0+0x19cd0], R24 ;  /* 0x019cd01800008388 */ /* 0x0001e20000000c00 */
[----:B------:R-:W-:Y:S06]  /*21d60*/  BAR.ARV 0x5, 0x200 ;  /* 0x0148000000007b1d */ /* 0x000fec0000002000 */
.L_x_1400:
[----:B------:R-:W-:Y:S02]  /*21d70*/  ULDC UR4, c[0x0][0xc14] ;  /* 0x0003050000047ab9 */ /* 0x000fe40000000800 */
[----:B--2---:R-:W-:-:S13]  /*21d80*/  ISETP.GE.AND P0, PT, R27, UR4, PT ;  /* 0x000000041b007c0c */ /* 0x004fda000bf06270 */
[----:B------:R-:W-:Y:S05]  /*21d90*/  @!P0 BRA `(.L_x_1412) ;  /* 0xffffffa400808947 */ /* 0x000fea000383ffff */
[----:B------:R-:W-:Y:S05]  /*21da0*/  BSYNC B7 ;  /* 0x0000000000077941 */ /* 0x000fea0003800000 */
.L_x_1285:
[----:B0-----:R-:W2:Y:S01]  /*21db0*/  LDL.LU R0, [R1+0x18] ;  /* 0x0000180001007983 */ /* 0x001ea20000300800 */
[----:B------:R-:W-:Y:S01]  /*21dc0*/  BSSY B0, `(.L_x_1413) ;  /* 0x000000b000007945 */ /* 0x000fe20003800000 */
[----:B------:R-:W0:Y:S01]  /*21dd0*/  S2R R5, SR_CgaCtaId ;  /* 0x0000000000057919 */ /* 0x000e220000008800 */
[----:B--2---:R-:W-:-:S05]  /*21de0*/  VIADD R0, R0, 0x1 ;  /* 0x0000000100007836 */ /* 0x004fca0000000000 */
[----:B-1----:R-:W-:-:S04]  /*21df0*/  LEA.HI R2, R0, R0, RZ, 0x1 ;  /* 0x0000000000027211 */ /* 0x002fc800078f08ff */
[----:B------:R-:W-:Y:S02]  /*21e00*/  LOP3.LUT R3, R2, 0xfffffffe, RZ, 0xc0, !PT ;  /* 0xfffffffe02037812 */ /* 0x000fe400078ec0ff */
[----:B------:R-:W-:-:S03]  /*21e10*/  MOV R2, 0x400 ;  /* 0x0000040000027802 */ /* 0x000fc60000000f00 */
[----:B------:R-:W-:Y:S01]  /*21e20*/  IMAD.IADD R0, R0, 0x1, -R3 ;  /* 0x0000000100007824 */ /* 0x000fe200078e0a03 */
[----:B0-----:R-:W-:-:S04]  /*21e30*/  LEA R8, R5, R2, 0x18 ;  /* 0x0000000205087211 */ /* 0x001fc800078ec0ff */
[----:B------:R-:W-:-:S04]  /*21e40*/  SHF.L.U32 R0, R0, 0x1f, RZ ;  /* 0x0000001f00007819 */ /* 0x000fc800000006ff */
[----:B------:R-:W0:Y:S02]  /*21e50*/  SYNCS.PHASECHK.TRANS64.TRYWAIT P0, [R8+URZ+0x19c20], R0 ;  /* 0x019c2000080075a7 */ /* 0x000e24000800017f */
[----:B0-----:R-:W-:Y:S05]  /*21e60*/  @!P0 BRA `(.L_x_1414) ;  /* 0x0000001c00388947 */ /* 0x001fea0003800000 */
.L_x_1506:
[----:B------:R-:W-:Y:S05]  /*21e70*/  BSYNC B0 ;  /* 0x0000000000007941 */ /* 0x000fea0003800000 */
.L_x_1413:
[----:B------:R-:W-:-:S03]  /*21e80*/  UMOV UR4, 0xffffffff ;  /* 0xffffffff00047882 */ /* 0x000fc60000000000 */
[----:B------:R-:W-:Y:S05]  /*21e90*/  BRA.DIV UR4, `(.L_x_1415) ;  /* 0x0000001e04407947 */ /* 0x000fea000b800000 */
[----:B0-----:R-:W0:Y:S02]  /*21ea0*/  S2R R0, SR_TID.X ;  /* 0x0000000000007919 */ /* 0x001e240000002100 */
[----:B0-----:R-:W-:-:S04]  /*21eb0*/  SHF.R.U32.HI R0, RZ, 0x5, R0 ;  /* 0x00000005ff007819 */ /* 0x001fc80000011600 */
[----:B------:R-:W-:-:S05]  /*21ec0*/  LOP3.LUT R0, R0, 0x3, RZ, 0xc0, !PT ;  /* 0x0000000300007812 */ /* 0x000fca00078ec0ff */
[----:B------:R0:W1:Y:S02]  /*21ed0*/  SHFL.IDX PT, R14, R0, RZ, 0x1f ;  /* 0x00001fff000e7589 */ /* 0x00006400000e0000 */
.L_x_1509:
[----:B-1----:R-:W-:-:S13]  /*21ee0*/  ISETP.NE.AND P0, PT, R14, RZ, PT ;  /* 0x000000ff0e00720c */ /* 0x002fda0003f05270 */
[----:B------:R-:W-:Y:S05]  /*21ef0*/  @P0 BRA `(.L_x_1077) ;  /* 0x0000000000a40947 */ /* 0x000fea0003800000 */
[----:B------:R-:W-:-:S03]  /*21f00*/  UMOV UR4, 0xffffffff ;  /* 0xffffffff00047882 */ /* 0x000fc60000000000 */
[----:B------:R-:W-:Y:S05]  /*21f10*/  BRA.DIV UR4, `(.L_x_1416) ;  /* 0x0000001e04547947 */ /* 0x000fea000b800000 */
[----:B------:R-:W-:-:S13]  /*21f20*/  ELECT P6, URZ, PT ;  /* 0x00000000003f782f */ /* 0x000fda00038c0000 */
.L_x_1512:
[----:B------:R-:W-:Y:S05]  /*21f30*/  @!P6 BRA `(.L_x_1077) ;  /* 0x000000000094e947 */ /* 0x000fea0003800000 */
[----:B0-----:R-:W2:Y:S02]  /*21f40*/  LDL.LU R0, [R1+0x14] ;  /* 0x0000140001007983 */ /* 0x001ea40000300800 */
[----:B--2---:R-:W-:-:S04]  /*21f50*/  LOP3.LUT R0, R0, 0x2, RZ, 0xfc, !PT ;  /* 0x0000000200007812 */ /* 0x004fc800078efcff */
[----:B------:R-:W-:-:S13]  /*21f60*/  ISETP.NE.AND P0, PT, R0, 0x3, PT ;  /* 0x000000030000780c */ /* 0x000fda0003f05270 */
[----:B------:R-:W-:Y:S05]  /*21f70*/  @!P0 BRA `(.L_x_1417) ;  /* 0x0000000000048947 */ /* 0x000fea0003800000 */
[----:B------:R-:W-:Y:S01]  /*21f80*/  BPT.TRAP 0x1 ;  /* 0x000000040000795c */ /* 0x000fe20000300000 */
.L_x_1417:
        /* <DEDUP_REMOVED lines=12> */
.L_x_1513:
[----:B------:R-:W1:Y:S02]  /*22050*/  SYNCS.PHASECHK.TRANS64.TRYWAIT P1, [R7+URZ], R0 ;  /* 0x00000000070075a7 */ /* 0x000e64000802017f */
[----:B-1----:R-:W-:Y:S05]  /*22060*/  @!P1 BRA `(.L_x_1419) ;  /* 0x0000001c00349947 */ /* 0x002fea0003800000 */
.L_x_1514:
[----:B------:R-:W-:Y:S05]  /*22070*/  @!P0 BRA `(.L_x_1420) ;  /* 0x0000000000048947 */ /* 0x000fea0003800000 */
[----:B------:R-:W-:Y:S01]  /*22080*/  BPT.TRAP 0x1 ;  /* 0x000000040000795c */ /* 0x000fe20000300000 */
.L_x_1420:
[----:B------:R-:W-:-:S04]  /*22090*/  IMAD R2, R17, 0x8, R8 ;  /* 0x0000000811027824 */ /* 0x000fc800078e0208 */
[----:B------:R-:W2:Y:S02]  /*220a0*/  SYNCS.PHASECHK.TRANS64.TRYWAIT P1, [R2+URZ+0x19c60], R3 ;  /* 0x019c6003020075a7 */ /* 0x000ea4000802017f */
[----:B--2---:R-:W-:Y:S05]  /*220b0*/  @!P1 BRA `(.L_x_1421) ;  /* 0x0000001c00349947 */ /* 0x004fea0003800000 */
.L_x_1515:
[----:B------:R-:W-:Y:S05]  /*220c0*/  @!P0 BRA `(.L_x_1422) ;  /* 0x0000000000048947 */ /* 0x000fea0003800000 */
[----:B------:R-:W-:Y:S01]  /*220d0*/  BPT.TRAP 0x1 ;  /* 0x000000040000795c */ /* 0x000fe20000300000 */
.L_x_1422:
[----:B------:R-:W-:-:S04]  /*220e0*/  IMAD R5, R5, 0x8, R8 ;  /* 0x0000000805057824 */ /* 0x000fc800078e0208 */
[----:B------:R-:W3:Y:S02]  /*220f0*/  SYNCS.PHASECHK.TRANS64.TRYWAIT P1, [R5+URZ+0x19c60], R0 ;  /* 0x019c6000050075a7 */ /* 0x000ee4000802017f */
[----:B---3--:R-:W-:Y:S05]  /*22100*/  @!P1 BRA `(.L_x_1423) ;  /* 0x0000001c00349947 */ /* 0x008fea0003800000 */
.L_x_1516:
[----:B------:R-:W-:Y:S05]  /*22110*/  @!P0 BRA `(.L_x_1424) ;  /* 0x0000000000048947 */ /* 0x000fea0003800000 */
[----:B------:R-:W-:Y:S01]  /*22120*/  BPT.TRAP 0x1 ;  /* 0x000000040000795c */ /* 0x000fe20000300000 */
.L_x_1424:
[----:B------:R-:W4:Y:S02]  /*22130*/  SYNCS.PHASECHK.TRANS64.TRYWAIT P0, [R2+URZ+0x19c80], R3 ;  /* 0x019c8003020075a7 */ /* 0x000f24000800017f */
[----:B----4-:R-:W-:Y:S05]  /*22140*/  @!P0 BRA `(.L_x_1425) ;  /* 0x0000001c00388947 */ /* 0x010fea0003800000 */
.L_x_1426:
[----:B------:R0:W0:Y:S02]  /*22150*/  SYNCS.PHASECHK.TRANS64.TRYWAIT P0, [R5+URZ+0x19c80], R0 ;  /* 0x019c8000050075a7 */ /* 0x000024000800017f */
[----:B0-----:R-:W-:Y:S05]  /*22160*/  @!P0 NANOSLEEP.SYNCS 0x989680 ;  /* 0x009896800000895d */ /* 0x001fea0003900000 */
[----:B------:R-:W0:Y:S02]  /*22170*/  @!P0 SYNCS.PHASECHK.TRANS64 P0, [R5+URZ+0x19c80], R0 ;  /* 0x019c8000050085a7 */ /* 0x000e24000800007f */
[----:B0-----:R-:W-:Y:S05]  /*22180*/  @!P0 BRA `(.L_x_1426) ;  /* 0xfffffffc00f08947 */ /* 0x001fea000383ffff */
.L_x_1077:
[----:B------:R-:W-:Y:S05]  /*22190*/  BSYNC B8 ;  /* 0x0000000000087941 */ /* 0x000fea0003800000 */
.L_x_1074:
[----:B------:R-:W-:Y:S05]  /*221a0*/  EXIT ;  /* 0x000000000000794d */ /* 0x000fea0003800000 */
.L_x_1101:
[----:B0-----:R0:W1:Y:S02]  /*221b0*/  SYNCS.PHASECHK.TRANS64.TRYWAIT P5, [R89+URZ+0x19c90], R92 ;  /* 0x019c905c590075a7 */ /* 0x00106400080a017f */
[----:B-1----:R-:W-:Y:S05]  /*221c0*/  @!P5 NANOSLEEP.SYNCS 0x989680 ;  /* 0x009896800000d95d */ /* 0x002fea0003900000 */
[----:B------:R-:W1:Y:S02]  /*221d0*/  @!P5 SYNCS.PHASECHK.TRANS64 P5, [R89+URZ+0x19c90], R92 ;  /* 0x019c905c5900d5a7 */ /* 0x000e6400080a007f */
[----:B-1----:R-:W-:Y:S05]  /*221e0*/  @!P5 BRA `(.L_x_1101) ;  /* 0xfffffffc00f0d947 */ /* 0x002fea000383ffff */
[----:B------:R-:W-:Y:S05]  /*221f0*/  BRA `(.L_x_1427) ;  /* 0xfffffe0400f47947 */ /* 0x000fea000383ffff */
.L_x_1117:
[----:B0-----:R0:W1:Y:S02]  /*22200*/  SYNCS.PHASECHK.TRANS64.TRYWAIT P5, [R89+URZ+0x19c90], R92 ;  /* 0x019c905c590075a7 */ /* 0x00106400080a017f */
[----:B-1----:R-:W-:Y:S05]  /*22210*/  @!P5 NANOSLEEP.SYNCS 0x989680 ;  /* 0x009896800000d95d */ /* 0x002fea0003900000 */
[----:B------:R-:W1:Y:S02]  /*22220*/  @!P5 SYNCS.PHASECHK.TRANS64 P5, [R89+URZ+0x19c90], R92 ;  /* 0x019c905c5900d5a7 */ /* 0x000e6400080a007f */
[----:B-1----:R-:W-:Y:S05]  /*22230*/  @!P5 BRA `(.L_x_1117) ;  /* 0xfffffffc00f0d947 */ /* 0x002fea000383ffff */
[----:B------:R-:W-:Y:S05]  /*22240*/  BRA `(.L_x_1428) ;  /* 0xfffffe2000047947 */ /* 0x000fea000383ffff */
.L_x_1126:
[----:B0-----:R0:W1:Y:S02]  /*22250*/  SYNCS.PHASECHK.TRANS64.TRYWAIT P5, [R89+URZ+0x19c90], R92 ;  /* 0x019c905c590075a7 */ /* 0x00106400080a017f */
[----:B-1----:R-:W-:Y:S05]  /*22260*/  @!P5 NANOSLEEP.SYNCS 0x989680 ;  /* 0x009896800000d95d */ /* 0x002fea0003900000 */
[----:B------:R-:W1:Y:S02]  /*22270*/  @!P5 SYNCS.PHASECHK.TRANS64 P5, [R89+URZ+0x19c90], R92 ;  /* 0x019c905c5900d5a7 */ /* 0x000e6400080a007f */
[----:B-1----:R-:W-:Y:S05]  /*22280*/  @!P5 BRA `(.L_x_1126) ;  /* 0xfffffffc00f0d947 */ /* 0x002fea000383ffff */
[----:B------:R-:W-:Y:S05]  /*22290*/  BRA `(.L_x_1429) ;  /* 0xfffffe4000147947 */ /* 0x000fea000383ffff */
.L_x_1130:
[----:B--2---:R2:W3:Y:S02]  /*222a0*/  SYNCS.PHASECHK.TRANS64.TRYWAIT P5, [R89+URZ+0x19cb0], R92 ;  /* 0x019cb05c590075a7 */ /* 0x0044e400080a017f */
[----:B---3--:R-:W-:Y:S05]  /*222b0*/  @!P5 NANOSLEEP.SYNCS 0x989680 ;  /* 0x009896800000d95d */ /* 0x008fea0003900000 */
[----:B------:R-:W3:Y:S02]  /*222c0*/  @!P5 SYNCS.PHASECHK.TRANS64 P5, [R89+URZ+0x19cb0], R92 ;  /* 0x019cb05c5900d5a7 */ /* 0x000ee400080a007f */
[----:B---3--:R-:W-:Y:S05]  /*222d0*/  @!P5 BRA `(.L_x_1130) ;  /* 0xfffffffc00f0d947 */ /* 0x008fea000383ffff */
[----:B------:R-:W-:Y:S05]  /*222e0*/  BRA `(.L_x_1430) ;  /* 0xfffffe4000847947 */ /* 0x000fea000383ffff */
.L_x_1158:
[----:B------:R-:W-:Y:S01]  /*222f0*/  BSSY B1, `(.L_x_1431) ;  /* 0x0000007000017945 */ /* 0x000fe20003800000 */
[----:B------:R-:W-:Y:S02]  /*22300*/  IMAD.MOV.U32 R12, RZ, RZ, RZ ;  /* 0x000000ffff0c7224 */ /* 0x000fe400078e00ff */
[----:B------:R-:W-:Y:S02]  /*22310*/  IMAD.MOV.U32 R11, RZ, RZ, 0x1e1f ;  /* 0x00001e1fff0b7424 */ /* 0x000fe400078e00ff */
[----:B------:R-:W-:-:S07]  /*22320*/  IMAD.MOV.U32 R15, RZ, RZ, -0x1 ;  /* 0xffffffffff0f7424 */ /* 0x000fce00078e00ff */
[----:B-----5:R-:W-:Y:S05]  /*22330*/  WARPSYNC.COLLECTIVE R15, `(.L_x_1432) ;  /* 0x000000000f087348 */ /* 0x020fea0003c00000 */
[----:B------:R0:W1:Y:S02]  /*22340*/  SHFL.IDX P6, R14, R13, R12, R11 ;  /* 0x0000000c0d0e7389 */ /* 0x00006400000c000b */
[----:B01---5:R-:W-:Y:S01]  /*22350*/  ENDCOLLECTIVE ;  /* 0x000000000000791b */ /* 0x023fe20003800000 */
.L_x_1432:
[----:B------:R-:W-:Y:S05]  /*22360*/  BSYNC B1 ;  /* 0x0000000000017941 */ /* 0x000fea0003800000 */
.L_x_1431:
[----:B------:R-:W-:Y:S05]  /*22370*/  BRA `(.L_x_1433) ;  /* 0xfffffe5800947947 */ /* 0x000fea000383ffff */
.L_x_1159:
[----:B------:R-:W-:Y:S01]  /*22380*/  BSSY B1, `(.L_x_1434) ;  /* 0x0000008000017945 */ /* 0x000fe20003800000 */
[----:B------:R-:W-:Y:S02]  /*22390*/  IMAD.MOV.U32 R13, RZ, RZ, R4 ;  /* 0x000000ffff0d7224 */ /* 0x000fe400078e0004 */
[----:B------:R-:W-:Y:S02]  /*223a0*/  IMAD.MOV.U32 R12, RZ, RZ, RZ ;  /* 0x000000ffff0c7224 */ /* 0x000fe400078e00ff */
[----:B------:R-:W-:Y:S02]  /*223b0*/  IMAD.MOV.U32 R11, RZ, RZ, 0x1e1f ;  /* 0x00001e1fff0b7424 */ /* 0x000fe400078e00ff */
[----:B------:R-:W-:-:S07]  /*223c0*/  IMAD.MOV.U32 R15, RZ, RZ, -0x1 ;  /* 0xffffffffff0f7424 */ /* 0x000fce00078e00ff */
[----:B-----5:R-:W-:Y:S05]  /*223d0*/  WARPSYNC.COLLECTIVE R15, `(.L_x_1435) ;  /* 0x000000000f087348 */ /* 0x020fea0003c00000 */
[----:B------:R0:W1:Y:S02]  /*223e0*/  SHFL.IDX P6, R14, R13, R12, R11 ;  /* 0x0000000c0d0e7389 */ /* 0x00006400000c000b */
[----:B01---5:R-:W-:Y:S01]  /*223f0*/  ENDCOLLECTIVE ;  /* 0x000000000000791b */ /* 0x023fe20003800000 */
.L_x_1435:
[----:B------:R-:W-:Y:S05]  /*22400*/  BSYNC B1 ;  /* 0x0000000000017941 */ /* 0x000fea0003800000 */
.L_x_1434:
[----:B------:R-:W-:Y:S05]  /*22410*/  BRA `(.L_x_1436) ;  /* 0xfffffe5800747947 */ /* 0x000fea000383ffff */
.L_x_1160:
        /* <DEDUP_REMOVED lines=8> */
.L_x_1438:
[----:B------:R-:W-:Y:S05]  /*224a0*/  BSYNC B1 ;  /* 0x0000000000017941 */ /* 0x000fea0003800000 */
.L_x_1437:
[----:B------:R-:W-:Y:S05]  /*224b0*/  BRA `(.L_x_1439) ;  /* 0xfffffe5800547947 */ /* 0x000fea000383ffff */
.L_x_1161:
        /* <DEDUP_REMOVED lines=8> */
.L_x_1441:
[----:B------:R-:W-:Y:S05]  /*22540*/  BSYNC B1 ;  /* 0x0000000000017941 */ /* 0x000fea0003800000 */
.L_x_1440:
[----:B------:R-:W-:Y:S05]  /*22550*/  BRA `(.L_x_1442) ;  /* 0xfffffe5800347947 */ /* 0x000fea000383ffff */
.L_x_1163:
[----:B0-----:R0:W1:Y:S02]  /*22560*/  SYNCS.PHASECHK.TRANS64.TRYWAIT P1, [R17+URZ+0x19c00], R6 ;  /* 0x019c0006110075a7 */ /* 0x001064000802017f */
[----:B-1----:R-:W-:Y:S05]  /*22570*/  @!P1 NANOSLEEP.SYNCS 0x989680 ;  /* 0x009896800000995d */ /* 0x002fea0003900000 */
[----:B------:R-:W1:Y:S02]  /*22580*/  @!P1 SYNCS.PHASECHK.TRANS64 P1, [R17+URZ+0x19c00], R6 ;  /* 0x019c0006110095a7 */ /* 0x000e64000802007f */
[----:B-1----:R-:W-:Y:S05]  /*22590*/  @!P1 BRA `(.L_x_1163) ;  /* 0xfffffffc00f09947 */ /* 0x002fea000383ffff */
[----:B------:R-:W-:Y:S05]  /*225a0*/  BRA `(.L_x_1443) ;  /* 0xfffffe58002c7947 */ /* 0x000fea000383ffff */
.L_x_1171:
[----:B------:R-:W-:Y:S01]  /*225b0*/  BSSY B1, `(.L_x_1444) ;  /* 0x0000007000017945 */ /* 0x000fe20003800000 */
[----:B------:R-:W-:Y:S02]  /*225c0*/  IMAD.MOV.U32 R12, RZ, RZ, RZ ;  /* 0x000000ffff0c7224 */ /* 0x000fe400078e00ff */
[----:B------:R-:W-:Y:S02]  /*225d0*/  IMAD.MOV.U32 R11, RZ, RZ, 0x1e1f ;  /* 0x00001e1fff0b7424 */ /* 0x000fe400078e00ff */
[----:B------:R-:W-:-:S07]  /*225e0*/  IMAD.MOV.U32 R15, RZ, RZ, -0x1 ;  /* 0xffffffffff0f7424 */ /* 0x000fce00078e00ff */
[----:B-----5:R-:W-:Y:S05]  /*225f0*/  WARPSYNC.COLLECTIVE R15, `(.L_x_1445) ;  /* 0x000000000f087348 */ /* 0x020fea0003c00000 */
[----:B------:R0:W1:Y:S02]  /*22600*/  SHFL.IDX P6, R14, R13, R12, R11 ;  /* 0x0000000c0d0e7389 */ /* 0x00006400000c000b */
[----:B01---5:R-:W-:Y:S01]  /*22610*/  ENDCOLLECTIVE ;  /* 0x000000000000791b */ /* 0x023fe20003800000 */
.L_x_1445:
[----:B------:R-:W-:Y:S05]  /*22620*/  BSYNC B1 ;  /* 0x0000000000017941 */ /* 0x000fea0003800000 */
.L_x_1444:
[----:B------:R-:W-:Y:S05]  /*22630*/  BRA `(.L_x_1446) ;  /* 0xfffffe7400407947 */ /* 0x000fea000383ffff */
.L_x_1172:
        /* <DEDUP_REMOVED lines=8> */
.L_x_1448:
[----:B------:R-:W-:Y:S05]  /*226c0*/  BSYNC B1 ;  /* 0x0000000000017941 */ /* 0x000fea0003800000 */
.L_x_1447:
[----:B------:R-:W-:Y:S05]  /*226d0*/  BRA `(.L_x_1449) ;  /* 0xfffffe7400207947 */ /* 0x000fea000383ffff */
.L_x_1173:
        /* <DEDUP_REMOVED lines=8> */
.L_x_1451:
[----:B------:R-:W-:Y:S05]  /*22760*/  BSYNC B1 ;  /* 0x0000000000017941 */ /* 0x000fea0003800000 */
.L_x_1450:
[----:B------:R-:W-:Y:S05]  /*22770*/  BRA `(.L_x_1452) ;  /* 0xfffffe7400007947 */ /* 0x000fea000383ffff */
.L_x_1174:
        /* <DEDUP_REMOVED lines=8> */
.L_x_1454:
[----:B------:R-:W-:Y:S05]  /*22800*/  BSYNC B1 ;  /* 0x0000000000017941 */ /* 0x000fea0003800000 */
.L_x_1453:
[----:B------:R-:W-:Y:S05]  /*22810*/  BRA `(.L_x_1455) ;  /* 0xfffffe7000e07947 */ /* 0x000fea000383ffff */
.L_x_1176:
[----:B0-----:R0:W1:Y:S02]  /*22820*/  SYNCS.PHASECHK.TRANS64.TRYWAIT P1, [R17+URZ+0x19c00], R10 ;  /* 0x019c000a110075a7 */ /* 0x001064000802017f */
[----:B-1----:R-:W-:Y:S05]  /*22830*/  @!P1 NANOSLEEP.SYNCS 0x989680 ;  /* 0x009896800000995d */ /* 0x002fea0003900000 */
[----:B------:R-:W1:Y:S02]  /*22840*/  @!P1 SYNCS.PHASECHK.TRANS64 P1, [R17+URZ+0x19c00], R10 ;  /* 0x019c000a110095a7 */ /* 0x000e64000802007f */
[----:B-1----:R-:W-:Y:S05]  /*22850*/  @!P1 BRA `(.L_x_1176) ;  /* 0xfffffffc00f09947 */ /* 0x002fea000383ffff */
[----:B------:R-:W-:Y:S05]  /*22860*/  BRA `(.L_x_1456) ;  /* 0xfffffe7000d87947 */ /* 0x000fea000383ffff */
.L_x_1182:
[----:B0-----:R0:W2:Y:S02]  /*22870*/  SYNCS.PHASECHK.TRANS64.TRYWAIT P2, [R4+URZ+0x19c30], R3 ;  /* 0x019c3003040075a7 */ /* 0x0010a4000804017f */
[----:B--2---:R-:W-:Y:S05]  /*22880*/  @!P2 NANOSLEEP.SYNCS 0x989680 ;  /* 0x009896800000a95d */ /* 0x004fea0003900000 */
[----:B------:R-:W2:Y:S02]  /*22890*/  @!P2 SYNCS.PHASECHK.TRANS64 P2, [R4+URZ+0x19c30], R3 ;  /* 0x019c30030400a5a7 */ /* 0x000ea4000804007f */
[----:B--2---:R-:W-:Y:S05]  /*228a0*/  @!P2 BRA `(.L_x_1182) ;  /* 0xfffffffc00f0a947 */ /* 0x004fea000383ffff */
[----:B------:R-:W-:Y:S05]  /*228b0*/  BRA `(.L_x_1181) ;  /* 0xfffffe9400507947 */ /* 0x000fea000383ffff */
.L_x_1202:
[----:B-1----:R1:W2:Y:S02]  /*228c0*/  SYNCS.PHASECHK.TRANS64.TRYWAIT P2, [R13+URZ+0x19c30], R14 ;  /* 0x019c300e0d0075a7 */ /* 0x0022a4000804017f */
[----:B--2---:R-:W-:Y:S05]  /*228d0*/  @!P2 NANOSLEEP.SYNCS 0x989680 ;  /* 0x009896800000a95d */ /* 0x004fea0003900000 */
[----:B------:R-:W2:Y:S02]  /*228e0*/  @!P2 SYNCS.PHASECHK.TRANS64 P2, [R13+URZ+0x19c30], R14 ;  /* 0x019c300e0d00a5a7 */ /* 0x000ea4000804007f */
[----:B--2---:R-:W-:Y:S05]  /*228f0*/  @!P2 BRA `(.L_x_1202) ;  /* 0xfffffffc00f0a947 */ /* 0x004fea000383ffff */
[----:B------:R-:W-:Y:S05]  /*22900*/  BRA `(.L_x_1201) ;  /* 0xfffffecc00e47947 */ /* 0x000fea000383ffff */
.L_x_1207:
[----:B-1----:R1:W2:Y:S02]  /*22910*/  SYNCS.PHASECHK.TRANS64.TRYWAIT P2, [R22+URZ+0x19c50], R14 ;  /* 0x019c500e160075a7 */ /* 0x0022a4000804017f */
[----:B--2---:R-:W-:Y:S05]  /*22920*/  @!P2 NANOSLEEP.SYNCS 0x989680 ;  /* 0x009896800000a95d */ /* 0x004fea0003900000 */
[----:B------:R-:W2:Y:S02]  /*22930*/  @!P2 SYNCS.PHASECHK.TRANS64 P2, [R22+URZ+0x19c50], R14 ;  /* 0x019c500e1600a5a7 */ /* 0x000ea4000804007f */
[----:B--2---:R-:W-:Y:S05]  /*22940*/  @!P2 BRA `(.L_x_1207) ;  /* 0xfffffffc00f0a947 */ /* 0x004fea000383ffff */
[----:B------:R-:W-:Y:S05]  /*22950*/  BRA `(.L_x_1206) ;  /* 0xfffffed000647947 */ /* 0x000fea000383ffff */
.L_x_1228:
[----:B--2---:R2:W3:Y:S02]  /*22960*/  SYNCS.PHASECHK.TRANS64.TRYWAIT P2, [R5+URZ+0x19c30], R12 ;  /* 0x019c300c050075a7 */ /* 0x0044e4000804017f */
[----:B---3--:R-:W-:Y:S05]  /*22970*/  @!P2 NANOSLEEP.SYNCS 0x989680 ;  /* 0x009896800000a95d */ /* 0x008fea0003900000 */
[----:B------:R-:W3:Y:S02]  /*22980*/  @!P2 SYNCS.PHASECHK.TRANS64 P2, [R5+URZ+0x19c30], R12 ;  /* 0x019c300c0500a5a7 */ /* 0x000ee4000804007f */
[----:B---3--:R-:W-:Y:S05]  /*22990*/  @!P2 BRA `(.L_x_1228) ;  /* 0xfffffffc00f0a947 */ /* 0x008fea000383ffff */
[----:B------:R-:W-:Y:S05]  /*229a0*/  BRA `(.L_x_1227) ;  /* 0xffffff0800247947 */ /* 0x000fea000383ffff */
.L_x_1233:
[----:B-1----:R1:W2:Y:S02]  /*229b0*/  SYNCS.PHASECHK.TRANS64.TRYWAIT P2, [R152+URZ+0x19c50], R5 ;  /* 0x019c5005980075a7 */ /* 0x0022a4000804017f */
[----:B--2---:R-:W-:Y:S05]  /*229c0*/  @!P2 NANOSLEEP.SYNCS 0x989680 ;  /* 0x009896800000a95d */ /* 0x004fea0003900000 */
[----:B------:R-:W2:Y:S02]  /*229d0*/  @!P2 SYNCS.PHASECHK.TRANS64 P2, [R152+URZ+0x19c50], R5 ;  /* 0x019c50059800a5a7 */ /* 0x000ea4000804007f */
[----:B--2---:R-:W-:Y:S05]  /*229e0*/  @!P2 BRA `(.L_x_1233) ;  /* 0xfffffffc00f0a947 */ /* 0x004fea000383ffff */
[----:B------:R-:W-:Y:S05]  /*229f0*/  BRA `(.L_x_1232) ;  /* 0xffffff0800a47947 */ /* 0x000fea000383ffff */
.L_x_1242:
[----:B--2---:R2:W3:Y:S02]  /*22a00*/  SYNCS.PHASECHK.TRANS64.TRYWAIT P2, [R5+URZ+0x19c30], R12 ;  /* 0x019c300c050075a7 */ /* 0x0044e4000804017f */
[----:B---3--:R-:W-:Y:S05]  /*22a10*/  @!P2 NANOSLEEP.SYNCS 0x989680 ;  /* 0x009896800000a95d */ /* 0x008fea0003900000 */
[----:B------:R-:W3:Y:S02]  /*22a20*/  @!P2 SYNCS.PHASECHK.TRANS64 P2, [R5+URZ+0x19c30], R12 ;  /* 0x019c300c0500a5a7 */ /* 0x000ee4000804007f */
[----:B---3--:R-:W-:Y:S05]  /*22a30*/  @!P2 BRA `(.L_x_1242) ;  /* 0xfffffffc00f0a947 */ /* 0x008fea000383ffff */
[----:B------:R-:W-:Y:S05]  /*22a40*/  BRA `(.L_x_1241) ;  /* 0xffffff2c007c7947 */ /* 0x000fea000383ffff */
.L_x_1247:
[----:B-1----:R1:W2:Y:S02]  /*22a50*/  SYNCS.PHASECHK.TRANS64.TRYWAIT P2, [R154+URZ+0x19c50], R12 ;  /* 0x019c500c9a0075a7 */ /* 0x0022a4000804017f */
[----:B--2---:R-:W-:Y:S05]  /*22a60*/  @!P2 NANOSLEEP.SYNCS 0x989680 ;  /* 0x009896800000a95d */ /* 0x004fea0003900000 */
[----:B------:R-:W2:Y:S02]  /*22a70*/  @!P2 SYNCS.PHASECHK.TRANS64 P2, [R154+URZ+0x19c50], R12 ;  /* 0x019c500c9a00a5a7 */ /* 0x000ea4000804007f */
[----:B--2---:R-:W-:Y:S05]  /*22a80*/  @!P2 BRA `(.L_x_1247) ;  /* 0xfffffffc00f0a947 */ /* 0x004fea000383ffff */
[----:B------:R-:W-:Y:S05]  /*22a90*/  BRA `(.L_x_1246) ;  /* 0xffffff2c00fc7947 */ /* 0x000fea000383ffff */
.L_x_1262:
[----:B---3--:R3:W4:Y:S02]  /*22aa0*/  SYNCS.PHASECHK.TRANS64.TRYWAIT P1, [R13+URZ+0x19c50], R0 ;  /* 0x019c50000d0075a7 */ /* 0x008724000802017f */
[----:B----4-:R-:W-:Y:S05]  /*22ab0*/  @!P1 NANOSLEEP.SYNCS 0x989680 ;  /* 0x009896800000995d */ /* 0x010fea0003900000 */
[----:B------:R-:W4:Y:S02]  /*22ac0*/  @!P1 SYNCS.PHASECHK.TRANS64 P1, [R13+URZ+0x19c50], R0 ;  /* 0x019c50000d0095a7 */ /* 0x000f24000802007f */
[----:B----4-:R-:W-:Y:S05]  /*22ad0*/  @!P1 BRA `(.L_x_1262) ;  /* 0xfffffffc00f09947 */ /* 0x010fea000383ffff */
[----:B------:R-:W-:Y:S05]  /*22ae0*/  BRA `(.L_x_1261) ;  /* 0xffffff6000e07947 */ /* 0x000fea000383ffff */
.L_x_1299:
[----:B------:R-:W0:Y:S01]  /*22af0*/  S2R R11, SR_TID.X ;  /* 0x00000000000b7919 */ /* 0x000e220000002100 */
[----:B------:R-:W-:Y:S01]  /*22b00*/  BSSY B1, `(.L_x_1457) ;  /* 0x000000a000017945 */ /* 0x000fe20003800000 */
[----:B------:R-:W-:Y:S02]  /*22b10*/  IMAD.MOV.U32 R12, RZ, RZ, RZ ;  /* 0x000000ffff0c7224 */ /* 0x000fe400078e00ff */
[----:B------:R-:W-:Y:S01]  /*22b20*/  IMAD.MOV.U32 R15, RZ, RZ, -0x1 ;  /* 0xffffffffff0f7424 */ /* 0x000fe200078e00ff */
[----:B0-----:R-:W-:-:S04]  /*22b30*/  SHF.R.U32.HI R11, RZ, 0x5, R11 ;  /* 0x00000005ff0b7819 */ /* 0x001fc8000001160b */
[----:B------:R-:W-:-:S05]  /*22b40*/  LOP3.LUT R11, R11, 0x3, RZ, 0xc0, !PT ;  /* 0x000000030b0b7812 */ /* 0x000fca00078ec0ff */
[----:B------:R-:W-:Y:S02]  /*22b50*/  IMAD.MOV.U32 R13, RZ, RZ, R11 ;  /* 0x000000ffff0d7224 */ /* 0x000fe400078e000b */
[----:B------:R-:W-:-:S07]  /*22b60*/  IMAD.MOV.U32 R11, RZ, RZ, 0x1f ;  /* 0x0000001fff0b7424 */ /* 0x000fce00078e00ff */
[----:B------:R-:W-:Y:S05]  /*22b70*/  WARPSYNC.COLLECTIVE R15, `(.L_x_1458) ;  /* 0x000000000f087348 */ /* 0x000fea0003c00000 */
[----:B------:R0:W1:Y:S02]  /*22b80*/  SHFL.IDX P6, R14, R13, R12, R11 ;  /* 0x0000000c0d0e7389 */ /* 0x00006400000c000b */
[----:B01----:R-:W-:Y:S01]  /*22b90*/  ENDCOLLECTIVE ;  /* 0x000000000000791b */ /* 0x003fe20003800000 */
.L_x_1458:
[----:B------:R-:W-:Y:S05]  /*22ba0*/  BSYNC B1 ;  /* 0x0000000000017941 */ /* 0x000fea0003800000 */
.L_x_1457:
[----:B------:R-:W-:Y:S05]  /*22bb0*/  BRA `(.L_x_1459) ;  /* 0xffffffa0007c7947 */ /* 0x000fea000383ffff */
.L_x_1301:
[----:B------:R-:W-:Y:S01]  /*22bc0*/  BSSY B1, `(.L_x_1460) ;  /* 0x0000006000017945 */ /* 0x000fe20003800000 */
[----:B------:R-:W-:-:S07]  /*22bd0*/  IMAD.MOV.U32 R15, RZ, RZ, -0x1 ;  /* 0xffffffffff0f7424 */ /* 0x000fce00078e00ff */
[----:B0-----:R-:W-:Y:S05]  /*22be0*/  WARPSYNC.COLLECTIVE R15, `(.L_x_1461) ;  /* 0x000000000f0c7348 */ /* 0x001fea0003c00000 */
[----:B------:R-:W-:Y:S02]  /*22bf0*/  ELECT P6, UR62, PT ;  /* 0x00000000003e782f */ /* 0x000fe400038c0000 */
[----:B------:R-:W-:Y:S01]  /*22c00*/  MOV R14, UR62 ;  /* 0x0000003e000e7c02 */ /* 0x000fe20008000f00 */
[----:B0-----:R-:W-:Y:S10]  /*22c10*/  ENDCOLLECTIVE ;  /* 0x000000000000791b */ /* 0x001ff40003800000 */
.L_x_1461:
[----:B------:R-:W-:Y:S05]  /*22c20*/  BSYNC B1 ;  /* 0x0000000000017941 */ /* 0x000fea0003800000 */
.L_x_1460:
[----:B------:R-:W-:Y:S05]  /*22c30*/  BRA `(.L_x_1300) ;  /* 0xffffffa000747947 */ /* 0x000fea000383ffff */
.L_x_1303:
[----:B0-----:R0:W1:Y:S02]  /*22c40*/  SYNCS.PHASECHK.TRANS64.TRYWAIT P0, [R13+URZ+0x19c20], R8 ;  /* 0x019c20080d0075a7 */ /* 0x001064000800017f */
[----:B-1----:R-:W-:Y:S05]  /*22c50*/  @!P0 NANOSLEEP.SYNCS 0x989680 ;  /* 0x009896800000895d */ /* 0x002fea0003900000 */
[----:B------:R-:W1:Y:S02]  /*22c60*/  @!P0 SYNCS.PHASECHK.TRANS64 P0, [R13+URZ+0x19c20], R8 ;  /* 0x019c20080d0085a7 */ /* 0x000e64000800007f */
[----:B-1----:R-:W-:Y:S05]  /*22c70*/  @!P0 BRA `(.L_x_1303) ;  /* 0xfffffffc00f08947 */ /* 0x002fea000383ffff */
[----:B------:R-:W-:Y:S05]  /*22c80*/  BRA `(.L_x_1462) ;  /* 0xffffffa000907947 */ /* 0x000fea000383ffff */
.L_x_1307:
[----:B-1----:R1:W2:Y:S02]  /*22c90*/  SYNCS.PHASECHK.TRANS64.TRYWAIT P0, [R12+URZ+0x19ca0], R11 ;  /* 0x019ca00b0c0075a7 */ /* 0x0022a4000800017f */
[----:B--2---:R-:W-:Y:S05]  /*22ca0*/  @!P0 NANOSLEEP.SYNCS 0x989680 ;  /* 0x009896800000895d */ /* 0x004fea0003900000 */
[----:B------:R-:W2:Y:S02]  /*22cb0*/  @!P0 SYNCS.PHASECHK.TRANS64 P0, [R12+URZ+0x19ca0], R11 ;  /* 0x019ca00b0c0085a7 */ /* 0x000ea4000800007f */
[----:B--2---:R-:W-:Y:S05]  /*22cc0*/  @!P0 BRA `(.L_x_1307) ;  /* 0xfffffffc00f08947 */ /* 0x004fea000383ffff */
[----:B------:R-:W-:Y:S05]  /*22cd0*/  BRA `(.L_x_1463) ;  /* 0xffffffa000a87947 */ /* 0x000fea000383ffff */
.L_x_1314:
[----:B0-----:R0:W2:Y:S02]  /*22ce0*/  SYNCS.PHASECHK.TRANS64.TRYWAIT P0, [R12+URZ+0x19cc0], R11 ;  /* 0x019cc00b0c0075a7 */ /* 0x0010a4000800017f */
[----:B--2---:R-:W-:Y:S05]  /*22cf0*/  @!P0 NANOSLEEP.SYNCS 0x989680 ;  /* 0x009896800000895d */ /* 0x004fea0003900000 */
[----:B------:R-:W2:Y:S02]  /*22d00*/  @!P0 SYNCS.PHASECHK.TRANS64 P0, [R12+URZ+0x19cc0], R11 ;  /* 0x019cc00b0c0085a7 */ /* 0x000ea4000800007f */
[----:B--2---:R-:W-:Y:S05]  /*22d10*/  @!P0 BRA `(.L_x_1314) ;  /* 0xfffffffc00f08947 */ /* 0x004fea000383ffff */
[----:B------:R-:W-:Y:S05]  /*22d20*/  BRA `(.L_x_1464) ;  /* 0xffffffa400a47947 */ /* 0x000fea000383ffff */
.L_x_1323:
[----:B-1----:R1:W2:Y:S02]  /*22d30*/  SYNCS.PHASECHK.TRANS64.TRYWAIT P1, [R11+URZ+0x19ca0], R10 ;  /* 0x019ca00a0b0075a7 */ /* 0x0022a4000802017f */
[----:B--2---:R-:W-:Y:S05]  /*22d40*/  @!P1 NANOSLEEP.SYNCS 0x989680 ;  /* 0x009896800000995d */ /* 0x004fea0003900000 */
[----:B------:R-:W2:Y:S02]  /*22d50*/  @!P1 SYNCS.PHASECHK.TRANS64 P1, [R11+URZ+0x19ca0], R10 ;  /* 0x019ca00a0b0095a7 */ /* 0x000ea4000802007f */
[----:B--2---:R-:W-:Y:S05]  /*22d60*/  @!P1 BRA `(.L_x_1323) ;  /* 0xfffffffc00f09947 */ /* 0x004fea000383ffff */
[----:B------:R-:W-:Y:S05]  /*22d70*/  BRA `(.L_x_1465) ;  /* 0xffffffa800dc7947 */ /* 0x000fea000383ffff */
.L_x_1330:
[----:B0-----:R0:W2:Y:S02]  /*22d80*/  SYNCS.PHASECHK.TRANS64.TRYWAIT P1, [R11+URZ+0x19cc0], R10 ;  /* 0x019cc00a0b0075a7 */ /* 0x0010a4000802017f */
[----:B--2---:R-:W-:Y:S05]  /*22d90*/  @!P1 NANOSLEEP.SYNCS 0x989680 ;  /* 0x009896800000995d */ /* 0x004fea0003900000 */
[----:B------:R-:W2:Y:S02]  /*22da0*/  @!P1 SYNCS.PHASECHK.TRANS64 P1, [R11+URZ+0x19cc0], R10 ;  /* 0x019cc00a0b0095a7 */ /* 0x000ea4000802007f */
[----:B--2---:R-:W-:Y:S05]  /*22db0*/  @!P1 BRA `(.L_x_1330) ;  /* 0xfffffffc00f09947 */ /* 0x004fea000383ffff */
[----:B------:R-:W-:Y:S05]  /*22dc0*/  BRA `(.L_x_1466) ;  /* 0xffffffac00d47947 */ /* 0x000fea000383ffff */
.L_x_1355:
        /* <DEDUP_REMOVED lines=11> */
.L_x_1468:
[----:B------:R-:W-:Y:S05]  /*22e80*/  BSYNC B0 ;  /* 0x0000000000007941 */ /* 0x000fea0003800000 */
.L_x_1467:
[----:B------:R-:W-:Y:S05]  /*22e90*/  BRA `(.L_x_1469) ;  /* 0xffffffc000787947 */ /* 0x000fea000383ffff */
.L_x_1357:
[----:B------:R-:W-:Y:S01]  /*22ea0*/  BSSY B0, `(.L_x_1470) ;  /* 0x0000006000007945 */ /* 0x000fe20003800000 */
[----:B------:R-:W-:-:S07]  /*22eb0*/  IMAD.MOV.U32 R15, RZ, RZ, -0x1 ;  /* 0xffffffffff0f7424 */ /* 0x000fce00078e00ff */
[----:B0-----:R-:W-:Y:S05]  /*22ec0*/  WARPSYNC.COLLECTIVE R15, `(.L_x_1471) ;  /* 0x000000000f0c7348 */ /* 0x001fea0003c00000 */
[----:B------:R-:W-:Y:S02]  /*22ed0*/  ELECT P6, UR62, PT ;  /* 0x00000000003e782f */ /* 0x000fe400038c0000 */
[----:B------:R-:W-:Y:S01]  /*22ee0*/  MOV R14, UR62 ;  /* 0x0000003e000e7c02 */ /* 0x000fe20008000f00 */
[----:B0-----:R-:W-:Y:S10]  /*22ef0*/  ENDCOLLECTIVE ;  /* 0x000000000000791b */ /* 0x001ff40003800000 */
.L_x_1471:
[----:B------:R-:W-:Y:S05]  /*22f00*/  BSYNC B0 ;  /* 0x0000000000007941 */ /* 0x000fea0003800000 */
.L_x_1470:
[----:B------:R-:W-:Y:S05]  /*22f10*/  BRA `(.L_x_1472) ;  /* 0xffffffc000707947 */ /* 0x000fea000383ffff */
.L_x_1360:
[----:B0-----:R0:W1:Y:S02]  /*22f20*/  SYNCS.PHASECHK.TRANS64.TRYWAIT P2, [R5+URZ+0x19c80], R4 ;  /* 0x019c8004050075a7 */ /* 0x001064000804017f */
[----:B-1----:R-:W-:Y:S05]  /*22f30*/  @!P2 NANOSLEEP.SYNCS 0x989680 ;  /* 0x009896800000a95d */ /* 0x002fea0003900000 */
[----:B------:R-:W1:Y:S02]  /*22f40*/  @!P2 SYNCS.PHASECHK.TRANS64 P2, [R5+URZ+0x19c80], R4 ;  /* 0x019c80040500a5a7 */ /* 0x000e64000804007f */
[----:B-1----:R-:W-:Y:S05]  /*22f50*/  @!P2 BRA `(.L_x_1360) ;  /* 0xfffffffc00f0a947 */ /* 0x002fea000383ffff */
[----:B------:R-:W-:Y:S05]  /*22f60*/  BRA `(.L_x_1473) ;  /* 0xffffffc000e07947 */ /* 0x000fea000383ffff */
.L_x_1362:
[----:B-1----:R1:W2:Y:S02]  /*22f70*/  SYNCS.PHASECHK.TRANS64.TRYWAIT P2, [R5+URZ+0x19c40], R4 ;  /* 0x019c4004050075a7 */ /* 0x0022a4000804017f */
[----:B--2---:R-:W-:Y:S05]  /*22f80*/  @!P2 NANOSLEEP.SYNCS 0x989680 ;  /* 0x009896800000a95d */ /* 0x004fea0003900000 */
[----:B------:R-:W2:Y:S02]  /*22f90*/  @!P2 SYNCS.PHASECHK.TRANS64 P2, [R5+URZ+0x19c40], R4 ;  /* 0x019c40040500a5a7 */ /* 0x000ea4000804007f */
[----:B--2---:R-:W-:Y:S05]  /*22fa0*/  @!P2 BRA `(.L_x_1362) ;  /* 0xfffffffc00f0a947 */ /* 0x004fea000383ffff */
[----:B------:R-:W-:Y:S05]  /*22fb0*/  BRA `(.L_x_1474) ;  /* 0xffffffc400647947 */ /* 0x000fea000383ffff */
.L_x_1365:
        /* <DEDUP_REMOVED lines=8> */
.L_x_1371:
[----:B0-----:R0:W1:Y:S02]  /*23040*/  SYNCS.PHASECHK.TRANS64.TRYWAIT P0, [R5+URZ+0x19c80], R4 ;  /* 0x019c8004050075a7 */ /* 0x001064000800017f */
[----:B-1----:R-:W-:Y:S05]  /*23050*/  @!P0 NANOSLEEP.SYNCS 0x989680 ;  /* 0x009896800000895d */ /* 0x002fea0003900000 */
[----:B------:R-:W1:Y:S02]  /*23060*/  @!P0 SYNCS.PHASECHK.TRANS64 P0, [R5+URZ+0x19c80], R4 ;  /* 0x019c8004050085a7 */ /* 0x000e64000800007f */
[----:B-1----:R-:W-:Y:S05]  /*23070*/  @!P0 BRA `(.L_x_1371) ;  /* 0xfffffffc00f08947 */ /* 0x002fea000383ffff */
[----:B------:R-:W-:Y:S05]  /*23080*/  BRA `(.L_x_1476) ;  /* 0xffffffcc003c7947 */ /* 0x000fea000383ffff */
.L_x_1378:
[----:B-1----:R1:W2:Y:S02]  /*23090*/  SYNCS.PHASECHK.TRANS64.TRYWAIT P0, [R5+URZ+0x19c40], R4 ;  /* 0x019c4004050075a7 */ /* 0x0022a4000800017f */
[----:B--2---:R-:W-:Y:S05]  /*230a0*/  @!P0 NANOSLEEP.SYNCS 0x989680 ;  /* 0x009896800000895d */ /* 0x004fea0003900000 */
[----:B------:R-:W2:Y:S02]  /*230b0*/  @!P0 SYNCS.PHASECHK.TRANS64 P0, [R5+URZ+0x19c40], R4 ;  /* 0x019c4004050085a7 */ /* 0x000ea4000800007f */
[----:B--2---:R-:W-:Y:S05]  /*230c0*/  @!P0 BRA `(.L_x_1378) ;  /* 0xfffffffc00f08947 */ /* 0x004fea000383ffff */
[----:B------:R-:W-:Y:S05]  /*230d0*/  BRA `(.L_x_1477) ;  /* 0xffffffd000407947 */ /* 0x000fea000383ffff */
.L_x_1386:
[----:B0-----:R0:W1:Y:S02]  /*230e0*/  SYNCS.PHASECHK.TRANS64.TRYWAIT P2, [R13+URZ+0x19c70], R4 ;  /* 0x019c70040d0075a7 */ /* 0x001064000804017f */
[----:B-1----:R-:W-:Y:S05]  /*230f0*/  @!P2 NANOSLEEP.SYNCS 0x989680 ;  /* 0x009896800000a95d */ /* 0x002fea0003900000 */
[----:B------:R-:W1:Y:S02]  /*23100*/  @!P2 SYNCS.PHASECHK.TRANS64 P2, [R13+URZ+0x19c70], R4 ;  /* 0x019c70040d00a5a7 */ /* 0x000e64000804007f */
[----:B-1----:R-:W-:Y:S05]  /*23110*/  @!P2 BRA `(.L_x_1386) ;  /* 0xfffffffc00f0a947 */ /* 0x002fea000383ffff */
[----:B------:R-:W-:Y:S05]  /*23120*/  BRA `(.L_x_1478) ;  /* 0xffffffd400607947 */ /* 0x000fea000383ffff */
.L_x_1388:
[----:B0-----:R0:W1:Y:S02]  /*23130*/  SYNCS.PHASECHK.TRANS64.TRYWAIT P2, [R13+URZ+0x19c60], R4 ;  /* 0x019c60040d0075a7 */ /* 0x001064000804017f */
[----:B-1----:R-:W-:Y:S05]  /*23140*/  @!P2 NANOSLEEP.SYNCS 0x989680 ;  /* 0x009896800000a95d */ /* 0x002fea0003900000 */
[----:B------:R-:W1:Y:S02]  /*23150*/  @!P2 SYNCS.PHASECHK.TRANS64 P2, [R13+URZ+0x19c60], R4 ;  /* 0x019c60040d00a5a7 */ /* 0x000e64000804007f */
[----:B-1----:R-:W-:Y:S05]  /*23160*/  @!P2 BRA `(.L_x_1388) ;  /* 0xfffffffc00f0a947 */ /* 0x002fea000383ffff */
[----:B------:R-:W-:Y:S05]  /*23170*/  BRA `(.L_x_1479) ;  /* 0xffffffd400687947 */ /* 0x000fea000383ffff */
.L_x_1395:
[----:B0-----:R0:W1:Y:S02]  /*23180*/  SYNCS.PHASECHK.TRANS64.TRYWAIT P0, [R3+URZ+0x19c70], R0 ;  /* 0x019c7000030075a7 */ /* 0x001064000800017f */
[----:B-1----:R-:W-:Y:S05]  /*23190*/  @!P0 NANOSLEEP.SYNCS 0x989680 ;  /* 0x009896800000895d */ /* 0x002fea0003900000 */
[----:B------:R-:W1:Y:S02]  /*231a0*/  @!P0 SYNCS.PHASECHK.TRANS64 P0, [R3+URZ+0x19c70], R0 ;  /* 0x019c7000030085a7 */ /* 0x000e64000800007f */
[----:B-1----:R-:W-:Y:S05]  /*231b0*/  @!P0 BRA `(.L_x_1395) ;  /* 0xfffffffc00f08947 */ /* 0x002fea000383ffff */
[----:B------:R-:W-:Y:S05]  /*231c0*/  BRA `(.L_x_1480) ;  /* 0xffffffd800d07947 */ /* 0x000fea000383ffff */
.L_x_1397:
[----:B0-----:R0:W1:Y:S02]  /*231d0*/  SYNCS.PHASECHK.TRANS64.TRYWAIT P0, [R3+URZ+0x19c60], R0 ;  /* 0x019c6000030075a7 */ /* 0x001064000800017f */
[----:B-1----:R-:W-:Y:S05]  /*231e0*/  @!P0 NANOSLEEP.SYNCS 0x989680 ;  /* 0x009896800000895d */ /* 0x002fea0003900000 */
[----:B------:R-:W1:Y:S02]  /*231f0*/  @!P0 SYNCS.PHASECHK.TRANS64 P0, [R3+URZ+0x19c60], R0 ;  /* 0x019c6000030085a7 */ /* 0x000e64000800007f */
[----:B-1----:R-:W-:Y:S05]  /*23200*/  @!P0 BRA `(.L_x_1397) ;  /* 0xfffffffc00f08947 */ /* 0x002fea000383ffff */
[----:B------:R-:W-:Y:S05]  /*23210*/  BRA `(.L_x_1481) ;  /* 0xffffffd800d47947 */ /* 0x000fea000383ffff */
.L_x_1401:
[----:B------:R-:W-:Y:S01]  /*23220*/  BSSY B0, `(.L_x_1482) ;  /* 0x0000008000007945 */ /* 0x000fe20003800000 */
[----:B------:R-:W-:Y:S02]  /*23230*/  IMAD.MOV.U32 R13, RZ, RZ, R24 ;  /* 0x000000ffff0d7224 */ /* 0x000fe400078e0018 */
[----:B------:R-:W-:Y:S02]  /*23240*/  IMAD.MOV.U32 R12, RZ, RZ, RZ ;  /* 0x000000ffff0c7224 */ /* 0x000fe400078e00ff */
[----:B------:R-:W-:Y:S02]  /*23250*/  IMAD.MOV.U32 R11, RZ, RZ, 0x1f ;  /* 0x0000001fff0b7424 */ /* 0x000fe400078e00ff */
[----:B------:R-:W-:-:S07]  /*23260*/  IMAD.MOV.U32 R15, RZ, RZ, -0x1 ;  /* 0xffffffffff0f7424 */ /* 0x000fce00078e00ff */
[----:B-1----:R-:W-:Y:S05]  /*23270*/  WARPSYNC.COLLECTIVE R15, `(.L_x_1483) ;  /* 0x000000000f087348 */ /* 0x002fea0003c00000 */
[----:B------:R0:W2:Y:S02]  /*23280*/  SHFL.IDX P6, R14, R13, R12, R11 ;  /* 0x0000000c0d0e7389 */ /* 0x0000a400000c000b */
[----:B012---:R-:W-:Y:S01]  /*23290*/  ENDCOLLECTIVE ;  /* 0x000000000000791b */ /* 0x007fe20003800000 */
.L_x_1483:
[----:B------:R-:W-:Y:S05]  /*232a0*/  BSYNC B0 ;  /* 0x0000000000007941 */ /* 0x000fea0003800000 */
.L_x_1482:
[----:B------:R-:W-:Y:S02]  /*232b0*/  IMAD.MOV.U32 R13, RZ, RZ, R24 ;  /* 0x000000ffff0d7224 */ /* 0x000fe400078e0018 */
[----:B------:R-:W-:Y:S02]  /*232c0*/  IMAD.MOV.U32 R12, RZ, RZ, 0x1 ;  /* 0x00000001ff0c7424 */ /* 0x000fe400078e00ff */
[----:B------:R-:W-:Y:S02]  /*232d0*/  IMAD.MOV.U32 R11, RZ, RZ, 0x1f ;  /* 0x0000001fff0b7424 */ /* 0x000fe400078e00ff */
[----:B------:R-:W-:Y:S02]  /*232e0*/  IMAD.MOV.U32 R15, RZ, RZ, -0x1 ;  /* 0xffffffffff0f7424 */ /* 0x000fe400078e00ff */
[----:B------:R-:W-:Y:S02]  /*232f0*/  IMAD.IADD R7, R27, 0x1, R8 ;  /* 0x000000011b077824 */ /* 0x000fe400078e0208 */
[----:B------:R-:W-:-:S07]  /*23300*/  IMAD.MOV.U32 R0, RZ, RZ, R14 ;  /* 0x000000ffff007224 */ /* 0x000fce00078e000e */
[----:B------:R-:W-:Y:S05]  /*23310*/  WARPSYNC.COLLECTIVE R15, `(.L_x_1484) ;  /* 0x000000000f087348 */ /* 0x000fea0003c00000 */
[----:B------:R0:W1:Y:S02]  /*23320*/  SHFL.IDX P6, R14, R13, R12, R11 ;  /* 0x0000000c0d0e7389 */ /* 0x00006400000c000b */
[----:B01----:R-:W-:Y:S01]  /*23330*/  ENDCOLLECTIVE ;  /* 0x000000000000791b */ /* 0x003fe20003800000 */
.L_x_1484:
[----:B------:R-:W-:Y:S02]  /*23340*/  ULDC UR4, c[0x0][0xc14] ;  /* 0x0003050000047ab9 */ /* 0x000fe40000000800 */
[----:B------:R-:W-:-:S13]  /*23350*/  ISETP.GE.OR P1, PT, R7, UR4, !P0 ;  /* 0x0000000407007c0c */ /* 0x000fda000c726670 */
[----:B------:R-:W0:Y:S01]  /*23360*/  @!P1 LDC.64 R2, c[0x0][0xc58] ;  /* 0x00031600ff029b82 */ /* 0x000e220000000a00 */
[----:B------:R-:W-:Y:S02]  /*23370*/  IMAD.MOV.U32 R25, RZ, RZ, RZ ;  /* 0x000000ffff197224 */ /* 0x000fe400078e00ff */
[----:B------:R-:W-:Y:S02]  /*23380*/  IMAD.MOV.U32 R11, RZ, RZ, RZ ;  /* 0x000000ffff0b7224 */ /* 0x000fe400078e00ff */
[----:B------:R-:W-:Y:S02]  /*23390*/  IMAD.MOV.U32 R5, RZ, RZ, R14 ;  /* 0x000000ffff057224 */ /* 0x000fe400078e000e */
[----:B0-----:R-:W-:-:S06]  /*233a0*/  @!P1 IMAD.WIDE R2, R7, 0x4, R2 ;  /* 0x0000000407029825 */ /* 0x001fcc00078e0202 */
[----:B------:R-:W2:Y:S01]  /*233b0*/  @!P1 LDG.E R2, desc[UR40][R2.64] ;  /* 0x0000002802029981 */ /* 0x000ea2000c1e1900 */
        /* <DEDUP_REMOVED lines=10> */
.L_x_1485:
[----:B------:R-:W-:Y:S01]  /*23460*/  IMAD.MOV.U32 R12, RZ, RZ, 0x2 ;  /* 0x00000002ff0c7424 */ /* 0x000fe200078e00ff */
[----:B------:R-:W-:-:S05]  /*23470*/  SEL R4, R14, RZ, P1 ;  /* 0x000000ff0e047207 */ /* 0x000fca0000800000 */
[----:B------:R-:W-:-:S04]  /*23480*/  IMAD.IADD R4, R25, 0x1, R4 ;  /* 0x0000000119047824 */ /* 0x000fc800078e0204 */
[----:B------:R-:W-:-:S07]  /*23490*/  IMAD.MOV.U32 R13, RZ, RZ, R4 ;  /* 0x000000ffff0d7224 */ /* 0x000fce00078e0004 */
[----:B------:R-:W-:Y:S05]  /*234a0*/  WARPSYNC.COLLECTIVE R15, `(.L_x_1486) ;  /* 0x000000000f087348 */ /* 0x000fea0003c00000 */
[----:B------:R0:W1:Y:S02]  /*234b0*/  SHFL.UP P6, R14, R13, R12, R11 ;  /* 0x0400000c0d0e7389 */ /* 0x00006400000c000b */
[----:B01----:R-:W-:Y:S01]  /*234c0*/  ENDCOLLECTIVE ;  /* 0x000000000000791b */ /* 0x003fe20003800000 */
.L_x_1486:
[----:B------:R-:W-:Y:S01]  /*234d0*/  IMAD.MOV.U32 R12, RZ, RZ, 0x4 ;  /* 0x00000004ff0c7424 */ /* 0x000fe200078e00ff */
[----:B------:R-:W-:-:S05]  /*234e0*/  SEL R3, R14, RZ, P2 ;  /* 0x000000ff0e037207 */ /* 0x000fca0001000000 */
[----:B------:R-:W-:-:S04]  /*234f0*/  IMAD.IADD R6, R4, 0x1, R3 ;  /* 0x0000000104067824 */ /* 0x000fc800078e0203 */
[----:B------:R-:W-:-:S07]  /*23500*/  IMAD.MOV.U32 R13, RZ, RZ, R6 ;  /* 0x000000ffff0d7224 */ /* 0x000fce00078e0006 */
[----:B------:R-:W-:Y:S05]  /*23510*/  WARPSYNC.COLLECTIVE R15, `(.L_x_1487) ;  /* 0x000000000f087348 */ /* 0x000fea0003c00000 */
[----:B------:R0:W1:Y:S02]  /*23520*/  SHFL.UP P6, R14, R13, R12, R11 ;  /* 0x0400000c0d0e7389 */ /* 0x00006400000c000b */
[----:B01----:R-:W-:Y:S01]  /*23530*/  ENDCOLLECTIVE ;  /* 0x000000000000791b */ /* 0x003fe20003800000 */
.L_x_1487:
[----:B------:R-:W-:Y:S01]  /*23540*/  IMAD.MOV.U32 R12, RZ, RZ, 0x8 ;  /* 0x00000008ff0c7424 */ /* 0x000fe200078e00ff */
[----:B------:R-:W-:-:S05]  /*23550*/  SEL R3, R14, RZ, P3 ;  /* 0x000000ff0e037207 */ /* 0x000fca0001800000 */
[----:B------:R-:W-:-:S04]  /*23560*/  IMAD.IADD R2, R6, 0x1, R3 ;  /* 0x0000000106027824 */ /* 0x000fc800078e0203 */
[----:B------:R-:W-:-:S07]  /*23570*/  IMAD.MOV.U32 R13, RZ, RZ, R2 ;  /* 0x000000ffff0d7224 */ /* 0x000fce00078e0002 */
[----:B------:R-:W-:Y:S05]  /*23580*/  WARPSYNC.COLLECTIVE R15, `(.L_x_1488) ;  /* 0x000000000f087348 */ /* 0x000fea0003c00000 */
[----:B------:R0:W1:Y:S02]  /*23590*/  SHFL.UP P6, R14, R13, R12, R11 ;  /* 0x0400000c0d0e7389 */ /* 0x00006400000c000b */
[----:B01----:R-:W-:Y:S01]  /*235a0*/  ENDCOLLECTIVE ;  /* 0x000000000000791b */ /* 0x003fe20003800000 */
.L_x_1488:
[----:B------:R-:W-:Y:S01]  /*235b0*/  IMAD.MOV.U32 R12, RZ, RZ, 0x10 ;  /* 0x00000010ff0c7424 */ /* 0x000fe200078e00ff */
[----:B------:R-:W-:-:S05]  /*235c0*/  SEL R3, R14, RZ, P4 ;  /* 0x000000ff0e037207 */ /* 0x000fca0002000000 */
[----:B------:R-:W-:-:S04]  /*235d0*/  IMAD.IADD R3, R2, 0x1, R3 ;  /* 0x0000000102037824 */ /* 0x000fc800078e0203 */
[----:B------:R-:W-:-:S07]  /*235e0*/  IMAD.MOV.U32 R13, RZ, RZ, R3 ;  /* 0x000000ffff0d7224 */ /* 0x000fce00078e0003 */
[----:B------:R-:W-:Y:S05]  /*235f0*/  WARPSYNC.COLLECTIVE R15, `(.L_x_1489) ;  /* 0x000000000f087348 */ /* 0x000fea0003c00000 */
[----:B------:R0:W1:Y:S02]  /*23600*/  SHFL.UP P6, R14, R13, R12, R11 ;  /* 0x0400000c0d0e7389 */ /* 0x00006400000c000b */
[----:B01----:R-:W-:Y:S01]  /*23610*/  ENDCOLLECTIVE ;  /* 0x000000000000791b */ /* 0x003fe20003800000 */
.L_x_1489:
        /* <DEDUP_REMOVED lines=8> */
.L_x_1490:
[----:B------:R-:W-:Y:S05]  /*236a0*/  BRA `(.L_x_1491) ;  /* 0xffffffdc00747947 */ /* 0x000fea000383ffff */
.L_x_1406:
        /* <DEDUP_REMOVED lines=8> */
.L_x_1493:
[----:B------:R-:W-:Y:S05]  /*23730*/  BSYNC B0 ;  /* 0x0000000000007941 */ /* 0x000fea0003800000 */
.L_x_1492:
[----:B------:R-:W-:Y:S01]  /*23740*/  SEL R14, R14, RZ, P1 ;  /* 0x000000ff0e0e7207 */ /* 0x000fe20000800000 */
[----:B------:R-:W-:Y:S02]  /*23750*/  IMAD.MOV.U32 R12, RZ, RZ, 0x2 ;  /* 0x00000002ff0c7424 */ /* 0x000fe400078e00ff */
[----:B------:R-:W-:Y:S02]  /*23760*/  IMAD.MOV.U32 R11, RZ, RZ, RZ ;  /* 0x000000ffff0b7224 */ /* 0x000fe400078e00ff */
[----:B------:R-:W-:Y:S02]  /*23770*/  IMAD.IADD R13, R25, 0x1, R14 ;  /* 0x00000001190d7824 */ /* 0x000fe400078e020e */
[----:B------:R-:W-:-:S07]  /*23780*/  IMAD.MOV.U32 R15, RZ, RZ, -0x1 ;  /* 0xffffffffff0f7424 */ /* 0x000fce00078e00ff */
[----:B------:R-:W-:Y:S05]  /*23790*/  WARPSYNC.COLLECTIVE R15, `(.L_x_1494) ;  /* 0x000000000f087348 */ /* 0x000fea0003c00000 */
[----:B------:R0:W1:Y:S02]  /*237a0*/  SHFL.UP P6, R14, R13, R12, R11 ;  /* 0x0400000c0d0e7389 */ /* 0x00006400000c000b */
[----:B01----:R-:W-:Y:S01]  /*237b0*/  ENDCOLLECTIVE ;  /* 0x000000000000791b */ /* 0x003fe20003800000 */
.L_x_1494:
[----:B------:R-:W-:Y:S01]  /*237c0*/  IMAD.MOV.U32 R12, RZ, RZ, 0x4 ;  /* 0x00000004ff0c7424 */ /* 0x000fe200078e00ff */
[----:B------:R-:W-:-:S05]  /*237d0*/  SEL R2, R14, RZ, P2 ;  /* 0x000000ff0e027207 */ /* 0x000fca0001000000 */
[----:B------:R-:W-:-:S04]  /*237e0*/  IMAD.IADD R2, R13, 0x1, R2 ;  /* 0x000000010d027824 */ /* 0x000fc800078e0202 */
[----:B------:R-:W-:-:S07]  /*237f0*/  IMAD.MOV.U32 R13, RZ, RZ, R2 ;  /* 0x000000ffff0d7224 */ /* 0x000fce00078e0002 */
[----:B------:R-:W-:Y:S05]  /*23800*/  WARPSYNC.COLLECTIVE R15, `(.L_x_1495) ;  /* 0x000000000f087348 */ /* 0x000fea0003c00000 */
[----:B------:R0:W1:Y:S02]  /*23810*/  SHFL.UP P6, R14, R13, R12, R11 ;  /* 0x0400000c0d0e7389 */ /* 0x00006400000c000b */
[----:B01----:R-:W-:Y:S01]  /*23820*/  ENDCOLLECTIVE ;  /* 0x000000000000791b */ /* 0x003fe20003800000 */
.L_x_1495:
[----:B------:R-:W-:Y:S01]  /*23830*/  IMAD.MOV.U32 R12, RZ, RZ, 0x8 ;  /* 0x00000008ff0c7424 */ /* 0x000fe200078e00ff */
[----:B------:R-:W-:-:S05]  /*23840*/  SEL R3, R14, RZ, P3 ;  /* 0x000000ff0e037207 */ /* 0x000fca0001800000 */
[----:B------:R-:W-:-:S04]  /*23850*/  IMAD.IADD R3, R2, 0x1, R3 ;  /* 0x0000000102037824 */ /* 0x000fc800078e0203 */
[----:B------:R-:W-:-:S07]  /*23860*/  IMAD.MOV.U32 R13, RZ, RZ, R3 ;  /* 0x000000ffff0d7224 */ /* 0x000fce00078e0003 */
[----:B------:R-:W-:Y:S05]  /*23870*/  WARPSYNC.COLLECTIVE R15, `(.L_x_1496) ;  /* 0x000000000f087348 */ /* 0x000fea0003c00000 */
[----:B------:R0:W1:Y:S02]  /*23880*/  SHFL.UP P6, R14, R13, R12, R11 ;  /* 0x0400000c0d0e7389 */ /* 0x00006400000c000b */
[----:B01----:R-:W-:Y:S01]  /*23890*/  ENDCOLLECTIVE ;  /* 0x000000000000791b */ /* 0x003fe20003800000 */
.L_x_1496:
[----:B------:R-:W-:Y:S01]  /*238a0*/  IMAD.MOV.U32 R12, RZ, RZ, 0x10 ;  /* 0x00000010ff0c7424 */ /* 0x000fe200078e00ff */
[----:B------:R-:W-:-:S05]  /*238b0*/  SEL R4, R14, RZ, P4 ;  /* 0x000000ff0e047207 */ /* 0x000fca0002000000 */
[----:B------:R-:W-:-:S04]  /*238c0*/  IMAD.IADD R4, R3, 0x1, R4 ;  /* 0x0000000103047824 */ /* 0x000fc800078e0204 */
[----:B------:R-:W-:-:S07]  /*238d0*/  IMAD.MOV.U32 R13, RZ, RZ, R4 ;  /* 0x000000ffff0d7224 */ /* 0x000fce00078e0004 */
[----:B------:R-:W-:Y:S05]  /*238e0*/  WARPSYNC.COLLECTIVE R15, `(.L_x_1497) ;  /* 0x000000000f087348 */ /* 0x000fea0003c00000 */
[----:B------:R0:W1:Y:S02]  /*238f0*/  SHFL.UP P6, R14, R13, R12, R11 ;  /* 0x0400000c0d0e7389 */ /* 0x00006400000c000b */
[----:B01----:R-:W-:Y:S01]  /*23900*/  ENDCOLLECTIVE ;  /* 0x000000000000791b */ /* 0x003fe20003800000 */
.L_x_1497:
        /* <DEDUP_REMOVED lines=8> */
.L_x_1498:
[----:B------:R-:W-:Y:S05]  /*23990*/  BRA `(.L_x_1499) ;  /* 0xffffffdc00547947 */ /* 0x000fea000383ffff */
.L_x_1408:
[----:B------:R-:W-:Y:S01]  /*239a0*/  BSSY B0, `(.L_x_1500) ;  /* 0x0000006000007945 */ /* 0x000fe20003800000 */
[----:B------:R-:W-:Y:S01]  /*239b0*/  PLOP3.LUT P6, PT, P6, PT, PT, 0x8, 0x0 ;  /* 0x000000000000781c */ /* 0x000fe200037ce170 */
[----:B------:R-:W-:-:S12]  /*239c0*/  IMAD.MOV.U32 R15, RZ, RZ, -0x1 ;  /* 0xffffffffff0f7424 */ /* 0x000fd800078e00ff */
[----:B0-----:R-:W-:Y:S05]  /*239d0*/  WARPSYNC.COLLECTIVE R15, `(.L_x_1501) ;  /* 0x000000000f087348 */ /* 0x001fea0003c00000 */
[----:B------:R-:W-:Y:S01]  /*239e0*/  VOTE.ANY R14, PT, P6 ;  /* 0x00000000000e7806 */ /* 0x000fe200030e0100 */
[----:B0-----:R-:W-:Y:S06]  /*239f0*/  ENDCOLLECTIVE ;  /* 0x000000000000791b */ /* 0x001fec0003800000 */
.L_x_1501:
[----:B------:R-:W-:Y:S05]  /*23a00*/  BSYNC B0 ;  /* 0x0000000000007941 */ /* 0x000fea0003800000 */
.L_x_1500:
[----:B------:R-:W-:Y:S02]  /*23a10*/  IMAD.MOV.U32 R2, RZ, RZ, R14 ;  /* 0x000000ffff027224 */ /* 0x000fe400078e000e */
[----:B------:R-:W-:Y:S02]  /*23a20*/  IMAD.MOV.U32 R13, RZ, RZ, R25 ;  /* 0x000000ffff0d7224 */ /* 0x000fe400078e0019 */
[----:B------:R-:W0:Y:S01]  /*23a30*/  POPC R6, R2 ;  /* 0x0000000200067309 */ /* 0x000e220000000000 */
[----:B------:R-:W-:Y:S02]  /*23a40*/  IMAD.MOV.U32 R11, RZ, RZ, 0x1f ;  /* 0x0000001fff0b7424 */ /* 0x000fe400078e00ff */
[----:B------:R-:W-:Y:S02]  /*23a50*/  IMAD.MOV.U32 R15, RZ, RZ, -0x1 ;  /* 0xffffffffff0f7424 */ /* 0x000fe400078e00ff */
[----:B0-----:R-:W-:-:S07]  /*23a60*/  IMAD.MOV.U32 R12, RZ, RZ, R6 ;  /* 0x000000ffff0c7224 */ /* 0x001fce00078e0006 */
[----:B------:R-:W-:Y:S05]  /*23a70*/  WARPSYNC.COLLECTIVE R15, `(.L_x_1502) ;  /* 0x000000000f087348 */ /* 0x000fea0003c00000 */
[----:B------:R0:W1:Y:S02]  /*23a80*/  SHFL.IDX P6, R14, R13, R12, R11 ;  /* 0x0000000c0d0e7389 */ /* 0x00006400000c000b */
[----:B01----:R-:W-:Y:S01]  /*23a90*/  ENDCOLLECTIVE ;  /* 0x000000000000791b */ /* 0x003fe20003800000 */
.L_x_1502:
[----:B------:R-:W-:Y:S01]  /*23aa0*/  IMAD.MOV.U32 R25, RZ, RZ, R14 ;  /* 0x000000ffff197224 */ /* 0x000fe200078e000e */
[----:B------:R-:W-:Y:S06]  /*23ab0*/  BRA `(.L_x_1503) ;  /* 0xffffffdc00447947 */ /* 0x000fec000383ffff */
.L_x_1410:
[----:B------:R-:W-:Y:S01]  /*23ac0*/  BSSY B0, `(.L_x_1504) ;  /* 0x0000007000007945 */ /* 0x000fe20003800000 */
[----:B------:R-:W-:Y:S02]  /*23ad0*/  IMAD.MOV.U32 R13, RZ, RZ, R3 ;  /* 0x000000ffff0d7224 */ /* 0x000fe400078e0003 */
[----:B------:R-:W-:Y:S02]  /*23ae0*/  IMAD.MOV.U32 R11, RZ, RZ, 0x1f ;  /* 0x0000001fff0b7424 */ /* 0x000fe400078e00ff */
[----:B------:R-:W-:-:S07]  /*23af0*/  IMAD.MOV.U32 R15, RZ, RZ, -0x1 ;  /* 0xffffffffff0f7424 */ /* 0x000fce00078e00ff */
[----:B012---:R-:W-:Y:S05]  /*23b00*/  WARPSYNC.COLLECTIVE R15, `(.L_x_1505) ;  /* 0x000000000f087348 */ /* 0x007fea0003c00000 */
[----:B------:R3:W4:Y:S02]  /*23b10*/  SHFL.IDX P6, R14, R13, R12, R11 ;  /* 0x0000000c0d0e7389 */ /* 0x00072400000c000b */
[----:B01234-:R-:W-:Y:S01]  /*23b20*/  ENDCOLLECTIVE ;  /* 0x000000000000791b */ /* 0x01ffe20003800000 */
.L_x_1505:
[----:B------:R-:W-:Y:S05]  /*23b30*/  BSYNC B0 ;  /* 0x0000000000007941 */ /* 0x000fea0003800000 */
.L_x_1504:
[----:B------:R-:W-:Y:S05]  /*23b40*/  BRA `(.L_x_1409) ;  /* 0xffffffdc003c7947 */ /* 0x000fea000383ffff */
.L_x_1414:
[----:B0-----:R0:W1:Y:S02]  /*23b50*/  SYNCS.PHASECHK.TRANS64.TRYWAIT P0, [R8+URZ+0x19c20], R0 ;  /* 0x019c2000080075a7 */ /* 0x001064000800017f */
[----:B-1----:R-:W-:Y:S05]  /*23b60*/  @!P0 NANOSLEEP.SYNCS 0x989680 ;  /* 0x009896800000895d */ /* 0x002fea0003900000 */
[----:B------:R-:W1:Y:S02]  /*23b70*/  @!P0 SYNCS.PHASECHK.TRANS64 P0, [R8+URZ+0x19c20], R0 ;  /* 0x019c2000080085a7 */ /* 0x000e64000800007f */
[----:B-1----:R-:W-:Y:S05]  /*23b80*/  @!P0 BRA `(.L_x_1414) ;  /* 0xfffffffc00f08947 */ /* 0x002fea000383ffff */
[----:B------:R-:W-:Y:S05]  /*23b90*/  BRA `(.L_x_1506) ;  /* 0xffffffe000b47947 */ /* 0x000fea000383ffff */
.L_x_1415:
        /* <DEDUP_REMOVED lines=11> */
.L_x_1508:
[----:B------:R-:W-:Y:S05]  /*23c50*/  BSYNC B0 ;  /* 0x0000000000007941 */ /* 0x000fea0003800000 */
.L_x_1507:
[----:B------:R-:W-:Y:S05]  /*23c60*/  BRA `(.L_x_1509) ;  /* 0xffffffe0009c7947 */ /* 0x000fea000383ffff */
.L_x_1416:
[----:B------:R-:W-:Y:S01]  /*23c70*/  BSSY B0, `(.L_x_1510) ;  /* 0x0000006000007945 */ /* 0x000fe20003800000 */
[----:B------:R-:W-:-:S07]  /*23c80*/  IMAD.MOV.U32 R15, RZ, RZ, -0x1 ;  /* 0xffffffffff0f7424 */ /* 0x000fce00078e00ff */
[----:B0-----:R-:W-:Y:S05]  /*23c90*/  WARPSYNC.COLLECTIVE R15, `(.L_x_1511) ;  /* 0x000000000f0c7348 */ /* 0x001fea0003c00000 */
[----:B------:R-:W-:Y:S02]  /*23ca0*/  ELECT P6, UR62, PT ;  /* 0x00000000003e782f */ /* 0x000fe400038c0000 */
[----:B------:R-:W-:Y:S01]  /*23cb0*/  MOV R14, UR62 ;  /* 0x0000003e000e7c02 */ /* 0x000fe20008000f00 */
[----:B0-----:R-:W-:Y:S10]  /*23cc0*/  ENDCOLLECTIVE ;  /* 0x000000000000791b */ /* 0x001ff40003800000 */
.L_x_1511:
[----:B------:R-:W-:Y:S05]  /*23cd0*/  BSYNC B0 ;  /* 0x0000000000007941 */ /* 0x000fea0003800000 */
.L_x_1510:
[----:B------:R-:W-:Y:S05]  /*23ce0*/  BRA `(.L_x_1512) ;  /* 0xffffffe000907947 */ /* 0x000fea000383ffff */
.L_x_1418:
[----:B0-----:R0:W1:Y:S02]  /*23cf0*/  SYNCS.PHASECHK.TRANS64.TRYWAIT P1, [R6+URZ], R3 ;  /* 0x00000003060075a7 */ /* 0x001064000802017f */
[----:B-1----:R-:W-:Y:S05]  /*23d00*/  @!P1 NANOSLEEP.SYNCS 0x989680 ;  /* 0x009896800000995d */ /* 0x002fea0003900000 */
[----:B------:R-:W1:Y:S02]  /*23d10*/  @!P1 SYNCS.PHASECHK.TRANS64 P1, [R6+URZ], R3 ;  /* 0x00000003060095a7 */ /* 0x000e64000802007f */
[----:B-1----:R-:W-:Y:S05]  /*23d20*/  @!P1 BRA `(.L_x_1418) ;  /* 0xfffffffc00f09947 */ /* 0x002fea000383ffff */
[----:B------:R-:W-:Y:S05]  /*23d30*/  BRA `(.L_x_1513) ;  /* 0xffffffe000c47947 */ /* 0x000fea000383ffff */
.L_x_1419:
[----:B-1----:R1:W2:Y:S02]  /*23d40*/  SYNCS.PHASECHK.TRANS64.TRYWAIT P1, [R7+URZ], R0 ;  /* 0x00000000070075a7 */ /* 0x0022a4000802017f */
[----:B--2---:R-:W-:Y:S05]  /*23d50*/  @!P1 NANOSLEEP.SYNCS 0x989680 ;  /* 0x009896800000995d */ /* 0x004fea0003900000 */
[----:B------:R-:W2:Y:S02]  /*23d60*/  @!P1 SYNCS.PHASECHK.TRANS64 P1, [R7+URZ], R0 ;  /* 0x00000000070095a7 */ /* 0x000ea4000802007f */
[----:B--2---:R-:W-:Y:S05]  /*23d70*/  @!P1 BRA `(.L_x_1419) ;  /* 0xfffffffc00f09947 */ /* 0x004fea000383ffff */
[----:B------:R-:W-:Y:S05]  /*23d80*/  BRA `(.L_x_1514) ;  /* 0xffffffe000b87947 */ /* 0x000fea000383ffff */
.L_x_1421:
[----:B--2---:R2:W3:Y:S02]  /*23d90*/  SYNCS.PHASECHK.TRANS64.TRYWAIT P1, [R2+URZ+0x19c60], R3 ;  /* 0x019c6003020075a7 */ /* 0x0044e4000802017f */
[----:B---3--:R-:W-:Y:S05]  /*23da0*/  @!P1 NANOSLEEP.SYNCS 0x989680 ;  /* 0x009896800000995d */ /* 0x008fea0003900000 */
[----:B------:R-:W3:Y:S02]  /*23db0*/  @!P1 SYNCS.PHASECHK.TRANS64 P1, [R2+URZ+0x19c60], R3 ;  /* 0x019c6003020095a7 */ /* 0x000ee4000802007f */
[----:B---3--:R-:W-:Y:S05]  /*23dc0*/  @!P1 BRA `(.L_x_1421) ;  /* 0xfffffffc00f09947 */ /* 0x008fea000383ffff */
[----:B------:R-:W-:Y:S05]  /*23dd0*/  BRA `(.L_x_1515) ;  /* 0xffffffe000b87947 */ /* 0x000fea000383ffff */
.L_x_1423:
[----:B---3--:R3:W4:Y:S02]  /*23de0*/  SYNCS.PHASECHK.TRANS64.TRYWAIT P1, [R5+URZ+0x19c60], R0 ;  /* 0x019c6000050075a7 */ /* 0x008724000802017f */
[----:B----4-:R-:W-:Y:S05]  /*23df0*/  @!P1 NANOSLEEP.SYNCS 0x989680 ;  /* 0x009896800000995d */ /* 0x010fea0003900000 */
[----:B------:R-:W4:Y:S02]  /*23e00*/  @!P1 SYNCS.PHASECHK.TRANS64 P1, [R5+URZ+0x19c60], R0 ;  /* 0x019c6000050095a7 */ /* 0x000f24000802007f */
[----:B----4-:R-:W-:Y:S05]  /*23e10*/  @!P1 BRA `(.L_x_1423) ;  /* 0xfffffffc00f09947 */ /* 0x010fea000383ffff */
[----:B------:R-:W-:Y:S05]  /*23e20*/  BRA `(.L_x_1516) ;  /* 0xffffffe000b87947 */ /* 0x000fea000383ffff */
.L_x_1425:
[----:B----4-:R4:W0:Y:S02]  /*23e30*/  SYNCS.PHASECHK.TRANS64.TRYWAIT P0, [R2+URZ+0x19c80], R3 ;  /* 0x019c8003020075a7 */ /* 0x010824000800017f */
[----:B0-----:R-:W-:Y:S05]  /*23e40*/  @!P0 NANOSLEEP.SYNCS 0x989680 ;  /* 0x009896800000895d */ /* 0x001fea0003900000 */
[----:B------:R-:W0:Y:S02]  /*23e50*/  @!P0 SYNCS.PHASECHK.TRANS64 P0, [R2+URZ+0x19c80], R3 ;  /* 0x019c8003020085a7 */ /* 0x000e24000800007f */
[----:B0-----:R-:W-:Y:S05]  /*23e60*/  @!P0 BRA `(.L_x_1425) ;  /* 0xfffffffc00f08947 */ /* 0x001fea000383ffff */
[----:B------:R-:W-:Y:S05]  /*23e70*/  BRA `(.L_x_1426) ;  /* 0xffffffe000b47947 */ /* 0x000fea000383ffff */
.L_x_1517:
        /* <DEDUP_REMOVED lines=16> */
.L_x_2225:


//--------------------- .text._ZN7cutlass13device_kernelIN5flash11enable_sm90INS1_16FlashAttnFwdSm90INS1_25CollectiveMainloopFwdSm90ILi2EN4cute5tupleIJNS5_1CILi1EEES8_S8_EEENS6_IJNS7_ILi192EEENS7_ILi128EEENS7_ILi96EEEEEELi96ENS_12float_e4m3_tEfNS_4arch4Sm90ELb1ELb0ELb1ELb0ELb0ELb0ELb0ELb1ELb1ELb0ELb0ELb0EEENS1_21CollectiveEpilogueFwdINS6_IJSA_SC_SB_EEES9_NS_10bfloat16_tESG_Li384ELb0ELb0ELb0ELb1EEENS1_30DynamicPersistentTileSchedulerILi384ELi128ELb0ELb0ELb1EEEEEEEEEvNT_6ParamsE --------------------------
	.section	.text._ZN7cutlass13device_kernelIN5flash11enable_sm90INS1_16FlashAttnFwdSm90INS1_25CollectiveMainloopFwdSm90ILi2EN4cute5tupleIJNS5_1CILi1EEES8_S8_EEENS6_IJNS7_ILi192EEENS7_ILi128EEENS7_ILi96EEEEEELi96ENS_12float_e4m3_tEfNS_4arch4Sm90ELb1ELb0ELb1ELb0ELb0ELb0ELb0ELb1ELb1ELb0ELb0ELb0EEENS1_21CollectiveEpilogueFwdINS6_IJSA_SC_SB_EEES9_NS_10bfloat16_tESG_Li384ELb0ELb0ELb0ELb1EEENS1_30DynamicPersistentTileSchedulerILi384ELi128ELb0ELb0ELb1EEEEEEEEEvNT_6ParamsE,"ax",@progbits
	.align	128
.text._ZN7cutlass13device_kernelIN5flash11enable_sm90INS1_16FlashAttnFwdSm90INS1_25CollectiveMainloopFwdSm90ILi2EN4cute5tupleIJNS5_1CILi1EEES8_S8_EEENS6_IJNS7_ILi192EEENS7_ILi128EEENS7_ILi96EEEEEELi96ENS_12float_e4m3_tEfNS_4arch4Sm90ELb1ELb0ELb1ELb0ELb0ELb0ELb0ELb1ELb1ELb0ELb0ELb0EEENS1_21CollectiveEpilogueFwdINS6_IJSA_SC_SB_EEES9_NS_10bfloat16_tESG_Li384ELb0ELb0ELb0ELb1EEENS1_30DynamicPersistentTileSchedulerILi384ELi128ELb0ELb0ELb1EEEEEEEEEvNT_6ParamsE:
        .type           _ZN7cutlass13device_kernelIN5flash11enable_sm90INS1_16FlashAttnFwdSm90INS1_25CollectiveMainloopFwdSm90ILi2EN4cute5tupleIJNS5_1CILi1EEES8_S8_EEENS6_IJNS7_ILi192EEENS7_ILi128EEENS7_ILi96EEEEEELi96ENS_12float_e4m3_tEfNS_4arch4Sm90ELb1ELb0ELb1ELb0ELb0ELb0ELb0ELb1ELb1ELb0ELb0ELb0EEENS1_21CollectiveEpilogueFwdINS6_IJSA_SC_SB_EEES9_NS_10bfloat16_tESG_Li384ELb0ELb0ELb0ELb1EEENS1_30DynamicPersistentTileSchedulerILi384ELi128ELb0ELb0ELb1EEEEEEEEEvNT_6ParamsE,@function
        .size           _ZN7cutlass13device_kernelIN5flash11enable_sm90INS1_16FlashAttnFwdSm90INS1_25CollectiveMainloopFwdSm90ILi2EN4cute5tupleIJNS5_1CILi1EEES8_S8_EEENS6_IJNS7_ILi192EEENS7_ILi128EEENS7_ILi96EEEEEELi96ENS_12float_e4m3_tEfNS_4arch4Sm90ELb1ELb0ELb1ELb0ELb0ELb0ELb0ELb1ELb1ELb0ELb0ELb0EEENS1_21CollectiveEpilogueFwdINS6_IJSA_SC_SB_EEES9_NS_10bfloat16_tESG_Li384ELb0ELb0ELb0ELb1EEENS1_30DynamicPersistentTileSchedulerILi384ELi128ELb0ELb0ELb1EEEEEEEEEvNT_6ParamsE,(.L_x_2226 - _ZN7cutlass13device_kernelIN5flash11enable_sm90INS1_16FlashAttnFwdSm90INS1_25CollectiveMainloopFwdSm90ILi2EN4cute5tupleIJNS5_1CILi1EEES8_S8_EEENS6_IJNS7_ILi192EEENS7_ILi128EEENS7_ILi96EEEEEELi96ENS_12float_e4m3_tEfNS_4arch4Sm90ELb1ELb0ELb1ELb0ELb0ELb0ELb0ELb1ELb1ELb0ELb0ELb0EEENS1_21CollectiveEpilogueFwdINS6_IJSA_SC_SB_EEES9_NS_10bfloat16_tESG_Li384ELb0ELb0ELb0ELb1EEENS1_30DynamicPersistentTileSchedulerILi384ELi128ELb0ELb0ELb1EEEEEEEEEvNT_6ParamsE)
        .other          _ZN7cutlass13device_kernelIN5flash11enable_sm90INS1_16FlashAttnFwdSm90INS1_25CollectiveMainloopFwdSm90ILi2EN4cute5tupleIJNS5_1CILi1EEES8_S8_EEENS6_IJNS7_ILi192EEENS7_ILi128EEENS7_ILi96EEEEEELi96ENS_12float_e4m3_tEfNS_4arch4Sm90ELb1ELb0ELb1ELb0ELb0ELb0ELb0ELb1ELb1ELb0ELb0ELb0EEENS1_21CollectiveEpilogueFwdINS6_IJSA_SC_SB_EEES9_NS_10bfloat16_tESG_Li384ELb0ELb0ELb0ELb1EEENS1_30DynamicPersistentTileSchedulerILi384ELi128ELb0ELb0ELb1EEEEEEEEEvNT_6ParamsE,@"STO_CUDA_ENTRY STV_DEFAULT"
_ZN7cutlass13device_kernelIN5flash11enable_sm90INS1_16FlashAttnFwdSm90INS1_25CollectiveMainloopFwdSm90ILi2EN4cute5tupleIJNS5_1CILi1EEES8_S8_EEENS6_IJNS7_ILi192EEENS7_ILi128EEENS7_ILi96EEEEEELi96ENS_12float_e4m3_tEfNS_4arch4Sm90ELb1ELb0ELb1ELb0ELb0ELb0ELb0ELb1ELb1ELb0ELb0ELb0EEENS1_21CollectiveEpilogueFwdINS6_IJSA_SC_SB_EEES9_NS_10bfloat16_tESG_Li384ELb0ELb0ELb0ELb1EEENS1_30DynamicPersistentTileSchedulerILi384ELi128ELb0ELb0ELb1EEEEEEEEEvNT_6ParamsE:
[----:B------:R-:W1:Y:S02]  /*0000*/  LDC R1, c[0x0][0x28] ;  /* 0x00000a00ff017b82 */ /* 0x000e640000000800 */
[----:B-1----:R-:W-:Y:S01]  /*0010*/  VIADD R1, R1, 0xfffffff8 ;  /* 0xfffffff801017836 */ /* 0x002fe20000000000 */
[----:B------:R-:W1:Y:S01]  /*0020*/  S2R R3, SR_TID.X ;  /* 0x0000000000037919 */ /* 0x000e620000002100 */
[----:B------:R-:W-:Y:S01]  /*0030*/  ELECT P0, URZ, PT ;  /* 0x00000000003f782f */ /* 0x000fe20003800000 */
[----:B------:R-:W-:Y:S01]  /*0040*/  BSSY B0, `(.L_x_1518) ;  /* 0x0000013000007945 */ /* 0x000fe20003800000 */
[----:B-1----:R-:W-:-:S05]  /*0050*/  SHF.R.U32.HI R0, RZ, 0x5, R3 ;  /* 0x00000005ff007819 */ /* 0x002fca0000011603 */
[----:B------:R-:W1:Y:S02]  /*0060*/  SHFL.IDX PT, R2, R0, RZ, 0x1f ;  /* 0x00001fff00027589 */ /* 0x000e6400000e0000 */
[----:B-1----:R-:W-:-:S13]  /*0070*/  ISETP.EQ.AND P0, PT, R2, RZ, P0 ;  /* 0x000000ff0200720c */ /* 0x002fda0000702270 */
        /* <DEDUP_REMOVED lines=15> */
.L_x_1519:
[----:B------:R-:W-:Y:S05]  /*0170*/  BSYNC B0 ;  /* 0x0000000000007941 */ /* 0x000fea0003800000 */
.L_x_1518:
[----:B------:R-:W-:Y:S01]  /*0180*/  VOTEU.ANY UP0, P0 ;  /* 0x00000000003f7886 */ /* 0x000fe20000000100 */
[----:B------:R-:W1:Y:S01]  /*0190*/  SHFL.IDX PT, R2, R0, RZ, 0x1f ;  /* 0x00001fff00027589 */ /* 0x000e6200000e0000 */
[----:B------:R-:W-:Y:S01]  /*01a0*/  UMOV UR4, 0x1 ;  /* 0x0000000100047882 */ /* 0x000fe20000000000 */
[----:B------:R-:W-:Y:S02]  /*01b0*/  VOTEU.ANY UP1, P0 ;  /* 0x00000000003f7886 */ /* 0x000fe40000020100 */
[----:B------:R-:W2:Y:S01]  /*01c0*/  @UP0 S2UR UR7, SR_CgaCtaId ;  /* 0x00000000000709c3 */ /* 0x000ea20000008800 */
[----:B------:R-:W-:Y:S01]  /*01d0*/  @UP0 UMOV UR6, 0x400 ;  /* 0x0000040000060882 */ /* 0x000fe20000000000 */
[----:B------:R-:W-:-:S04]  /*01e0*/  @UP0 UIADD3 UR4, -UR4, 0x100000, URZ ;  /* 0x0010000004040890 */ /* 0x000fc8000fffe13f */
[----:B------:R-:W-:Y:S02]  /*01f0*/  @UP0 USHF.L.U32 UR5, UR4, 0xb, URZ ;  /* 0x0000000b04050899 */ /* 0x000fe4000800063f */
[----:B------:R-:W-:Y:S01]  /*0200*/  @UP0 USHF.L.U32 UR4, UR4, 0x1, URZ ;  /* 0x0000000104040899 */ /* 0x000fe2000800063f */
[----:B-1----:R-:W-:Y:S02]  /*0210*/  ISETP.NE.AND P1, PT, R2, RZ, PT ;  /* 0x000000ff0200720c */ /* 0x002fe40003f25270 */
[----:B------:R-:W-:Y:S01]  /*0220*/  SHF.R.U32.HI R2, RZ, 0x7, R3 ;  /* 0x00000007ff027819 */ /* 0x000fe20000011603 */
[----:B--2---:R-:W-:Y:S01]  /*0230*/  @UP0 ULEA UR6, UR7, UR6, 0x18 ;  /* 0x0000000607060291 */ /* 0x004fe2000f8ec03f */
[----:B------:R-:W-:-:S04]  /*0240*/  VOTEU.ANY UP0, P0 ;  /* 0x00000000003f7886 */ /* 0x000fc80000000100 */
[----:B------:R-:W1:Y:S04]  /*0250*/  SHFL.IDX PT, R2, R2, RZ, 0x1f ;  /* 0x00001fff02027589 */ /* 0x000e6800000e0000 */
[----:B------:R-:W2:Y:S03]  /*0260*/  FENCE.VIEW.ASYNC.S ;  /* 0x00000000000073c6 */ /* 0x000ea60000000000 */
[----:B--2---:R2:W3:Y:S01]  /*0270*/  @UP0 SYNCS.EXCH.64 URZ, [UR6+0x19c00], UR4 ;  /* 0x019c0004063f05b2 */ /* 0x0044e20008000100 */
[----:B------:R2:W4:Y:S01]  /*0280*/  @UP1 SYNCS.EXCH.64 URZ, [UR6+0x19c20], UR4 ;  /* 0x019c2004063f15b2 */ /* 0x0005220008000100 */
[----:B------:R-:W-:Y:S05]  /*0290*/  @P1 BRA `(.L_x_1520) ;  /* 0x0000000000481947 */ /* 0x000fea0003800000 */
[----:B--2---:R-:W2:Y:S01]  /*02a0*/  S2UR UR5, SR_CgaCtaId ;  /* 0x00000000000579c3 */ /* 0x004ea20000008800 */
[----:B------:R-:W-:Y:S01]  /*02b0*/  UMOV UR4, 0x400 ;  /* 0x0000040000047882 */ /* 0x000fe20000000000 */
[----:B------:R-:W-:Y:S01]  /*02c0*/  UMOV UR6, 0x1 ;  /* 0x0000000100067882 */ /* 0x000fe20000000000 */
[----:B------:R-:W-:Y:S01]  /*02d0*/  UMOV UR9, 0x3 ;  /* 0x0000000300097882 */ /* 0x000fe20000000000 */
[----:B------:R-:W-:-:S04]  /*02e0*/  UIADD3 UR6, -UR6, 0x100000, URZ ;  /* 0x0010000006067890 */ /* 0x000fc8000fffe13f */
[----:B------:R-:W-:Y:S02]  /*02f0*/  USHF.L.U32 UR7, UR6, 0xb, URZ ;  /* 0x0000000b06077899 */ /* 0x000fe4000800063f */
[----:B------:R-:W-:Y:S01]  /*0300*/  USHF.L.U32 UR6, UR6, 0x1, URZ ;  /* 0x0000000106067899 */ /* 0x000fe2000800063f */
[----:B------:R-:W-:Y:S01]  /*0310*/  ELECT P0, URZ, PT ;  /* 0x00000000003f782f */ /* 0x000fe20003800000 */
[----:B--2---:R-:W-:Y:S02]  /*0320*/  ULEA UR8, UR5, UR4, 0x18 ;  /* 0x0000000405087291 */ /* 0x004fe4000f8ec03f */
[----:B------:R-:W-:-:S04]  /*0330*/  UIADD3 UR4, -UR9, 0x100000, URZ ;  /* 0x0010000009047890 */ /* 0x000fc8000fffe13f */
[----:B------:R-:W-:Y:S02]  /*0340*/  USHF.L.U32 UR5, UR4, 0xb, URZ ;  /* 0x0000000b04057899 */ /* 0x000fe4000800063f */
[----:B------:R-:W-:Y:S01]  /*0350*/  USHF.L.U32 UR4, UR4, 0x1, URZ ;  /* 0x0000000104047899 */ /* 0x000fe2000800063f */
[----:B------:R-:W2:Y:S03]  /*0360*/  FENCE.VIEW.ASYNC.S ;  /* 0x00000000000073c6 */ /* 0x000ea60000000000 */
[----:B--2---:R2:W1:Y:S08]  /*0370*/  SYNCS.EXCH.64 URZ, [UR8+0x19c30], UR6 ;  /* 0x019c3006083f75b2 */ /* 0x0044700008000100 */
[----:B------:R2:W1:Y:S01]  /*0380*/  SYNCS.EXCH.64 URZ, [UR8+0x19c40], UR4 ;  /* 0x019c4004083f75b2 */ /* 0x0004620008000100 */
[----:B------:R2:W1:Y:S01]  /*0390*/  SYNCS.EXCH.64 URZ, [UR8+0x19c38], UR6 ;  /* 0x019c3806083f75b2 */ /* 0x0004620008000100 */
[----:B------:R2:W1:Y:S01]  /*03a0*/  SYNCS.EXCH.64 URZ, [UR8+0x19c48], UR4 ;  /* 0x019c4804083f75b2 */ /* 0x0004620008000100 */
[----:B------:R-:W-:Y:S01]  /*03b0*/  NOP ;  /* 0x0000000000007918 */ /* 0x000fe20000000000 */
.L_x_1520:
[----:B------:R-:W5:Y:S01]  /*03c0*/  SHFL.IDX PT, R3, R0, RZ, 0x1f ;  /* 0x00001fff00037589 */ /* 0x000f6200000e0000 */
[----:B------:R-:W-:Y:S01]  /*03d0*/  NOP ;  /* 0x0000000000007918 */ /* 0x000fe20000000000 */
[----:B-----5:R-:W-:-:S13]  /*03e0*/  ISETP.NE.AND P0, PT, R3, RZ, PT ;  /* 0x000000ff0300720c */ /* 0x020fda0003f05270 */
[----:B------:R-:W-:Y:S05]  /*03f0*/  @P0 BRA `(.L_x_1521) ;  /* 0x0000000000480947 */ /* 0x000fea0003800000 */
[----:B--2---:R-:W2:Y:S01]  /*0400*/  S2UR UR5, SR_CgaCtaId ;  /* 0x00000000000579c3 */ /* 0x004ea20000008800 */
[----:B------:R-:W-:Y:S01]  /*0410*/  UMOV UR4, 0x400 ;  /* 0x0000040000047882 */ /* 0x000fe20000000000 */
[----:B------:R-:W-:Y:S01]  /*0420*/  UMOV UR6, 0x80 ;  /* 0x0000008000067882 */ /* 0x000fe20000000000 */
[----:B------:R-:W-:Y:S01]  /*0430*/  UMOV UR7, 0x180 ;  /* 0x0000018000077882 */ /* 0x000fe20000000000 */
[----:B------:R-:W-:Y:S01]  /*0440*/  ELECT P0, URZ, PT ;  /* 0x00000000003f782f */ /* 0x000fe20003800000 */
[----:B--2---:R-:W-:Y:S02]  /*0450*/  ULEA UR8, UR5, UR4, 0x18 ;  /* 0x0000000405087291 */ /* 0x004fe4000f8ec03f */
[----:B------:R-:W-:-:S04]  /*0460*/  UIADD3 UR4, -UR6, 0x100000, URZ ;  /* 0x0010000006047890 */ /* 0x000fc8000fffe13f */
[----:B------:R-:W-:Y:S02]  /*0470*/  USHF.L.U32 UR5, UR4, 0xb, URZ ;  /* 0x0000000b04057899 */ /* 0x000fe4000800063f */
[----:B------:R-:W-:Y:S02]  /*0480*/  USHF.L.U32 UR4, UR4, 0x1, URZ ;  /* 0x0000000104047899 */ /* 0x000fe4000800063f */
        /* <DEDUP_REMOVED lines=9> */
.L_x_1521:
[----:B------:R-:W5:Y:S01]  /*0520*/  SHFL.IDX PT, R3, R0, RZ, 0x1f ;  /* 0x00001fff00037589 */ /* 0x000f6200000e0000 */
[----:B------:R-:W-:Y:S01]  /*0530*/  NOP ;  /* 0x0000000000007918 */ /* 0x000fe20000000000 */
[----:B-----5:R-:W-:-:S13]  /*0540*/  ISETP.NE.AND P0, PT, R3, RZ, PT ;  /* 0x000000ff0300720c */ /* 0x020fda0003f05270 */
[----:B------:R-:W-:Y:S05]  /*0550*/  @P0 BRA `(.L_x_1522) ;  /* 0x0000000000380947 */ /* 0x000fea0003800000 */
[----:B--2---:R-:W2:Y:S01]  /*0560*/  S2UR UR5, SR_CgaCtaId ;  /* 0x00000000000579c3 */ /* 0x004ea20000008800 */
[----:B------:R-:W-:Y:S01]  /*0570*/  UMOV UR4, 0x400 ;  /* 0x0000040000047882 */ /* 0x000fe20000000000 */
[----:B------:R-:W-:Y:S01]  /*0580*/  UMOV UR7, 0x1 ;  /* 0x0000000100077882 */ /* 0x000fe20000000000 */
[----:B------:R-:W-:Y:S01]  /*0590*/  ELECT P0, URZ, PT ;  /* 0x00000000003f782f */ /* 0x000fe20003800000 */
[----:B--2---:R-:W-:Y:S02]  /*05a0*/  ULEA UR6, UR5, UR4, 0x18 ;  /* 0x0000000405067291 */ /* 0x004fe4000f8ec03f */
[----:B------:R-:W-:-:S04]  /*05b0*/  UIADD3 UR4, -UR7, 0x100000, URZ ;  /* 0x0010000007047890 */ /* 0x000fc8000fffe13f */
[----:B------:R-:W-:Y:S02]  /*05c0*/  USHF.L.U32 UR5, UR4, 0xb, URZ ;  /* 0x0000000b04057899 */ /* 0x000fe4000800063f */
[----:B------:R-:W-:Y:S01]  /*05d0*/  USHF.L.U32 UR4, UR4, 0x1, URZ ;  /* 0x0000000104047899 */ /* 0x000fe2000800063f */
[----:B------:R-:W2:Y:S11]  /*05e0*/  FENCE.VIEW.ASYNC.S ;  /* 0x00000000000073c6 */ /* 0x000eb60000000000 */
[----:B--2---:R2:W1:Y:S01]  /*05f0*/  SYNCS.EXCH.64 URZ, [UR6+0x19c70], UR4 ;  /* 0x019c7004063f75b2 */ /* 0x0044620008000100 */
[----:B------:R2:W1:Y:S01]  /*0600*/  SYNCS.EXCH.64 URZ, [UR6+0x19c80], UR4 ;  /* 0x019c8004063f75b2 */ /* 0x0004620008000100 */
[----:B------:R2:W1:Y:S01]  /*0610*/  SYNCS.EXCH.64 URZ, [UR6+0x19c78], UR4 ;  /* 0x019c7804063f75b2 */ /* 0x0004620008000100 */
[----:B------:R2:W1:Y:S01]  /*0620*/  SYNCS.EXCH.64 URZ, [UR6+0x19c88], UR4 ;  /* 0x019c8804063f75b2 */ /* 0x0004620008000100 */
[----:B------:R-:W-:Y:S01]  /*0630*/  NOP ;  /* 0x0000000000007918 */ /* 0x000fe20000000000 */
.L_x_1522:
        /* <DEDUP_REMOVED lines=22> */
.L_x_1523:
        /* <DEDUP_REMOVED lines=22> */
.L_x_1524:
[----:B-1----:R-:W-:Y:S01]  /*0900*/  ISETP.NE.AND P0, PT, R2, RZ, PT ;  /* 0x000000ff0200720c */ /* 0x002fe20003f05270 */
[----:B------:R-:W-:Y:S01]  /*0910*/  IMAD.MOV.U32 R27, RZ, RZ, 0x1 ;  /* 0x00000001ff1b7424 */ /* 0x000fe200078e00ff */
[----:B------:R-:W-:Y:S01]  /*0920*/  NOP ;  /* 0x0000000000007918 */ /* 0x000fe20000000000 */
[----:B------:R-:W-:-:S03]  /*0930*/  ULDC.64 UR46, c[0x0][0x208] ;  /* 0x00008200002e7ab9 */ /* 0x000fc60000000a00 */
[----:B------:R-:W-:Y:S01]  /*0940*/  SEL R27, R27, 0x2, !P0 ;  /* 0x000000021b1b7807 */ /* 0x000fe20004000000 */
[----:B---34-:R-:W-:Y:S06]  /*0950*/  BAR.SYNC.DEFER_BLOCKING 0x0 ;  /* 0x0000000000007b1d */ /* 0x018fec0000010000 */
[----:B------:R-:W-:Y:S05]  /*0960*/  @!P0 BRA `(.L_x_1525) ;  /* 0x000000a8001c8947 */ /* 0x000fea0003800000 */
.L_x_1526:
[----:B------:R-:W-:-:S08]  /*0970*/  NOP ;  /* 0x0000000000007918 */ /* 0x000fd00000000000 */
[----:B------:R-:W1:Y:S02]  /*0980*/  USETMAXREG.TRY_ALLOC.CTAPOOL UP0, 0xa0 ;  /* 0x000000a0000079c8 */ /* 0x000e640008000600 */
[----:B-1----:R-:W-:-:S13]  /*0990*/  PLOP3.LUT P0, PT, PT, PT, UP0, 0x80, 0x0 ;  /* 0x000000000000781c */ /* 0x002fda0003f0f008 */
[----:B------:R-:W-:Y:S05]  /*09a0*/  @!P0 BRA `(.L_x_1526) ;  /* 0xfffffffc00f08947 */ /* 0x000fea000383ffff */
[----:B--2---:R-:W1:Y:S08]  /*09b0*/  S2UR UR7, SR_CTAID.X ;  /* 0x00000000000779c3 */ /* 0x004e700000002500 */
        /* <DEDUP_REMOVED lines=8> */
[----:B------:R-:W-:Y:S01]  /*0a40*/  LOP3.LUT R16, R27, 0x1, RZ, 0xfc, !PT ;  /* 0x000000011b107812 */ /* 0x000fe200078efcff */
[----:B------:R-:W-:Y:S01]  /*0a50*/  IMAD.MOV.U32 R156, RZ, RZ, RZ ;  /* 0x000000ffff9c7224 */ /* 0x000fe200078e00ff */
[----:B------:R-:W-:Y:S01]  /*0a60*/  ULDC.64 UR36, c[0x0][0x198] ;  /* 0x0000660000247ab9 */ /* 0x000fe20000000a00 */
[----:B------:R-:W-:-:S03]  /*0a70*/  UMOV UR38, URZ ;  /* 0x0000003f00267c82 */ /* 0x000fc60008000000 */
        /* <DEDUP_REMOVED lines=11> */
[----:B------:R-:W-:Y:S02]  /*0b30*/  LOP3.LUT R157, R2, 0xffffff80, RZ, 0xc0, !PT ;  /* 0xffffff80029d7812 */ /* 0x000fe400078ec0ff */
[----:B------:R-:W-:Y:S02]  /*0b40*/  SHF.R.S32.HI R4, RZ, 0x4, R3 ;  /* 0x00000004ff047819 */ /* 0x000fe40000011403 */
[----:B------:R-:W-:Y:S01]  /*0b50*/  SHF.R.S32.HI R11, RZ, 0x7, R2 ;  /* 0x00000007ff0b7819 */ /* 0x000fe20000011402 */
[----:B------:R-:W-:Y:S01]  /*0b60*/  IMAD.IADD R157, R10, 0x1, -R157 ;  /* 0x000000010a9d7824 */ /* 0x000fe200078e0a9d */
[----:B------:R-:W-:-:S02]  /*0b70*/  LEA.HI R5, R3, R4, RZ, 0x1 ;  /* 0x0000000403057211 */ /* 0x000fc400078f08ff */
[----:B------:R-:W-:Y:S01]  /*0b80*/  LOP3.LUT R3, R3, 0x7fffff0, RZ, 0xc0, !PT ;  /* 0x07fffff003037812 */ /* 0x000fe200078ec0ff */
[----:B------:R-:W-:Y:S01]  /*0b90*/  IMAD.HI R2, R11, 0x55555556, RZ ;  /* 0x555555560b027827 */ /* 0x000fe200078e02ff */
[----:B------:R-:W-:Y:S02]  /*0ba0*/  SHF.R.S32.HI R6, RZ, 0x1f, R157 ;  /* 0x0000001fff067819 */ /* 0x000fe4000001149d */
[----:B------:R-:W-:Y:S01]  /*0bb0*/  LOP3.LUT R5, R5, 0x1ffffffe, RZ, 0xc0, !PT ;  /* 0x1ffffffe05057812 */ /* 0x000fe200078ec0ff */
[----:B------:R-:W-:Y:S01]  /*0bc0*/  IMAD.IADD R3, R10, 0x1, -R3 ;  /* 0x000000010a037824 */ /* 0x000fe200078e0a03 */
[----:B------:R-:W-:Y:S02]  /*0bd0*/  LEA.HI R7, R6, R157, RZ, 0x2 ;  /* 0x0000009d06077211 */ /* 0x000fe400078f10ff */
[----:B------:R-:W-:Y:S01]  /*0be0*/  LEA.HI R2, R2, R2, RZ, 0x1 ;  /* 0x0000000202027211 */ /* 0x000fe200078f08ff */
[----:B------:R-:W-:Y:S01]  /*0bf0*/  IMAD.IADD R5, R4, 0x1, -R5 ;  /* 0x0000000104057824 */ /* 0x000fe200078e0a05 */
[----:B------:R-:W-:-:S02]  /*0c00*/  LEA.HI R4, R0, R10, RZ, 0x5 ;  /* 0x0000000a00047211 */ /* 0x000fc400078f28ff */
[----:B------:R-:W-:Y:S01]  /*0c10*/  SHF.R.S32.HI R8, RZ, 0x2, R7 ;  /* 0x00000002ff087819 */ /* 0x000fe20000011407 */
[----:B------:R-:W-:Y:S01]  /*0c20*/  IMAD R22, R2, -0x3, R11 ;  /* 0xfffffffd02167824 */ /* 0x000fe200078e020b */
[----:B------:R-:W-:Y:S02]  /*0c30*/  SHF.R.S32.HI R9, RZ, 0x1f, R7 ;  /* 0x0000001fff097819 */ /* 0x000fe40000011407 */
[----:B------:R-:W-:Y:S02]  /*0c40*/  SHF.R.S32.HI R12, RZ, 0x5, R4 ;  /* 0x00000005ff0c7819 */ /* 0x000fe40000011404 */
[----:B------:R-:W-:Y:S02]  /*0c50*/  LEA.HI R9, R9, R8, RZ, 0x3 ;  /* 0x0000000809097211 */ /* 0x000fe400078f18ff */
[----:B------:R-:W-:Y:S01]  /*0c60*/  LEA.HI R6, R6, R157, RZ, 0x5 ;  /* 0x0000009d06067211 */ /* 0x000fe200078f28ff */
[----:B------:R-:W-:Y:S01]  /*0c70*/  IMAD R4, R12, 0x10, R3 ;  /* 0x000000100c047824 */ /* 0x000fe200078e0203 */
[----:B------:R-:W-:-:S02]  /*0c80*/  LOP3.LUT R9, R9, 0xfffffff8, RZ, 0xc0, !PT ;  /* 0xfffffff809097812 */ /* 0x000fc400078ec0ff */
[----:B------:R-:W-:Y:S01]  /*0c90*/  LEA.HI R0, R0, R10, RZ, 0x2 ;  /* 0x0000000a00007211 */ /* 0x000fe200078f10ff */
[----:B------:R-:W-:Y:S01]  /*0ca0*/  IMAD R3, R4, 0x4, R5 ;  /* 0x0000000404037824 */ /* 0x000fe200078e0205 */
[----:B------:R-:W-:Y:S01]  /*0cb0*/  SHF.R.S32.HI R6, RZ, 0x5, R6 ;  /* 0x00000005ff067819 */ /* 0x000fe20000011406 */
[----:B------:R-:W-:Y:S01]  /*0cc0*/  IMAD.IADD R9, R8, 0x1, -R9 ;  /* 0x0000000108097824 */ /* 0x000fe200078e0a09 */
[----:B------:R-:W-:Y:S01]  /*0cd0*/  LOP3.LUT R2, R0, 0x1ffffffc, RZ, 0xc0, !PT ;  /* 0x1ffffffc00027812 */ /* 0x000fe200078ec0ff */
[----:B------:R-:W-:Y:S01]  /*0ce0*/  IMAD.SHL.U32 R3, R3, 0x8, RZ ;  /* 0x0000000803037824 */ /* 0x000fe200078e00ff */
[----:B------:R-:W-:Y:S01]  /*0cf0*/  LOP3.LUT R4, R7, 0x7ffffffc, RZ, 0xc0, !PT ;  /* 0x7ffffffc07047812 */ /* 0x000fe200078ec0ff */
[----:B------:R-:W-:Y:S01]  /*0d00*/  IMAD R9, R6, 0x10, R9 ;  /* 0x0000001006097824 */ /* 0x000fe200078e0209 */
[----:B------:R-:W-:Y:S01]  /*0d10*/  SHF.R.S32.HI R154, RZ, 0x2, R0 ;  /* 0x00000002ff9a7819 */ /* 0x000fe20000011400 */
[----:B------:R-:W-:Y:S02]  /*0d20*/  IMAD.IADD R152, R10, 0x1, -R2 ;  /* 0x000000010a987824 */ /* 0x000fe400078e0a02 */
[----:B------:R-:W-:-:S04]  /*0d30*/  IMAD.WIDE R18, R3, 0x2, R18 ;  /* 0x0000000203127825 */ /* 0x000fc800078e0212 */
[----:B------:R-:W-:Y:S02]  /*0d40*/  IMAD R22, R22, 0x40, R9 ;  /* 0x0000004016167824 */ /* 0x000fe400078e0209 */
[----:B------:R-:W-:Y:S02]  /*0d50*/  IMAD.MOV.U32 R2, RZ, RZ, RZ ;  /* 0x000000ffff027224 */ /* 0x000fe400078e00ff */
[----:B------:R-:W-:Y:S02]  /*0d60*/  IMAD.SHL.U32 R152, R152, 0x8, RZ ;  /* 0x0000000898987824 */ /* 0x000fe400078e00ff */
[----:B------:R-:W-:-:S07]  /*0d70*/  IMAD.IADD R17, R157, 0x1, -R4 ;  /* 0x000000019d117824 */ /* 0x000fce00078e0a04 */
.L_x_1572:
[----:B------:R-:W-:Y:S01]  /*0d80*/  ULDC UR5, c[0x0][0xdd0] ;  /* 0x0003740000057ab9 */ /* 0x000fe20000000800 */
[----:B-1----:R-:W1:Y:S01]  /*0d90*/  LDC R0, c[0x0][0xde8] ;  /* 0x00037a00ff007b82 */ /* 0x002e620000000800 */
[----:B------:R-:W-:Y:S01]  /*0da0*/  UISETP.NE.AND UP0, UPT, UR5, 0x1, UPT ;  /* 0x000000010500788c */ /* 0x000fe2000bf05270 */
[----:B------:R-:W-:-:S10]  /*0db0*/  UMOV UR8, UR4 ;  /* 0x0000000400087c82 */ /* 0x000fd40008000000 */
        /* <DEDUP_REMOVED lines=16> */
.L_x_1527:
[----:B------:R-:W-:Y:S01]  /*0ec0*/  ULDC UR6, c[0x0][0xdc4] ;  /* 0x0003710000067ab9 */ /* 0x000fe20000000800 */
[----:B------:R-:W-:Y:S01]  /*0ed0*/  UMOV UR40, UR7 ;  /* 0x0000000700287c82 */ /* 0x000fe20008000000 */
[----:B------:R-:W-:-:S11]  /*0ee0*/  UISETP.NE.AND UP0, UPT, UR6, 0x1, UPT ;  /* 0x000000010600788c */ /* 0x000fd6000bf05270 */
[----:B------:R-:W-:Y:S02]  /*0ef0*/  @UP0 ULDC.64 UR10, c[0x0][0xdc8] ;  /* 0x00037200000a0ab9 */ /* 0x000fe40000000a00 */
[----:B------:R-:W-:-:S04]  /*0f00*/  UIMAD.WIDE.U32 UR4, UR7, UR10, URZ ;  /* 0x0000000a070472a5 */ /* 0x000fc8000f8e003f */
[----:B------:R-:W-:-:S04]  /*0f10*/  @UP0 USHF.R.U32.HI UR40, URZ, UR11, UR5 ;  /* 0x0000000b3f280299 */ /* 0x000fc80008011605 */
[----:B------:R-:W-:-:S12]  /*0f20*/  UIMAD UR4, UR40, UR6, URZ ;  /* 0x00000006280472a4 */ /* 0x000fd8000f8e023f */
.L_x_1528:
[----:B------:R-:W1:Y:S01]  /*0f30*/  LDC R3, c[0x0][0x428] ;  /* 0x00010a00ff037b82 */ /* 0x000e620000000800 */
[----:B------:R-:W-:Y:S01]  /*0f40*/  ULDC.64 UR10, c[0x0][0x3f8] ;  /* 0x0000fe00000a7ab9 */ /* 0x000fe20000000a00 */
[----:B------:R-:W-:Y:S01]  /*0f50*/  ULDC UR43, c[0x0][0xdb8] ;  /* 0x00036e00002b7ab9 */ /* 0x000fe20000000800 */
[----:B------:R-:W-:Y:S01]  /*0f60*/  ISETP.NE.U32.AND P0, PT, RZ, UR10, PT ;  /* 0x0000000aff007c0c */ /* 0x000fe2000bf05070 */
[----:B------:R-:W-:Y:S01]  /*0f70*/  UISETP.NE.AND UP0, UPT, UR43, 0x1, UPT ;  /* 0x000000012b00788c */ /* 0x000fe2000bf05270 */
[----:B------:R-:W-:Y:S01]  /*0f80*/  IMAD.MOV.U32 R135, RZ, RZ, RZ ;  /* 0x000000ffff877224 */ /* 0x000fe200078e00ff */
[----:B------:R-:W-:Y:S01]  /*0f90*/  ULOP3.LUT UR5, URZ, UR40, URZ, 0x33, !UPT ;  /* 0x000000283f057292 */ /* 0x000fe2000f8e333f */
[----:B------:R-:W-:Y:S01]  /*0fa0*/  ISETP.NE.AND.EX P0, PT, RZ, UR11, PT, P0 ;  /* 0x0000000bff007c0c */ /* 0x000fe2000bf05300 */
[----:B------:R-:W2:Y:S01]  /*0fb0*/  LDC R0, c[0x0][0x288] ;  /* 0x0000a200ff007b82 */ /* 0x000ea20000000800 */
[----:B------:R-:W-:Y:S01]  /*0fc0*/  UIADD3 UR4, UR7, -UR4, URZ ;  /* 0x8000000407047290 */ /* 0x000fe2000fffe03f */
[----:B------:R-:W-:Y:S01]  /*0fd0*/  CS2R R8, SRZ ;  /* 0x0000000000087805 */ /* 0x000fe2000001ff00 */
[----:B------:R-:W-:Y:S01]  /*0fe0*/  ULDC UR42, c[0x0][0xdac] ;  /* 0x00036b00002a7ab9 */ /* 0x000fe20000000800 */
[----:B------:R-:W-:Y:S01]  /*0ff0*/  ULDC UR6, c[0x0][0xdc4] ;  /* 0x0003710000067ab9 */ /* 0x000fe20000000800 */
[----:B------:R-:W-:Y:S01]  /*1000*/  UIADD3 UR42, UR5, UR42, URZ ;  /* 0x0000002a052a7290 */ /* 0x000fe2000fffe03f */
[----:B------:R-:W-:Y:S01]  /*1010*/  CS2R R10, SRZ ;  /* 0x00000000000a7805 */ /* 0x000fe2000001ff00 */
[----:B------:R-:W-:Y:S01]  /*1020*/  UIMAD UR8, UR8, UR6, UR4 ;  /* 0x00000006080872a4 */ /* 0x000fe2000f8e0204 */
[----:B------:R-:W3:Y:S01]  /*1030*/  LDC R89, c[0x0][0x404] ;  /* 0x00010100ff597b82 */ /* 0x000ee20000000800 */
[----:B------:R-:W-:Y:S01]  /*1040*/  UIMAD UR42, UR42, 0xc0, URZ ;  /* 0x000000c02a2a78a4 */ /* 0x000fe2000f8e023f */
[----:B------:R-:W-:Y:S01]  /*1050*/  CS2R R12, SRZ ;  /* 0x00000000000c7805 */ /* 0x000fe2000001ff00 */
[----:B------:R-:W-:Y:S01]  /*1060*/  @UP0 ULDC UR4, c[0x0][0xdbc] ;  /* 0x00036f0000040ab9 */ /* 0x000fe20000000800 */
[----:B------:R-:W-:Y:S01]  /*1070*/  @UP0 ULDC UR6, c[0x0][0xdc0] ;  /* 0x0003700000060ab9 */ /* 0x000fe20000000800 */
[----:B------:R-:W-:Y:S01]  /*1080*/  UIMAD.WIDE.U32 UR4, UR8, UR4, URZ ;  /* 0x00000004080472a5 */ /* 0x000fe2000f8e003f */
[----:B------:R-:W-:Y:S01]  /*1090*/  CS2R R14, SRZ ;  /* 0x00000000000e7805 */ /* 0x000fe2000001ff00 */
[----:B------:R-:W-:Y:S01]  /*10a0*/  UMOV UR44, UR8 ;  /* 0x00000008002c7c82 */ /* 0x000fe20008000000 */
[----:B------:R-:W4:Y:S01]  /*10b0*/  LDC R4, c[0x0][0x2e0] ;  /* 0x0000b800ff047b82 */ /* 0x000f220000000800 */
[----:B-1----:R-:W-:Y:S01]  /*10c0*/  ISETP.NE.AND P1, PT, R3, 0x1, PT ;  /* 0x000000010300780c */ /* 0x002fe20003f25270 */
[----:B------:R-:W-:Y:S01]  /*10d0*/  @UP0 USHF.R.U32.HI UR44, URZ, UR6, UR5 ;  /* 0x000000063f2c0299 */ /* 0x000fe20008011605 */
[----:B------:R-:W-:-:S02]  /*10e0*/  CS2R R20, SRZ ;  /* 0x0000000000147805 */ /* 0x000fc4000001ff00 */
[----:B------:R-:W-:Y:S02]  /*10f0*/  CS2R R24, SRZ ;  /* 0x0000000000187805 */ /* 0x000fe4000001ff00 */
[----:B------:R-:W-:Y:S01]  /*1100*/  CS2R R26, SRZ ;  /* 0x00000000001a7805 */ /* 0x000fe2000001ff00 */
[----:B------:R-:W-:Y:S01]  /*1110*/  UIADD3 UR4, -UR44, URZ, URZ ;  /* 0x0000003f2c047290 */ /* 0x000fe2000fffe13f */
[----:B------:R-:W-:Y:S02]  /*1120*/  CS2R R28, SRZ ;  /* 0x00000000001c7805 */ /* 0x000fe4000001ff00 */
[----:B--2---:R-:W-:Y:S02]  /*1130*/  IADD3 R0, -R0, 0x13f, RZ ;  /* 0x0000013f00007810 */ /* 0x004fe40007ffe1ff */
[----:B------:R-:W-:Y:S01]  /*1140*/  CS2R R30, SRZ ;  /* 0x00000000001e7805 */ /* 0x000fe2000001ff00 */
[----:B------:R-:W-:Y:S01]  /*1150*/  UIMAD UR43, UR43, UR4, UR8 ;  /* 0x000000042b2b72a4 */ /* 0x000fe2000f8e0208 */
[----:B------:R-:W-:-:S02]  /*1160*/  CS2R R32, SRZ ;  /* 0x0000000000207805 */ /* 0x000fc4000001ff00 */
[----:B------:R-:W-:Y:S02]  /*1170*/  CS2R R34, SRZ ;  /* 0x0000000000227805 */ /* 0x000fe4000001ff00 */
[----:B------:R-:W-:Y:S01]  /*1180*/  CS2R R36, SRZ ;  /* 0x0000000000247805 */ /* 0x000fe2000001ff00 */
[----:B------:R-:W1:Y:S01]  /*1190*/  @P1 LDC R6, c[0x0][0x42c] ;  /* 0x00010b00ff061b82 */ /* 0x000e620000000800 */
[----:B------:R-:W-:Y:S02]  /*11a0*/  CS2R R38, SRZ ;  /* 0x0000000000267805 */ /* 0x000fe4000001ff00 */
[----:B---3--:R-:W-:Y:S01]  /*11b0*/  SEL R89, R89, 0x1, P0 ;  /* 0x0000000159597807 */ /* 0x008fe20000000000 */
[----:B------:R-:W-:Y:S01]  /*11c0*/  IMAD.U32 R23, RZ, RZ, UR43 ;  /* 0x0000002bff177e24 */ /* 0x000fe2000f8e00ff */
[----:B------:R-:W-:Y:S02]  /*11d0*/  PLOP3.LUT P0, PT, PT, PT, PT, 0x80, 0x0 ;  /* 0x000000000000781c */ /* 0x000fe40003f0f070 */
[----:B------:R-:W-:-:S02]  /*11e0*/  CS2R R40, SRZ ;  /* 0x0000000000287805 */ /* 0x000fc4000001ff00 */
[----:B------:R-:W-:Y:S02]  /*11f0*/  CS2R R42, SRZ ;  /* 0x00000000002a7805 */ /* 0x000fe4000001ff00 */
[----:B------:R-:W-:Y:S01]  /*1200*/  CS2R R44, SRZ ;  /* 0x00000000002c7805 */ /* 0x000fe2000001ff00 */
[----:B------:R-:W2:Y:S01]  /*1210*/  @P1 LDC R7, c[0x0][0x430] ;  /* 0x00010c00ff071b82 */ /* 0x000ea20000000800 */
[----:B------:R-:W-:Y:S01]  /*1220*/  CS2R R46, SRZ ;  /* 0x00000000002e7805 */ /* 0x000fe2000001ff00 */
[CC--:B----4-:R-:W-:Y:S01]  /*1230*/  IMAD R3, R89.reuse, R4.reuse, R0 ;  /* 0x0000000459037224 */ /* 0x0d0fe200078e0200 */
[----:B------:R-:W-:Y:S01]  /*1240*/  CS2R R48, SRZ ;  /* 0x0000000000307805 */ /* 0x000fe2000001ff00 */
[----:B------:R-:W-:Y:S01]  /*1250*/  IMAD R0, R89, R4, 0x7f ;  /* 0x0000007f59007424 */ /* 0x000fe200078e0204 */
[----:B------:R-:W-:Y:S01]  /*1260*/  CS2R R50, SRZ ;  /* 0x0000000000327805 */ /* 0x000fe2000001ff00 */
[----:B------:R-:W-:Y:S01]  /*1270*/  VIADD R4, R3, UR42 ;  /* 0x0000002a03047c36 */ /* 0x000fe20008000000 */
[----:B------:R-:W-:-:S02]  /*1280*/  CS2R R52, SRZ ;  /* 0x0000000000347805 */ /* 0x000fc4000001ff00 */
[----:B------:R-:W-:Y:S02]  /*1290*/  CS2R R54, SRZ ;  /* 0x0000000000367805 */ /* 0x000fe4000001ff00 */
[----:B------:R-:W-:Y:S02]  /*12a0*/  SHF.R.S32.HI R3, RZ, 0x1f, R0 ;  /* 0x0000001fff037819 */ /* 0x000fe40000011400 */
[----:B------:R-:W-:Y:S02]  /*12b0*/  CS2R R56, SRZ ;  /* 0x0000000000387805 */ /* 0x000fe4000001ff00 */
[----:B------:R-:W-:Y:S01]  /*12c0*/  SHF.R.S32.HI R5, RZ, 0x1f, R4 ;  /* 0x0000001fff057819 */ /* 0x000fe20000011404 */
[----:B------:R-:W-:Y:S01]  /*12d0*/  IMAD.MOV.U32 R58, RZ, RZ, RZ ;  /* 0x000000ffff3a7224 */ /* 0x000fe200078e00ff */
[----:B------:R-:W-:Y:S02]  /*12e0*/  LEA.HI R3, R3, R0, RZ, 0x7 ;  /* 0x0000000003037211 */ /* 0x000fe400078f38ff */
[----:B------:R-:W-:Y:S01]  /*12f0*/  LEA.HI R5, R5, R4, RZ, 0x7 ;  /* 0x0000000405057211 */ /* 0x000fe200078f38ff */
[----:B-1----:R-:W-:Y:S01]  /*1300*/  @P1 IMAD.HI.U32 R0, R6, UR43, RZ ;  /* 0x0000002b06001c27 */ /* 0x002fe2000f8e00ff */
[----:B------:R-:W-:-:S02]  /*1310*/  SHF.R.S32.HI R3, RZ, 0x7, R3 ;  /* 0x00000007ff037819 */ /* 0x000fc40000011403 */
[----:B------:R-:W-:-:S04]  /*1320*/  SHF.R.S32.HI R88, RZ, 0x7, R5 ;  /* 0x00000007ff587819 */ /* 0x000fc80000011405 */
[----:B------:R-:W-:Y:S01]  /*1330*/  VIMNMX R88, R3, R88, PT ;  /* 0x0000005803587248 */ /* 0x000fe20003fe0100 */
[----:B------:R-:W-:Y:S01]  /*1340*/  IMAD.MOV.U32 R3, RZ, RZ, RZ ;  /* 0x000000ffff037224 */ /* 0x000fe200078e00ff */
[----:B--2---:R-:W-:Y:S01]  /*1350*/  @P1 SHF.R.U32.HI R23, RZ, R7, R0 ;  /* 0x00000007ff171219 */ /* 0x004fe20000011600 */
[----:B------:R-:W-:Y:S01]  /*1360*/  IMAD.MOV.U32 R0, RZ, RZ, RZ ;  /* 0x000000ffff007224 */ /* 0x000fe200078e00ff */
[----:B------:R-:W-:Y:S02]  /*1370*/  ISETP.GE.AND P1, PT, R88, 0x1, PT ;  /* 0x000000015800780c */ /* 0x000fe40003f26270 */
[----:B------:R-:W-:-:S11]  /*1380*/  CS2R R6, SRZ ;  /* 0x0000000000067805 */ /* 0x000fd6000001ff00 */
[----:B------:R-:W-:Y:S05]  /*1390*/  @!P1 BRA `(.L_x_1529) ;  /* 0x00000088007c9947 */ /* 0x000fea0003800000 */
        /* <DEDUP_REMOVED lines=33> */
.L_x_1530:
[----:B------:R-:W1:Y:S01]  /*15b0*/  LDC.64 R12, c[0x0][0x990] ;  /* 0x00026400ff0c7b82 */ /* 0x000e620000000a00 */
[----:B------:R-:W-:Y:S01]  /*15c0*/  IMAD.U32 R5, RZ, RZ, UR44 ;  /* 0x0000002cff057e24 */ /* 0x000fe2000f8e00ff */
[----:B------:R-:W-:-:S06]  /*15d0*/  ULDC UR4, c[0x0][0x9d8] ;  /* 0x0002760000047ab9 */ /* 0x000fcc0000000800 */
[----:B------:R-:W2:Y:S01]  /*15e0*/  LDC.64 R20, c[0x0][0x998] ;  /* 0x00026600ff147b82 */ /* 0x000ea20000000a00 */
[----:B-1----:R-:W-:-:S04]  /*15f0*/  ISETP.NE.U32.AND P0, PT, R12, RZ, PT ;  /* 0x000000ff0c00720c */ /* 0x002fc80003f05070 */
[----:B------:R-:W-:Y:S02]  /*1600*/  ISETP.NE.AND.EX P0, PT, R13, RZ, PT, P0 ;  /* 0x000000ff0d00720c */ /* 0x000fe40003f05300 */
[----:B--2---:R-:W-:-:S04]  /*1610*/  ISETP.NE.U32.AND P1, PT, R20, RZ, PT ;  /* 0x000000ff1400720c */ /* 0x004fc80003f25070 */
[----:B------:R-:W-:-:S07]  /*1620*/  ISETP.NE.AND.EX P1, PT, R21, RZ, PT, P1 ;  /* 0x000000ff1500720c */ /* 0x000fce0003f25310 */
[----:B------:R-:W1:Y:S01]  /*1630*/  @P0 LDC.64 R8, c[0x0][0x9a8] ;  /* 0x00026a00ff080b82 */ /* 0x000e620000000a00 */
[----:B------:R-:W-:-:S07]  /*1640*/  @P0 SHF.R.S32.HI R3, RZ, 0x1f, R5 ;  /* 0x0000001fff030819 */ /* 0x000fce0000011405 */
[----:B------:R-:W2:Y:S01]  /*1650*/  @P1 LDC.64 R10, c[0x0][0x9b8] ;  /* 0x00026e00ff0a1b82 */ /* 0x000ea20000000a00 */
[----:B------:R-:W-:-:S07]  /*1660*/  @P1 SHF.R.S32.HI R5, RZ, 0x1f, R5 ;  /* 0x0000001fff051819 */ /* 0x000fce0000011405 */
[----:B------:R-:W3:Y:S08]  /*1670*/  @P1 LDC.64 R24, c[0x0][0x9c0] ;  /* 0x00027000ff181b82 */ /* 0x000ef00000000a00 */
[----:B------:R-:W4:Y:S01]  /*1680*/  @P0 LDC.64 R14, c[0x0][0x9b0] ;  /* 0x00026c00ff0e0b82 */ /* 0x000f220000000a00 */
[----:B-1----:R-:W-:Y:S01]  /*1690*/  @P0 IMAD R0, R3, R8, RZ ;  /* 0x0000000803000224 */ /* 0x002fe200078e02ff */
[----:B------:R-:W-:-:S03]  /*16a0*/  @P0 SHF.R.S32.HI R3, RZ, 0x1f, R23 ;  /* 0x0000001fff030819 */ /* 0x000fc60000011417 */
[----:B------:R-:W-:Y:S02]  /*16b0*/  @P0 IMAD R9, R9, UR44, R0 ;  /* 0x0000002c09090c24 */ /* 0x000fe4000f8e0200 */
[----:B--2---:R-:W-:Y:S02]  /*16c0*/  @P1 IMAD R6, R5, R10, RZ ;  /* 0x0000000a05061224 */ /* 0x004fe400078e02ff */
[----:B------:R-:W-:-:S04]  /*16d0*/  @P0 IMAD.WIDE.U32 R4, R8, UR44, RZ ;  /* 0x0000002c08040c25 */ /* 0x000fc8000f8e00ff */
[----:B------:R-:W-:Y:S01]  /*16e0*/  @P0 IMAD.IADD R5, R5, 0x1, R9 ;  /* 0x0000000105050824 */ /* 0x000fe200078e0209 */
[----:B------:R-:W-:Y:S01]  /*16f0*/  @P1 SHF.R.S32.HI R9, RZ, 0x1f, R23 ;  /* 0x0000001fff091819 */ /* 0x000fe20000011417 */
[----:B------:R-:W-:Y:S02]  /*1700*/  @P1 IMAD R11, R11, UR44, R6 ;  /* 0x0000002c0b0b1c24 */ /* 0x000fe4000f8e0206 */
[----:B------:R-:W-:-:S04]  /*1710*/  @P1 IMAD.WIDE.U32 R6, R10, UR44, RZ ;  /* 0x0000002c0a061c25 */ /* 0x000fc8000f8e00ff */
[----:B---3--:R-:W-:Y:S02]  /*1720*/  @P1 IMAD R8, R9, R24, RZ ;  /* 0x0000001809081224 */ /* 0x008fe400078e02ff */
[-C--:B----4-:R-:W-:Y:S02]  /*1730*/  @P0 IMAD R0, R3, R14.reuse, RZ ;  /* 0x0000000e03000224 */ /* 0x090fe400078e02ff */
[----:B------:R-:W-:Y:S02]  /*1740*/  @P1 IMAD.IADD R7, R7, 0x1, R11 ;  /* 0x0000000107071824 */ /* 0x000fe400078e020b */
[C---:B------:R-:W-:Y:S02]  /*1750*/  @P1 IMAD R11, R23.reuse, R25, R8 ;  /* 0x00000019170b1224 */ /* 0x040fe400078e0208 */
[C---:B------:R-:W-:Y:S02]  /*1760*/  @P0 IMAD R3, R23.reuse, R15, R0 ;  /* 0x0000000f17030224 */ /* 0x040fe400078e0200 */
[----:B------:R-:W-:-:S04]  /*1770*/  @P0 IMAD.WIDE.U32 R4, R23, R14, R4 ;  /* 0x0000000e17040225 */ /* 0x000fc800078e0004 */
[----:B------:R-:W-:Y:S01]  /*1780*/  @P1 IMAD.WIDE.U32 R8, R23, R24, R6 ;  /* 0x0000001817081225 */ /* 0x000fe200078e0006 */
[----:B------:R-:W-:-:S03]  /*1790*/  @P0 LEA R6, P2, R4, R12, 0x2 ;  /* 0x0000000c04060211 */ /* 0x000fc600078410ff */
[----:B------:R-:W-:Y:S01]  /*17a0*/  @P0 IMAD.IADD R3, R5, 0x1, R3 ;  /* 0x0000000105030824 */ /* 0x000fe200078e0203 */
[----:B------:R-:W-:Y:S01]  /*17b0*/  @P1 LEA R10, P3, R8, R20, 0x2 ;  /* 0x00000014080a1211 */ /* 0x000fe200078610ff */
[----:B------:R-:W-:-:S03]  /*17c0*/  @P1 IMAD.IADD R0, R9, 0x1, R11 ;  /* 0x0000000109001824 */ /* 0x000fc600078e020b */
[----:B------:R-:W-:Y:S01]  /*17d0*/  @P0 LEA.HI.X R7, R4, R13, R3, 0x2, P2 ;  /* 0x0000000d04070211 */ /* 0x000fe200010f1403 */
[----:B------:R-:W-:Y:S01]  /*17e0*/  IMAD.MOV.U32 R3, RZ, RZ, 0x3f800000 ;  /* 0x3f800000ff037424 */ /* 0x000fe200078e00ff */
[----:B------:R-:W-:Y:S01]  /*17f0*/  @P1 LEA.HI.X R11, R8, R21, R0, 0x2, P3 ;  /* 0x00000015080b1211 */ /* 0x000fe200018f1400 */
[----:B------:R-:W-:-:S04]  /*1800*/  IMAD.MOV.U32 R0, RZ, RZ, 0x3f800000 ;  /* 0x3f800000ff007424 */ /* 0x000fc800078e00ff */
[----:B------:R-:W2:Y:S04]  /*1810*/  @P0 LDG.E R3, desc[UR46][R6.64] ;  /* 0x0000002e06030981 */ /* 0x000ea8000c1e1900 */
[----:B------:R-:W2:Y:S01]  /*1820*/  @P1 LDG.E R0, desc[UR46][R10.64] ;  /* 0x0000002e0a001981 */ /* 0x000ea2000c1e1900 */
[----:B------:R-:W-:Y:S02]  /*1830*/  LEA.HI R4, R156, R156, RZ, 0x1 ;  /* 0x0000009c9c047211 */ /* 0x000fe400078f08ff */
[----:B------:R-:W-:Y:S02]  /*1840*/  ISETP.NE.AND P1, PT, R16, 0x3, PT ;  /* 0x000000031000780c */ /* 0x000fe40003f25270 */
[----:B------:R-:W-:-:S05]  /*1850*/  LOP3.LUT R5, R4, 0xfffffffe, RZ, 0xc0, !PT ;  /* 0xfffffffe04057812 */ /* 0x000fca00078ec0ff */
[----:B------:R-:W-:-:S05]  /*1860*/  IMAD.IADD R4, R156, 0x1, -R5 ;  /* 0x000000019c047824 */ /* 0x000fca00078e0a05 */
[----:B------:R-:W-:-:S04]  /*1870*/  SHF.L.U32 R4, R4, 0x1f, RZ ;  /* 0x0000001f04047819 */ /* 0x000fc800000006ff */
[----:B------:R-:W1:Y:S01]  /*1880*/  SYNCS.PHASECHK.TRANS64.TRYWAIT P0, [UR39+0x19c00], R4 ;  /* 0x019c0004ff0075a7 */ /* 0x000e620008000167 */
[----:B--2---:R-:W-:-:S04]  /*1890*/  FMUL.FTZ R0, R3, R0 ;  /* 0x0000000003007220 */ /* 0x004fc80000410000 */
[----:B------:R-:W-:Y:S01]  /*18a0*/  FMUL.FTZ R0, R0, UR4 ;  /* 0x0000000400007c20 */ /* 0x000fe20008410000 */
[----:B-1----:R-:W-:Y:S06]  /*18b0*/  @!P0 BRA `(.L_x_1531) ;  /* 0x000000cc00308947 */ /* 0x002fec0003800000 */
.L_x_1646:
[----:B------:R-:W-:Y:S05]  /*18c0*/  @!P1 BRA `(.L_x_1532) ;  /* 0x0000000000049947 */ /* 0x000fea0003800000 */
[----:B------:R-:W-:Y:S01]  /*18d0*/  BPT.TRAP 0x1 ;  /* 0x000000040000795c */ /* 0x000fe20000300000 */
.L_x_1532:
[----:B-1----:R-:W-:Y:S01]  /*18e0*/  IMAD.U32 R3, RZ, RZ, UR38 ;  /* 0x00000026ff037e24 */ /* 0x002fe2000f8e00ff */
[----:B------:R-:W-:-:S04]  /*18f0*/  SHF.L.U32 R4, R2, 0x1f, RZ ;  /* 0x0000001f02047819 */ /* 0x000fc800000006ff */
[----:B------:R-:W-:-:S04]  /*1900*/  LEA R3, R3, UR39, 0x3 ;  /* 0x0000002703037c11 */ /* 0x000fc8000f8e18ff */
[----:B------:R1:W2:Y:S01]  /*1910*/  SYNCS.PHASECHK.TRANS64.TRYWAIT P2, [R3+URZ+0x19c30], R4 ;  /* 0x019c3004030075a7 */ /* 0x0002a2000804017f */
[----:B------:R-:W-:Y:S05]  /*1920*/  @!P1 BRA `(.L_x_1533) ;  /* 0x0000000000049947 */ /* 0x000fea0003800000 */
[----:B------:R-:W-:Y:S01]  /*1930*/  BPT.TRAP 0x1 ;  /* 0x000000040000795c */ /* 0x000fe20000300000 */
.L_x_1533:
[----:B------:R-:W3:Y:S01]  /*1940*/  S2R R5, SR_TID.X ;  /* 0x0000000000057919 */ /* 0x000ee20000002100 */
[----:B------:R-:W-:Y:S01]  /*1950*/  IMAD.MOV.U32 R135, RZ, RZ, RZ ;  /* 0x000000ffff877224 */ /* 0x000fe200078e00ff */
[----:B---3--:R-:W-:Y:S01]  /*1960*/  LOP3.LUT P0, RZ, R5, 0x7f, RZ, 0xc0, !PT ;  /* 0x0000007f05ff7812 */ /* 0x008fe2000780c0ff */
[----:B--2---:R-:W-:-:S12]  /*1970*/  @P2 BRA `(.L_x_1534) ;  /* 0x0000000000082947 */ /* 0x004fd80003800000 */
[----:B------:R-:W2:Y:S02]  /*1980*/  SYNCS.PHASECHK.TRANS64.TRYWAIT P2, [R3+URZ+0x19c30], R4 ;  /* 0x019c3004030075a7 */ /* 0x000ea4000804017f */
[----:B--2---:R-:W-:Y:S05]  /*1990*/  @!P2 BRA `(.L_x_1535) ;  /* 0x000000cc0010a947 */ /* 0x004fea0003800000 */
.L_x_1534:
[----:B------:R-:W-:Y:S05]  /*19a0*/  WARPSYNC.ALL ;  /* 0x0000000000007948 */ /* 0x000fea0003800000 */
[----:B------:R-:W-:Y:S01]  /*19b0*/  UIADD3 UR4, UR39, 0x13800, URZ ;  /* 0x0001380027047890 */ /* 0x000fe2000fffe03f */
[----:B------:R-:W-:Y:S01]  /*19c0*/  WARPGROUP.ARRIVE ;  /* 0x00000000000079c5 */ /* 0x000fe20000000000 */
[----:B------:R-:W-:Y:S01]  /*19d0*/  ULOP3.LUT UR12, UR41, 0x10000, URZ, 0xfc, !UPT ;  /* 0x00010000290c7892 */ /* 0x000fe2000f8efc3f */
[----:B------:R-:W-:Y:S01]  /*19e0*/  VIADD R100, R22, UR42 ;  /* 0x0000002a16647c36 */ /* 0x000fe20008000000 */
[----:B------:R-:W-:Y:S01]  /*19f0*/  USHF.R.U32.HI UR4, URZ, 0x4, UR4 ;  /* 0x000000043f047899 */ /* 0x000fe20008011604 */
[----:B-12---:R-:W-:Y:S01]  /*1a00*/  @!P0 VIADD R3, R3, 0x19c40 ;  /* 0x00019c4003038836 */ /* 0x006fe20000000000 */
[----:B------:R-:W-:Y:S01]  /*1a10*/  UMOV UR13, 0xc0000010 ;  /* 0xc0000010000d7882 */ /* 0x000fe20000000000 */
[----:B------:R-:W-:Y:S01]  /*1a20*/  UMOV UR15, 0xc0000010 ;  /* 0xc0000010000f7882 */ /* 0x000fe20000000000 */
[----:B------:R-:W-:Y:S01]  /*1a30*/  ULOP3.LUT UR4, UR4, 0x3fff, URZ, 0xc0, !UPT ;  /* 0x00003fff04047892 */ /* 0x000fe2000f8ec03f */
[----:B------:R-:W-:Y:S01]  /*1a40*/  IMAD.MOV.U32 R134, RZ, RZ, R135 ;  /* 0x000000ffff867224 */ /* 0x000fe200078e0087 */
[----:B------:R-:W-:Y:S01]  /*1a50*/  UMOV UR5, 0xc0000010 ;  /* 0xc000001000057882 */ /* 0x000fe20000000000 */
[----:B------:R-:W-:Y:S01]  /*1a60*/  UMOV UR7, 0xc0000010 ;  /* 0xc000001000077882 */ /* 0x000fe20000000000 */
[----:B------:R-:W-:Y:S01]  /*1a70*/  ULOP3.LUT UR16, UR4, 0x10000, URZ, 0xfc, !UPT ;  /* 0x0001000004107892 */ /* 0x000fe2000f8efc3f */
[----:B------:R-:W-:Y:S01]  /*1a80*/  @!P0 PRMT R3, RZ, 0x654, R3 ;  /* 0x00000654ff038816 */ /* 0x000fe20000000003 */
        /* <DEDUP_REMOVED lines=34> */
[----:B------:R-:W-:Y:S02]  /*1cb0*/  WARPGROUP.DEPBAR.LE gsb0, 0x0 ;  /* 0x00008000000079c5 */ /* 0x000fe40000010000 */
[----:B------:R-:W-:-:S06]  /*1cc0*/  WARPGROUP.ARRIVE ;  /* 0x00000000000079c5 */ /* 0x000fcc0000000000 */
[----:B------:R-:W-:Y:S01]  /*1cd0*/  QGMMA.64x128x32.F32.E4M3.E4M3 R24, gdesc[UR4], R24, gsb0 ;  /* 0x01e00000041879f3 */ /* 0x000fe20008000818 */
[----:B------:R-:W-:Y:S02]  /*1ce0*/  ULDC UR6, c[0x0][0x988] ;  /* 0x0002620000067ab9 */ /* 0x000fe40000000800 */
[----:B------:R-:W-:Y:S02]  /*1cf0*/  WARPGROUP.DEPBAR.LE gsb0, 0x0 ;  /* 0x00008000000079c5 */ /* 0x000fe40000010000 */
[----:B------:R-:W-:-:S07]  /*1d00*/  WARPGROUP.ARRIVE ;  /* 0x00000000000079c5 */ /* 0x000fce0000000000 */
[----:B------:R-:W-:Y:S03]  /*1d10*/  QGMMA.64x128x32.F32.E4M3.E4M3 R24, gdesc[UR8], R24, gsb0 ;  /* 0x01e00000081879f3 */ /* 0x000fe60008000818 */
[----:B------:R-:W-:Y:S02]  /*1d20*/  WARPGROUP.DEPBAR.LE gsb0, 0x0 ;  /* 0x00008000000079c5 */ /* 0x000fe40000010000 */
[C---:B------:R-:W-:Y:S01]  /*1d30*/  FMUL.FTZ R26, R0.reuse, R26 ;  /* 0x0000001a001a7220 */ /* 0x040fe20000410000 */
[C---:B------:R-:W-:Y:S01]  /*1d40*/  FMUL.FTZ R27, R0.reuse, R27 ;  /* 0x0000001b001b7220 */ /* 0x040fe20000410000 */
[C---:B------:R-:W-:Y:S01]  /*1d50*/  FMUL.FTZ R20, R0.reuse, R25 ;  /* 0x0000001900147220 */ /* 0x040fe20000410000 */
[----:B------:R-:W-:Y:S01]  /*1d60*/  FMUL.FTZ R25, R0, R29 ;  /* 0x0000001d00197220 */ /* 0x000fe20000410000 */
[----:B------:R1:W2:Y:S01]  /*1d70*/  MUFU.TANH R112, R26 ;  /* 0x0000001a00707308 */ /* 0x0002a20000002400 */
[----:B------:R-:W-:-:S02]  /*1d80*/  IMAD.MOV.U32 R29, RZ, RZ, -0x80 ;  /* 0xffffff80ff1d7424 */ /* 0x000fc400078e00ff */
[C---:B------:R-:W-:Y:S01]  /*1d90*/  FMUL.FTZ R5, R0.reuse, R36 ;  /* 0x0000002400057220 */ /* 0x040fe20000410000 */
[C---:B------:R-:W-:Y:S01]  /*1da0*/  FMUL.FTZ R12, R0.reuse, R32 ;  /* 0x00000020000c7220 */ /* 0x040fe20000410000 */
[----:B------:R-:W-:Y:S01]  /*1db0*/  FMUL.FTZ R30, R0, R30 ;  /* 0x0000001e001e7220 */ /* 0x000fe20000410000 */
[----:B------:R-:W-:Y:S02]  /*1dc0*/  IMAD R29, R88, R29, 0x80 ;  /* 0x00000080581d7424 */ /* 0x000fe400078e021d */
[C---:B------:R-:W-:Y:S01]  /*1dd0*/  FMUL.FTZ R14, R0.reuse, R33 ;  /* 0x00000021000e7220 */ /* 0x040fe20000410000 */
[C---:B------:R-:W-:Y:S01]  /*1de0*/  FMUL.FTZ R31, R0.reuse, R31 ;  /* 0x0000001f001f7220 */ /* 0x040fe20000410000 */
[----:B------:R3:W4:Y:S01]  /*1df0*/  MUFU.TANH R116, R27 ;  /* 0x0000001b00747308 */ /* 0x0007220000002400 */
[----:B-1----:R-:W1:Y:S01]  /*1e00*/  LDC R26, c[0x0][0x2e0] ;  /* 0x0000b800ff1a7b82 */ /* 0x002e620000000800 */
[C---:B------:R-:W-:Y:S01]  /*1e10*/  FMUL.FTZ R8, R0.reuse, R37 ;  /* 0x0000002500087220 */ /* 0x040fe20000410000 */
[C---:B------:R-:W-:Y:S01]  /*1e20*/  FMUL.FTZ R34, R0.reuse, R34 ;  /* 0x0000002200227220 */ /* 0x040fe20000410000 */
[C---:B------:R-:W-:Y:S01]  /*1e30*/  FMUL.FTZ R35, R0.reuse, R35 ;  /* 0x0000002300237220 */ /* 0x040fe20000410000 */
[C---:B------:R-:W-:Y:S01]  /*1e40*/  FMUL.FTZ R38, R0.reuse, R38 ;  /* 0x0000002600267220 */ /* 0x040fe20000410000 */
[C---:B------:R-:W-:Y:S01]  /*1e50*/  FMUL.FTZ R39, R0.reuse, R39 ;  /* 0x0000002700277220 */ /* 0x040fe20000410000 */
[C---:B------:R-:W-:Y:S01]  /*1e60*/  FMUL.FTZ R7, R0.reuse, R41 ;  /* 0x0000002900077220 */ /* 0x040fe20000410000 */
[----:B------:R-:W5:Y:S01]  /*1e70*/  MUFU.TANH R30, R30 ;  /* 0x0000001e001e7308 */ /* 0x000f620000002400 */
[----:B---3--:R-:W3:Y:S01]  /*1e80*/  LDC R27, c[0x0][0x288] ;  /* 0x0000a200ff1b7b82 */ /* 0x008ee20000000800 */
[C---:B------:R-:W-:Y:S01]  /*1e90*/  FMUL.FTZ R42, R0.reuse, R42 ;  /* 0x0000002a002a7220 */ /* 0x040fe20000410000 */
[C---:B------:R-:W-:Y:S01]  /*1ea0*/  FMUL.FTZ R43, R0.reuse, R43 ;  /* 0x0000002b002b7220 */ /* 0x040fe20000410000 */
[C---:B------:R-:W-:Y:S01]  /*1eb0*/  FMUL.FTZ R46, R0.reuse, R46 ;  /* 0x0000002e002e7220 */ /* 0x040fe20000410000 */
[C---:B------:R-:W-:Y:S01]  /*1ec0*/  FMUL.FTZ R47, R0.reuse, R47 ;  /* 0x0000002f002f7220 */ /* 0x040fe20000410000 */
[C---:B------:R-:W-:Y:S01]  /*1ed0*/  FMUL.FTZ R50, R0.reuse, R50 ;  /* 0x0000003200327220 */ /* 0x040fe20000410000 */
[C---:B------:R-:W-:Y:S01]  /*1ee0*/  FMUL.FTZ R51, R0.reuse, R51 ;  /* 0x0000003300337220 */ /* 0x040fe20000410000 */
[----:B------:R-:W5:Y:S01]  /*1ef0*/  MUFU.TANH R31, R31 ;  /* 0x0000001f001f7308 */ /* 0x000f620000002400 */
[C---:B------:R-:W-:Y:S01]  /*1f00*/  FMUL.FTZ R54, R0.reuse, R54 ;  /* 0x0000003600367220 */ /* 0x040fe20000410000 */
[C---:B------:R-:W-:Y:S01]  /*1f10*/  FMUL.FTZ R55, R0.reuse, R55 ;  /* 0x0000003700377220 */ /* 0x040fe20000410000 */
[C---:B------:R-:W-:Y:S01]  /*1f20*/  FMUL.FTZ R58, R0.reuse, R58 ;  /* 0x0000003a003a7220 */ /* 0x040fe20000410000 */
[C---:B------:R-:W-:Y:S01]  /*1f30*/  FMUL.FTZ R59, R0.reuse, R59 ;  /* 0x0000003b003b7220 */ /* 0x040fe20000410000 */
[C---:B------:R-:W-:Y:S01]  /*1f40*/  FMUL.FTZ R70, R0.reuse, R70 ;  /* 0x0000004600467220 */ /* 0x040fe20000410000 */
[C---:B------:R-:W-:Y:S01]  /*1f50*/  FMUL.FTZ R62, R0.reuse, R62 ;  /* 0x0000003e003e7220 */ /* 0x040fe20000410000 */
[----:B------:R-:W-:Y:S01]  /*1f60*/  FMUL.FTZ R66, R0, R66 ;  /* 0x0000004200427220 */ /* 0x000fe20000410000 */
[----:B------:R-:W5:Y:S01]  /*1f70*/  MUFU.TANH R34, R34 ;  /* 0x0000002200227308 */ /* 0x000f620000002400 */
[----:B-1----:R-:W-:-:S02]  /*1f80*/  IMAD R36, R89, R26, R29 ;  /* 0x0000001a59247224 */ /* 0x002fc400078e021d */
[C---:B------:R-:W-:Y:S01]  /*1f90*/  FMUL.FTZ R63, R0.reuse, R63 ;  /* 0x0000003f003f7220 */ /* 0x040fe20000410000 */
[C---:B------:R-:W-:Y:S01]  /*1fa0*/  FMUL.FTZ R67, R0.reuse, R67 ;  /* 0x0000004300437220 */ /* 0x040fe20000410000 */
[C---:B------:R-:W-:Y:S01]  /*1fb0*/  FMUL.FTZ R4, R0.reuse, R40 ;  /* 0x0000002800047220 */ /* 0x040fe20000410000 */
[C---:B------:R-:W-:Y:S02]  /*1fc0*/  IMAD R37, R17.reuse, -0x2, R36 ;  /* 0xfffffffe11257824 */ /* 0x040fe400078e0224 */
[C---:B------:R-:W-:Y:S01]  /*1fd0*/  FMUL.FTZ R71, R0.reuse, R71 ;  /* 0x0000004700477220 */ /* 0x040fe20000410000 */
[----:B------:R-:W-:Y:S01]  /*1fe0*/  FMUL.FTZ R6, R0, R44 ;  /* 0x0000002c00067220 */ /* 0x000fe20000410000 */
[----:B------:R-:W1:Y:S01]  /*1ff0*/  MUFU.TANH R35, R35 ;  /* 0x0000002300237308 */ /* 0x000e620000002400 */
[----:B---3--:R-:W-:Y:S01]  /*2000*/  IADD3 R32, R36, 0x1, -R27 ;  /* 0x0000000124207810 */ /* 0x008fe20007ffe81b */
[C---:B------:R-:W-:Y:S01]  /*2010*/  FMUL.FTZ R75, R0.reuse, R75 ;  /* 0x0000004b004b7220 */ /* 0x040fe20000410000 */
[C---:B------:R-:W-:Y:S01]  /*2020*/  FMUL.FTZ R9, R0.reuse, R48 ;  /* 0x0000003000097220 */ /* 0x040fe20000410000 */
[C---:B------:R-:W-:Y:S01]  /*2030*/  FMUL.FTZ R78, R0.reuse, R78 ;  /* 0x0000004e004e7220 */ /* 0x040fe20000410000 */
[----:B------:R-:W-:Y:S01]  /*2040*/  FMUL.FTZ R79, R0, R79 ;  /* 0x0000004f004f7220 */ /* 0x000fe20000410000 */
[----:B------:R-:W-:-:S02]  /*2050*/  IMAD R33, R17, -0x2, R32 ;  /* 0xfffffffe11217824 */ /* 0x000fc400078e0220 */
[C---:B------:R-:W-:Y:S01]  /*2060*/  FMUL.FTZ R11, R0.reuse, R52 ;  /* 0x00000034000b7220 */ /* 0x040fe20000410000 */
[----:B------:R-:W3:Y:S01]  /*2070*/  MUFU.TANH R38, R38 ;  /* 0x0000002600267308 */ /* 0x000ee20000002400 */
[C---:B------:R-:W-:Y:S01]  /*2080*/  FMUL.FTZ R82, R0.reuse, R82 ;  /* 0x0000005200527220 */ /* 0x040fe20000410000 */
[C---:B------:R-:W-:Y:S01]  /*2090*/  FMUL.FTZ R83, R0.reuse, R83 ;  /* 0x0000005300537220 */ /* 0x040fe20000410000 */
[----:B------:R-:W-:Y:S01]  /*20a0*/  IADD3 R36, R33, 0x8, R100 ;  /* 0x0000000821247810 */ /* 0x000fe20007ffe064 */
[C---:B------:R-:W-:Y:S01]  /*20b0*/  FMUL.FTZ R15, R0.reuse, R56 ;  /* 0x00000038000f7220 */ /* 0x040fe20000410000 */
[C---:B------:R-:W-:Y:S01]  /*20c0*/  FMUL.FTZ R86, R0.reuse, R86 ;  /* 0x0000005600567220 */ /* 0x040fe20000410000 */
[C---:B------:R-:W-:Y:S01]  /*20d0*/  FMUL.FTZ R87, R0.reuse, R87 ;  /* 0x0000005700577220 */ /* 0x040fe20000410000 */
[----:B------:R-:W-:Y:S01]  /*20e0*/  VIMNMX R29, R37, R36, PT ;  /* 0x00000024251d7248 */ /* 0x000fe20003fe0100 */
[----:B------:R-:W3:Y:S01]  /*20f0*/  MUFU.TANH R39, R39 ;  /* 0x0000002700277308 */ /* 0x000ee20000002400 */
[C---:B------:R-:W-:Y:S01]  /*2100*/  FMUL.FTZ R90, R0.reuse, R24 ;  /* 0x00000018005a7220 */ /* 0x040fe20000410000 */
[C---:B------:R-:W-:Y:S01]  /*2110*/  FMUL.FTZ R21, R0.reuse, R28 ;  /* 0x0000001c00157220 */ /* 0x040fe20000410000 */
[C---:B------:R-:W-:Y:S01]  /*2120*/  ISETP.GT.AND P2, PT, R29.reuse, RZ, PT ;  /* 0x000000ff1d00720c */ /* 0x040fe20003f44270 */
[C---:B------:R-:W-:Y:S01]  /*2130*/  FMUL.FTZ R13, R0.reuse, R49 ;  /* 0x00000031000d7220 */ /* 0x040fe20000410000 */
[C---:B------:R-:W-:Y:S01]  /*2140*/  ISETP.GT.AND P3, PT, R29.reuse, 0x1, PT ;  /* 0x000000011d00780c */ /* 0x040fe20003f64270 */
[----:B------:R-:W-:Y:S01]  /*2150*/  FMUL.FTZ R49, R0, R72 ;  /* 0x0000004800317220 */ /* 0x000fe20000410000 */
[C---:B------:R-:W-:Y:S01]  /*2160*/  ISETP.GT.AND P4, PT, R29.reuse, 0x8, PT ;  /* 0x000000081d00780c */ /* 0x040fe20003f84270 */
[----:B------:R-:W3:Y:S01]  /*2170*/  MUFU.TANH R42, R42 ;  /* 0x0000002a002a7308 */ /* 0x000ee20000002400 */
[----:B--2---:R-:W-:Y:S01]  /*2180*/  FSEL R112, R112, -INF , P2 ;  /* 0xff80000070707808 */ /* 0x004fe20001000000 */
[----:B------:R-:W-:Y:S01]  /*2190*/  FMUL.FTZ R10, R0, R45 ;  /* 0x0000002d000a7220 */ /* 0x000fe20000410000 */
[----:B----4-:R-:W-:Y:S01]  /*21a0*/  FSEL R116, R116, -INF , P3 ;  /* 0xff80000074747808 */ /* 0x010fe20001800000 */
[C---:B------:R-:W-:Y:S01]  /*21b0*/  FMUL.FTZ R45, R0.reuse, R68 ;  /* 0x00000044002d7220 */ /* 0x040fe20000410000 */
[C---:B------:R-:W-:Y:S01]  /*21c0*/  ISETP.GT.AND P2, PT, R29.reuse, 0x9, PT ;  /* 0x000000091d00780c */ /* 0x040fe20003f44270 */
[----:B------:R-:W-:Y:S01]  /*21d0*/  FMUL.FTZ R28, R0, R57 ;  /* 0x00000039001c7220 */ /* 0x000fe20000410000 */
[----:B-----5:R-:W-:Y:S01]  /*21e0*/  FSEL R114, R30, -INF , P4 ;  /* 0xff8000001e727808 */ /* 0x020fe20002000000 */
[----:B------:R-:W2:Y:S01]  /*21f0*/  MUFU.TANH R43, R43 ;  /* 0x0000002b002b7308 */ /* 0x000ea20000002400 */
[----:B------:R-:W-:Y:S01]  /*2200*/  FMNMX.FTZ R41, R112, R116, !PT ;  /* 0x0000007470297209 */ /* 0x000fe20007810000 */
[C---:B------:R-:W-:Y:S01]  /*2210*/  FMUL.FTZ R57, R0.reuse, R80 ;  /* 0x0000005000397220 */ /* 0x040fe20000410000 */
[----:B------:R-:W-:Y:S01]  /*2220*/  ISETP.GT.AND P3, PT, R29, 0x10, PT ;  /* 0x000000101d00780c */ /* 0x000fe20003f64270 */
[C---:B------:R-:W-:Y:S01]  /*2230*/  FMUL.FTZ R24, R0.reuse, R53 ;  /* 0x0000003500187220 */ /* 0x040fe20000410000 */
[----:B------:R-:W-:Y:S01]  /*2240*/  FSEL R110, R31, -INF , P2 ;  /* 0xff8000001f6e7808 */ /* 0x000fe20001000000 */
[----:B------:R-:W-:Y:S01]  /*2250*/  FMUL.FTZ R53, R0, R73 ;  /* 0x0000004900357220 */ /* 0x000fe20000410000 */
[----:B------:R-:W-:Y:S01]  /*2260*/  FMNMX.FTZ R41, R114, R41, !PT ;  /* 0x0000002972297209 */ /* 0x000fe20007810000 */
[----:B------:R-:W4:Y:S01]  /*2270*/  MUFU.TANH R46, R46 ;  /* 0x0000002e002e7308 */ /* 0x000f220000002400 */
[----:B------:R-:W-:Y:S01]  /*2280*/  ISETP.GT.AND P2, PT, R29, 0x11, PT ;  /* 0x000000111d00780c */ /* 0x000fe20003f44270 */
[----:B------:R-:W-:Y:S01]  /*2290*/  IMAD R89, R89, R26, -R27 ;  /* 0x0000001a59597224 */ /* 0x000fe200078e0a1b */
[----:B------:R-:W-:Y:S01]  /*22a0*/  FSEL R108, R34, -INF , P3 ;  /* 0xff800000226c7808 */ /* 0x000fe20001800000 */
[----:B------:R-:W-:Y:S01]  /*22b0*/  FMUL.FTZ R34, R0, R74 ;  /* 0x0000004a00227220 */ /* 0x000fe20000410000 */
[----:B------:R-:W-:Y:S01]  /*22c0*/  FMNMX.FTZ R41, R110, R41, !PT ;  /* 0x000000296e297209 */ /* 0x000fe20007810000 */
[----:B------:R5:W-:Y:S01]  /*22d0*/  @!P0 SYNCS.ARRIVE.TRANS64.RED.A1T0 RZ, [R3+URZ], RZ ;  /* 0x000000ff03ff89a7 */ /* 0x000be2000810043f */
[----:B------:R-:W-:Y:S01]  /*22e0*/  ISETP.GT.AND P3, PT, R29, 0x18, PT ;  /* 0x000000181d00780c */ /* 0x000fe20003f64270 */
[----:B------:R-:W5:Y:S01]  /*22f0*/  MUFU.TANH R47, R47 ;  /* 0x0000002f002f7308 */ /* 0x000f620000002400 */
[----:B-1----:R-:W-:Y:S01]  /*2300*/  FSEL R106, R35, -INF , P2 ;  /* 0xff800000236a7808 */ /* 0x002fe20001000000 */
[----:B------:R-:W-:Y:S01]  /*2310*/  VIADD R89, R89, UR42 ;  /* 0x0000002a59597c36 */ /* 0x000fe20008000000 */
[----:B------:R-:W-:-:S02]  /*2320*/  FMNMX.FTZ R41, R108, R41, !PT ;  /* 0x000000296c297209 */ /* 0x000fc40007810000 */
[C---:B------:R-:W-:Y:S02]  /*2330*/  ISETP.GT.AND P2, PT, R29.reuse, 0x19, PT ;  /* 0x000000191d00780c */ /* 0x040fe40003f44270 */
[----:B---3--:R-:W-:Y:S01]  /*2340*/  FSEL R104, R38, -INF , P3 ;  /* 0xff80000026687808 */ /* 0x008fe20001800000 */
[----:B------:R-:W1:Y:S01]  /*2350*/  MUFU.TANH R50, R50 ;  /* 0x0000003200327308 */ /* 0x000e620000002400 */
[----:B------:R-:W-:Y:S02]  /*2360*/  FMNMX.FTZ R41, R106, R41, !PT ;  /* 0x000000296a297209 */ /* 0x000fe40007810000 */
[----:B------:R-:W-:Y:S02]  /*2370*/  ISETP.GT.AND P3, PT, R29, 0x20, PT ;  /* 0x000000201d00780c */ /* 0x000fe40003f64270 */
[----:B------:R-:W-:Y:S01]  /*2380*/  FSEL R102, R39, -INF , P2 ;  /* 0xff80000027667808 */ /* 0x000fe20001000000 */
[----:B------:R-:W-:Y:S01]  /*2390*/  FMUL.FTZ R39, R0, R60 ;  /* 0x0000003c00277220 */ /* 0x000fe20000410000 */
[----:B------:R-:W-:Y:S01]  /*23a0*/  FMNMX.FTZ R41, R104, R41, !PT ;  /* 0x0000002968297209 */ /* 0x000fe20007810000 */
[----:B------:R-:W3:Y:S01]  /*23b0*/  MUFU.TANH R51, R51 ;  /* 0x0000003300337308 */ /* 0x000ee20000002400 */
[----:B------:R-:W-:-:S02]  /*23c0*/  ISETP.GT.AND P2, PT, R29, 0x21, PT ;  /* 0x000000211d00780c */ /* 0x000fc40003f44270 */
[----:B------:R-:W-:Y:S02]  /*23d0*/  FSEL R98, R42, -INF , P3 ;  /* 0xff8000002a627808 */ /* 0x000fe40001800000 */
[----:B------:R-:W-:Y:S02]  /*23e0*/  FMNMX.FTZ R41, R102, R41, !PT ;  /* 0x0000002966297209 */ /* 0x000fe40007810000 */
[----:B------:R-:W-:Y:S01]  /*23f0*/  ISETP.GT.AND P3, PT, R29, 0x28, PT ;  /* 0x000000281d00780c */ /* 0x000fe20003f64270 */
[----:B------:R-:W-:Y:S01]  /*2400*/  MUFU.TANH R54, R54 ;  /* 0x0000003600367308 */ /* 0x000fe20000002400 */
[----:B--2---:R-:W-:Y:S01]  /*2410*/  FSEL R96, R43, -INF , P2 ;  /* 0xff8000002b607808 */ /* 0x004fe20001000000 */
[----:B------:R-:W-:Y:S01]  /*2420*/  FMUL.FTZ R43, R0, R64 ;  /* 0x00000040002b7220 */ /* 0x000fe20000410000 */
[----:B------:R-:W-:Y:S02]  /*2430*/  FMNMX.FTZ R41, R98, R41, !PT ;  /* 0x0000002962297209 */ /* 0x000fe40007810000 */
[----:B------:R-:W-:-:S02]  /*2440*/  ISETP.GT.AND P2, PT, R29, 0x29, PT ;  /* 0x000000291d00780c */ /* 0x000fc40003f44270 */
[----:B----4-:R-:W-:Y:S01]  /*2450*/  FSEL R94, R46, -INF , P3 ;  /* 0xff8000002e5e7808 */ /* 0x010fe20001800000 */
[----:B------:R-:W2:Y:S01]  /*2460*/  MUFU.TANH R55, R55 ;  /* 0x0000003700377308 */ /* 0x000ea20000002400 */
[----:B------:R-:W-:Y:S02]  /*2470*/  FMNMX.FTZ R41, R96, R41, !PT ;  /* 0x0000002960297209 */ /* 0x000fe40007810000 */
[----:B------:R-:W-:Y:S02]  /*2480*/  ISETP.GT.AND P3, PT, R29, 0x30, PT ;  /* 0x000000301d00780c */ /* 0x000fe40003f64270 */
[----:B-----5:R-:W-:Y:S01]  /*2490*/  FSEL R92, R47, -INF , P2 ;  /* 0xff8000002f5c7808 */ /* 0x020fe20001000000 */
[----:B------:R-:W-:Y:S01]  /*24a0*/  FMUL.FTZ R47, R0, R65 ;  /* 0x00000041002f7220 */ /* 0x000fe20000410000 */
[----:B------:R-:W-:Y:S01]  /*24b0*/  FMNMX.FTZ R41, R94, R41, !PT ;  /* 0x000000295e297209 */ /* 0x000fe20007810000 */
[----:B------:R-:W4:Y:S01]  /*24c0*/  MUFU.TANH R32, R58 ;  /* 0x0000003a00207308 */ /* 0x000f220000002400 */
[----:B------:R-:W-:Y:S01]  /*24d0*/  ISETP.GT.AND P2, PT, R29, 0x31, PT ;  /* 0x000000311d00780c */ /* 0x000fe20003f44270 */
[----:B------:R-:W-:Y:S01]  /*24e0*/  FMUL.FTZ R65, R0, R85 ;  /* 0x0000005500417220 */ /* 0x000fe20000410000 */
[----:B-1----:R-:W-:-:S02]  /*24f0*/  FSEL R74, R50, -INF , P3 ;  /* 0xff800000324a7808 */ /* 0x002fc40001800000 */
[----:B------:R-:W-:Y:S02]  /*2500*/  FMNMX.FTZ R41, R92, R41, !PT ;  /* 0x000000295c297209 */ /* 0x000fe40007810000 */
[----:B------:R-:W-:Y:S01]  /*2510*/  ISETP.GT.AND P3, PT, R29, 0x38, PT ;  /* 0x000000381d00780c */ /* 0x000fe20003f64270 */
[----:B------:R-:W-:Y:S01]  /*2520*/  MUFU.TANH R59, R59 ;  /* 0x0000003b003b7308 */ /* 0x000fe20000002400 */
[----:B------:R-:W-:-:S07]  /*2530*/  FMNMX.FTZ R41, R74, R41, !PT ;  /* 0x000000294a297209 */ /* 0x000fce0007810000 */
[----:B------:R3:W-:Y:S08]  /*2540*/  MUFU.TANH R35, R70 ;  /* 0x0000004600237308 */ /* 0x0007f00000002400 */
[----:B------:R-:W1:Y:S01]  /*2550*/  MUFU.TANH R62, R62 ;  /* 0x0000003e003e7308 */ /* 0x000e620000002400 */
[----:B---3--:R-:W-:Y:S01]  /*2560*/  FSEL R70, R51, -INF , P2 ;  /* 0xff80000033467808 */ /* 0x008fe20001000000 */
[----:B------:R-:W-:Y:S01]  /*2570*/  FMUL.FTZ R51, R0, R69 ;  /* 0x0000004500337220 */ /* 0x000fe20000410000 */
[----:B------:R-:W-:-:S02]  /*2580*/  ISETP.GT.AND P2, PT, R29, 0x39, PT ;  /* 0x000000391d00780c */ /* 0x000fc40003f44270 */
[----:B------:R-:W-:Y:S02]  /*2590*/  FMNMX.FTZ R41, R70, R41, !PT ;  /* 0x0000002946297209 */ /* 0x000fe40007810000 */
[----:B--2---:R-:W-:Y:S01]  /*25a0*/  FSEL R30, R55, -INF , P2 ;  /* 0xff800000371e7808 */ /* 0x004fe20001000000 */
[----:B------:R2:W3:Y:S01]  /*25b0*/  MUFU.TANH R31, R66 ;  /* 0x00000042001f7308 */ /* 0x0004e20000002400 */
[----:B------:R-:W-:Y:S01]  /*25c0*/  ISETP.GT.AND P2, PT, R29, 0x41, PT ;  /* 0x000000411d00780c */ /* 0x000fe20003f44270 */
[----:B------:R-:W-:-:S06]  /*25d0*/  FMUL.FTZ R55, R0, R76 ;  /* 0x0000004c00377220 */ /* 0x000fcc0000410000 */
[----:B------:R5:W3:Y:S01]  /*25e0*/  MUFU.TANH R36, R63 ;  /* 0x0000003f00247308 */ /* 0x000ae20000002400 */
[----:B--2---:R-:W-:Y:S02]  /*25f0*/  FSEL R66, R54, -INF , P3 ;  /* 0xff80000036427808 */ /* 0x004fe40001800000 */
[C---:B------:R-:W-:Y:S02]  /*2600*/  ISETP.GT.AND P3, PT, R29.reuse, 0x40, PT ;  /* 0x000000401d00780c */ /* 0x040fe40003f64270 */
[----:B------:R-:W-:Y:S02]  /*2610*/  FMNMX.FTZ R41, R66, R41, !PT ;  /* 0x0000002942297209 */ /* 0x000fe40007810000 */
[----:B----4-:R-:W-:Y:S01]  /*2620*/  FSEL R32, R32, -INF , P3 ;  /* 0xff80000020207808 */ /* 0x010fe20001800000 */
[----:B------:R2:W4:Y:S01]  /*2630*/  MUFU.TANH R40, R67 ;  /* 0x0000004300287308 */ /* 0x0005220000002400 */
[----:B------:R-:W-:Y:S01]  /*2640*/  FMNMX.FTZ R41, R30, R41, !PT ;  /* 0x000000291e297209 */ /* 0x000fe20007810000 */
[----:B-----5:R-:W-:Y:S01]  /*2650*/  FMUL.FTZ R63, R0, R84 ;  /* 0x00000054003f7220 */ /* 0x020fe20000410000 */
[----:B------:R-:W-:-:S02]  /*2660*/  ISETP.GT.AND P3, PT, R29, 0x48, PT ;  /* 0x000000481d00780c */ /* 0x000fc40003f64270 */
[----:B------:R-:W-:Y:S02]  /*2670*/  FMNMX.FTZ R41, R32, R41, !PT ;  /* 0x0000002920297209 */ /* 0x000fe40007810000 */
[----:B-1----:R-:W-:Y:S01]  /*2680*/  FSEL R38, R62, -INF , P3 ;  /* 0xff8000003e267808 */ /* 0x002fe20001800000 */
[----:B------:R1:W-:Y:S01]  /*2690*/  MUFU.TANH R50, R34 ;  /* 0x0000002200327308 */ /* 0x0003e20000002400 */
[----:B------:R-:W-:Y:S02]  /*26a0*/  ISETP.GT.AND P3, PT, R29, 0x50, PT ;  /* 0x000000501d00780c */ /* 0x000fe40003f64270 */
[----:B--2---:R-:W-:Y:S02]  /*26b0*/  VIADDMNMX R67, R100, R33, R37, PT ;  /* 0x0000002164437246 */ /* 0x004fe40003800125 */
[----:B---3--:R-:W-:Y:S02]  /*26c0*/  FSEL R42, R31, -INF , P3 ;  /* 0xff8000001f2a7808 */ /* 0x008fe40001800000 */
[----:B------:R-:W-:Y:S01]  /*26d0*/  ISETP.GT.AND P3, PT, R29, 0x58, PT ;  /* 0x000000581d00780c */ /* 0x000fe20003f64270 */
[----:B------:R-:W2:Y:S01]  /*26e0*/  MUFU.TANH R44, R71 ;  /* 0x00000047002c7308 */ /* 0x000ea20000002400 */
[----:B-1----:R-:W-:Y:S01]  /*26f0*/  FSEL R34, R59, -INF , P2 ;  /* 0xff8000003b227808 */ /* 0x002fe20001000000 */
[----:B------:R-:W-:Y:S01]  /*2700*/  FMUL.FTZ R59, R0, R77 ;  /* 0x0000004d003b7220 */ /* 0x000fe20000410000 */
[----:B------:R-:W-:-:S02]  /*2710*/  ISETP.GT.AND P2, PT, R29, 0x49, PT ;  /* 0x000000491d00780c */ /* 0x000fc40003f44270 */
[----:B------:R-:W-:Y:S02]  /*2720*/  FMNMX.FTZ R41, R34, R41, !PT ;  /* 0x0000002922297209 */ /* 0x000fe40007810000 */
[----:B------:R-:W-:Y:S01]  /*2730*/  FSEL R36, R36, -INF , P2 ;  /* 0xff80000024247808 */ /* 0x000fe20001000000 */
[----:B------:R-:W1:Y:S01]  /*2740*/  MUFU.TANH R48, R75 ;  /* 0x0000004b00307308 */ /* 0x000e620000002400 */
[----:B------:R-:W-:Y:S02]  /*2750*/  FMNMX.FTZ R41, R38, R41, !PT ;  /* 0x0000002926297209 */ /* 0x000fe40007810000 */
[----:B------:R-:W-:Y:S02]  /*2760*/  ISETP.GT.AND P2, PT, R29, 0x51, PT ;  /* 0x000000511d00780c */ /* 0x000fe40003f44270 */
[----:B------:R-:W-:Y:S02]  /*2770*/  FMNMX.FTZ R41, R36, R41, !PT ;  /* 0x0000002924297209 */ /* 0x000fe40007810000 */
[----:B----4-:R-:W-:Y:S01]  /*2780*/  FSEL R40, R40, -INF , P2 ;  /* 0xff80000028287808 */ /* 0x010fe20001000000 */
[----:B------:R-:W3:Y:S01]  /*2790*/  MUFU.TANH R54, R78 ;  /* 0x0000004e00367308 */ /* 0x000ee20000002400 */
[----:B------:R-:W-:-:S02]  /*27a0*/  FMNMX.FTZ R41, R42, R41, !PT ;  /* 0x000000292a297209 */ /* 0x000fc40007810000 */
[----:B------:R-:W-:Y:S02]  /*27b0*/  ISETP.GT.AND P2, PT, R29, 0x59, PT ;  /* 0x000000591d00780c */ /* 0x000fe40003f44270 */
[----:B------:R-:W-:Y:S01]  /*27c0*/  FSEL R46, R35, -INF , P3 ;  /* 0xff800000232e7808 */ /* 0x000fe20001800000 */
[----:B------:R-:W-:Y:S01]  /*27d0*/  IMAD.U32 R35, RZ, RZ, UR6 ;  /* 0x00000006ff237e24 */ /* 0x000fe2000f8e00ff */
[----:B------:R-:W-:Y:S01]  /*27e0*/  FMNMX.FTZ R41, R40, R41, !PT ;  /* 0x0000002928297209 */ /* 0x000fe20007810000 */
[----:B------:R-:W4:Y:S01]  /*27f0*/  MUFU.TANH R52, R79 ;  /* 0x0000004f00347308 */ /* 0x000f220000002400 */
[----:B------:R-:W-:Y:S02]  /*2800*/  ISETP.GT.AND P3, PT, R29, 0x60, PT ;  /* 0x000000601d00780c */ /* 0x000fe40003f64270 */
[----:B--2---:R-:W-:Y:S02]  /*2810*/  FSEL R44, R44, -INF , P2 ;  /* 0xff8000002c2c7808 */ /* 0x004fe40001000000 */
[----:B------:R-:W-:-:S02]  /*2820*/  FMNMX.FTZ R41, R46, R41, !PT ;  /* 0x000000292e297209 */ /* 0x000fc40007810000 */
[C---:B------:R-:W-:Y:S01]  /*2830*/  ISETP.GT.AND P2, PT, R29.reuse, 0x61, PT ;  /* 0x000000611d00780c */ /* 0x040fe20003f44270 */
[----:B------:R-:W2:Y:S01]  /*2840*/  MUFU.TANH R58, R82 ;  /* 0x00000052003a7308 */ /* 0x000ea20000002400 */
[----:B------:R-:W-:Y:S02]  /*2850*/  FSEL R50, R50, -INF , P3 ;  /* 0xff80000032327808 */ /* 0x000fe40001800000 */
[----:B------:R-:W-:Y:S02]  /*2860*/  FMNMX.FTZ R41, R44, R41, !PT ;  /* 0x000000292c297209 */ /* 0x000fe40007810000 */
[----:B------:R-:W-:Y:S02]  /*2870*/  ISETP.GT.AND P3, PT, R29, 0x68, PT ;  /* 0x000000681d00780c */ /* 0x000fe40003f64270 */
[----:B-1----:R-:W-:Y:S01]  /*2880*/  FSEL R48, R48, -INF , P2 ;  /* 0xff80000030307808 */ /* 0x002fe20001000000 */
[----:B------:R-:W1:Y:S01]  /*2890*/  MUFU.TANH R56, R83 ;  /* 0x0000005300387308 */ /* 0x000e620000002400 */
[----:B------:R-:W-:-:S02]  /*28a0*/  FMNMX.FTZ R41, R50, R41, !PT ;  /* 0x0000002932297209 */ /* 0x000fc40007810000 */
[C---:B------:R-:W-:Y:S02]  /*28b0*/  ISETP.GT.AND P2, PT, R29.reuse, 0x69, PT ;  /* 0x000000691d00780c */ /* 0x040fe40003f44270 */
[----:B---3--:R-:W-:Y:S02]  /*28c0*/  FSEL R54, R54, -INF , P3 ;  /* 0xff80000036367808 */ /* 0x008fe40001800000 */
[----:B------:R-:W-:Y:S01]  /*28d0*/  FMNMX.FTZ R41, R48, R41, !PT ;  /* 0x0000002930297209 */ /* 0x000fe20007810000 */
[----:B------:R-:W3:Y:S01]  /*28e0*/  MUFU.TANH R62, R86 ;  /* 0x00000056003e7308 */ /* 0x000ee20000002400 */
[----:B------:R-:W-:Y:S02]  /*28f0*/  ISETP.GT.AND P3, PT, R29, 0x70, PT ;  /* 0x000000701d00780c */ /* 0x000fe40003f64270 */
[----:B----4-:R-:W-:Y:S02]  /*2900*/  FSEL R52, R52, -INF , P2 ;  /* 0xff80000034347808 */ /* 0x010fe40001000000 */
[----:B------:R-:W-:-:S02]  /*2910*/  FMNMX.FTZ R41, R54, R41, !PT ;  /* 0x0000002936297209 */ /* 0x000fc40007810000 */
[C---:B------:R-:W-:Y:S01]  /*2920*/  ISETP.GT.AND P2, PT, R29.reuse, 0x71, PT ;  /* 0x000000711d00780c */ /* 0x040fe20003f44270 */
[----:B------:R-:W4:Y:S01]  /*2930*/  MUFU.TANH R87, R87 ;  /* 0x0000005700577308 */ /* 0x000f220000002400 */
[----:B--2---:R-:W-:Y:S02]  /*2940*/  FSEL R58, R58, -INF , P3 ;  /* 0xff8000003a3a7808 */ /* 0x004fe40001800000 */
[----:B------:R-:W-:Y:S02]  /*2950*/  FMNMX.FTZ R41, R52, R41, !PT ;  /* 0x0000002934297209 */ /* 0x000fe40007810000 */
[C---:B------:R-:W-:Y:S02]  /*2960*/  ISETP.GT.AND P3, PT, R29.reuse, 0x78, PT ;  /* 0x000000781d00780c */ /* 0x040fe40003f64270 */
[----:B-1----:R-:W-:Y:S01]  /*2970*/  FSEL R56, R56, -INF , P2 ;  /* 0xff80000038387808 */ /* 0x002fe20001000000 */
[----:B------:R-:W-:Y:S01]  /*2980*/  MUFU.TANH R90, R90 ;  /* 0x0000005a005a7308 */ /* 0x000fe20000002400 */
[----:B------:R-:W-:Y:S01]  /*2990*/  FMNMX.FTZ R31, R58, R41, !PT ;  /* 0x000000293a1f7209 */ /* 0x000fe20007810000 */
[C---:B------:R-:W-:Y:S01]  /*29a0*/  FMUL.FTZ R41, R0.reuse, R61 ;  /* 0x0000003d00297220 */ /* 0x040fe20000410000 */
[----:B------:R-:W-:Y:S01]  /*29b0*/  ISETP.GT.AND P2, PT, R29, 0x79, PT ;  /* 0x000000791d00780c */ /* 0x000fe20003f44270 */
[----:B------:R-:W-:Y:S01]  /*29c0*/  FMUL.FTZ R61, R0, R81 ;  /* 0x00000051003d7220 */ /* 0x000fe20000410000 */
[----:B---3--:R-:W-:-:S02]  /*29d0*/  FSEL R62, R62, -INF , P3 ;  /* 0xff8000003e3e7808 */ /* 0x008fc40001800000 */
[----:B------:R-:W-:Y:S01]  /*29e0*/  FMNMX.FTZ R31, R56, R31, !PT ;  /* 0x0000001f381f7209 */ /* 0x000fe20007810000 */
[----:B------:R-:W1:Y:S01]  /*29f0*/  MUFU.TANH R20, R20 ;  /* 0x0000001400147308 */ /* 0x000e620000002400 */
[----:B----4-:R-:W-:Y:S02]  /*2a00*/  FSEL R60, R87, -INF , P2 ;  /* 0xff800000573c7808 */ /* 0x010fe40001000000 */
[----:B------:R-:W-:Y:S02]  /*2a10*/  FMNMX.FTZ R31, R62, R31, !PT ;  /* 0x0000001f3e1f7209 */ /* 0x000fe40007810000 */
[C---:B------:R-:W-:Y:S02]  /*2a20*/  ISETP.GT.AND P3, PT, R67.reuse, 0x1, PT ;  /* 0x000000014300780c */ /* 0x040fe40003f64270 */
[----:B------:R-:W-:Y:S01]  /*2a30*/  FMNMX.FTZ R31, R60, R31, !PT ;  /* 0x0000001f3c1f7209 */ /* 0x000fe20007810000 */
[----:B------:R-:W2:Y:S01]  /*2a40*/  MUFU.TANH R21, R21 ;  /* 0x0000001500157308 */ /* 0x000ea20000002400 */
[----:B------:R-:W-:-:S03]  /*2a50*/  ISETP.GT.AND P4, PT, R67, 0x8, PT ;  /* 0x000000084300780c */ /* 0x000fc60003f84270 */
[----:B------:R-:W3:Y:S04]  /*2a60*/  SHFL.BFLY PT, R64, R31, 0x2, 0x1f ;  /* 0x0c401f001f407f89 */ /* 0x000ee800000e0000 */
[----:B------:R-:W-:Y:S01]  /*2a70*/  MUFU.TANH R25, R25 ;  /* 0x0000001900197308 */ /* 0x000fe20000002400 */
[----:B-1----:R-:W-:Y:S02]  /*2a80*/  FSEL R37, R20, -INF , P3 ;  /* 0xff80000014257808 */ /* 0x002fe40001800000 */
[----:B------:R-:W-:-:S05]  /*2a90*/  ISETP.GT.AND P3, PT, R67, 0x10, PT ;  /* 0x000000104300780c */ /* 0x000fca0003f64270 */
[----:B------:R-:W1:Y:S01]  /*2aa0*/  MUFU.TANH R12, R12 ;  /* 0x0000000c000c7308 */ /* 0x000e620000002400 */
[----:B--2---:R-:W-:-:S07]  /*2ab0*/  FSEL R68, R21, -INF , P4 ;  /* 0xff80000015447808 */ /* 0x004fce0002000000 */
[----:B------:R-:W-:Y:S01]  /*2ac0*/  MUFU.TANH R14, R14 ;  /* 0x0000000e000e7308 */ /* 0x000fe20000002400 */
[----:B---3--:R-:W-:-:S07]  /*2ad0*/  FMNMX.FTZ R64, R31, R64, !PT ;  /* 0x000000401f407209 */ /* 0x008fce0007810000 */
[----:B------:R-:W2:Y:S01]  /*2ae0*/  MUFU.TANH R5, R5 ;  /* 0x0000000500057308 */ /* 0x000ea20000002400 */
[----:B------:R-:W3:Y:S01]  /*2af0*/  SHFL.BFLY PT, R29, R64, 0x1, 0x1f ;  /* 0x0c201f00401d7f89 */ /* 0x000ee200000e0000 */
[----:B-1----:R-:W-:Y:S02]  /*2b00*/  FSEL R78, R12, -INF , P3 ;  /* 0xff8000000c4e7808 */ /* 0x002fe40001800000 */
[----:B------:R-:W-:-:S04]  /*2b10*/  ISETP.GT.AND P3, PT, R67, 0x18, PT ;  /* 0x000000184300780c */ /* 0x000fc80003f64270 */
[----:B------:R-:W-:Y:S08]  /*2b20*/  MUFU.TANH R8, R8 ;  /* 0x0000000800087308 */ /* 0x000ff00000002400 */
[----:B------:R-:W1:Y:S01]  /*2b30*/  MUFU.TANH R4, R4 ;  /* 0x0000000400047308 */ /* 0x000e620000002400 */
[----:B--2---:R-:W-:Y:S02]  /*2b40*/  FSEL R80, R5, -INF , P3 ;  /* 0xff80000005507808 */ /* 0x004fe40001800000 */
[----:B------:R-:W-:-:S05]  /*2b50*/  ISETP.GT.AND P3, PT, R67, 0x20, PT ;  /* 0x000000204300780c */ /* 0x000fca0003f64270 */
[----:B------:R-:W2:Y:S01]  /*2b60*/  MUFU.TANH R7, R7 ;  /* 0x0000000700077308 */ /* 0x000ea20000002400 */
[----:B---3--:R-:W-:-:S04]  /*2b70*/  FMNMX.FTZ R72, R64, R29, !PT ;  /* 0x0000001d40487209 */ /* 0x008fc80007810000 */
[C---:B------:R-:W-:Y:S01]  /*2b80*/  FSETP.NEU.FTZ.AND P2, PT, R72.reuse, -INF , PT ;  /* 0xff8000004800780b */ /* 0x040fe20003f5d000 */
[----:B------:R-:W-:-:S02]  /*2b90*/  FFMA.FTZ R29, R72, R35, -8 ;  /* 0xc1000000481d7423 */ /* 0x000fc40000010023 */
[----:B------:R-:W3:Y:S01]  /*2ba0*/  MUFU.TANH R6, R6 ;  /* 0x0000000600067308 */ /* 0x000ee20000002400 */
[----:B-1----:R-:W-:Y:S02]  /*2bb0*/  FSEL R82, R4, -INF , P3 ;  /* 0xff80000004527808 */ /* 0x002fe40001800000 */
[----:B------:R-:W-:Y:S02]  /*2bc0*/  FSEL R29, R29, RZ, P2 ;  /* 0x000000ff1d1d7208 */ /* 0x000fe40001000000 */
[C---:B------:R-:W-:Y:S02]  /*2bd0*/  ISETP.GT.AND P2, PT, R67.reuse, RZ, PT ;  /* 0x000000ff4300720c */ /* 0x040fe40003f44270 */
[C---:B------:R-:W-:Y:S01]  /*2be0*/  ISETP.GT.AND P3, PT, R67.reuse, 0x28, PT ;  /* 0x000000284300780c */ /* 0x040fe20003f64270 */
[----:B------:R-:W1:Y:S01]  /*2bf0*/  MUFU.TANH R10, R10 ;  /* 0x0000000a000a7308 */ /* 0x000e620000002400 */
[----:B------:R-:W-:Y:S01]  /*2c00*/  FSEL R90, R90, -INF , P2 ;  /* 0xff8000005a5a7808 */ /* 0x000fe20001000000 */
[-CC-:B------:R-:W-:Y:S01]  /*2c10*/  FFMA.FTZ R4, R104, R35.reuse, -R29.reuse ;  /* 0x0000002368047223 */ /* 0x180fe2000001081d */
[----:B------:R-:W-:Y:S01]  /*2c20*/  ISETP.GT.AND P2, PT, R67, 0x9, PT ;  /* 0x000000094300780c */ /* 0x000fe20003f44270 */
[--C-:B------:R-:W-:Y:S01]  /*2c30*/  FFMA.FTZ R5, R106, R35, -R29.reuse ;  /* 0x000000236a057223 */ /* 0x100fe2000001081d */
[----:B------:R-:W-:Y:S01]  /*2c40*/  FMNMX.FTZ R21, R90, R37, !PT ;  /* 0x000000255a157209 */ /* 0x000fe20007810000 */
[--C-:B------:R-:W-:Y:S01]  /*2c50*/  FFMA.FTZ R12, R108, R35, -R29.reuse ;  /* 0x000000236c0c7223 */ /* 0x100fe2000001081d */
[----:B------:R-:W-:Y:S01]  /*2c60*/  FSEL R76, R25, -INF , P2 ;  /* 0xff800000194c7808 */ /* 0x000fe20001000000 */
[----:B------:R-:W4:Y:S01]  /*2c70*/  MUFU.TANH R9, R9 ;  /* 0x0000000900097308 */ /* 0x000f220000002400 */
[----:B------:R-:W-:Y:S01]  /*2c80*/  FMNMX.FTZ R21, R68, R21, !PT ;  /* 0x0000001544157209 */ /* 0x000fe20007810000 */
[-CC-:B------:R-:W-:Y:S01]  /*2c90*/  FFMA.FTZ R20, R110, R35.reuse, -R29.reuse ;  /* 0x000000236e147223 */ /* 0x180fe2000001081d */
[C---:B------:R-:W-:Y:S01]  /*2ca0*/  ISETP.GT.AND P2, PT, R67.reuse, 0x11, PT ;  /* 0x000000114300780c */ /* 0x040fe20003f44270 */
[--C-:B------:R-:W-:Y:S01]  /*2cb0*/  FFMA.FTZ R31, R112, R35, -R29.reuse ;  /* 0x00000023701f7223 */ /* 0x100fe2000001081d */
[----:B------:R-:W-:Y:S01]  /*2cc0*/  FMNMX.FTZ R21, R76, R21, !PT ;  /* 0x000000154c157209 */ /* 0x000fe20007810000 */
[--C-:B------:R-:W-:Y:S01]  /*2cd0*/  FFMA.FTZ R33, R114, R35, -R29.reuse ;  /* 0x0000002372217223 */ /* 0x100fe2000001081d */
[----:B------:R-:W-:Y:S01]  /*2ce0*/  FSEL R14, R14, -INF , P2 ;  /* 0xff8000000e0e7808 */ /* 0x000fe20001000000 */
[----:B------:R-:W5:Y:S01]  /*2cf0*/  MUFU.TANH R13, R13 ;  /* 0x0000000d000d7308 */ /* 0x000f620000002400 */
        /* <DEDUP_REMOVED lines=10> */
[----:B------:R-:W-:Y:S01]  /*2da0*/  ISETP.GT.AND P2, PT, R67, 0x21, PT ;  /* 0x000000214300780c */ /* 0x000fe20003f44270 */
[----:B------:R-:W-:Y:S01]  /*2db0*/  FFMA.FTZ R38, R38, R35, -R29 ;  /* 0x0000002326267223 */ /* 0x000fe2000001081d */
[----:B------:R-:W-:-:S02]  /*2dc0*/  FMNMX.FTZ R21, R8, R21, !PT ;  /* 0x0000001508157209 */ /* 0x000fc40007810000 */
[----:B--2---:R-:W-:Y:S01]  /*2dd0*/  FSEL R84, R7, -INF , P2 ;  /* 0xff80000007547808 */ /* 0x004fe20001000000 */
[----:B------:R-:W2:Y:S01]  /*2de0*/  MUFU.TANH R24, R24 ;  /* 0x0000001800187308 */ /* 0x000ea20000002400 */
[----:B------:R-:W-:Y:S01]  /*2df0*/  FMNMX.FTZ R21, R82, R21, !PT ;  /* 0x0000001552157209 */ /* 0x000fe20007810000 */
[-CC-:B------:R-:W-:Y:S01]  /*2e00*/  FFMA.FTZ R7, R102, R35.reuse, -R29.reuse ;  /* 0x0000002366077223 */ /* 0x180fe2000001081d */
[----:B------:R-:W-:Y:S02]  /*2e10*/  ISETP.GT.AND P2, PT, R67, 0x29, PT ;  /* 0x000000294300780c */ /* 0x000fe40003f44270 */
[----:B---3--:R-:W-:Y:S01]  /*2e20*/  FSEL R86, R6, -INF , P3 ;  /* 0xff80000006567808 */ /* 0x008fe20001800000 */
[----:B------:R-:W-:-:S01]  /*2e30*/  FFMA.FTZ R6, R98, R35, -R29 ;  /* 0x0000002362067223 */ /* 0x000fc2000001081d */
[----:B------:R-:W-:Y:S01]  /*2e40*/  FMNMX.FTZ R21, R84, R21, !PT ;  /* 0x0000001554157209 */ /* 0x000fe20007810000 */
[----:B------:R-:W3:Y:S01]  /*2e50*/  MUFU.TANH R15, R15 ;  /* 0x0000000f000f7308 */ /* 0x000ee20000002400 */
[----:B------:R-:W-:-:S02]  /*2e60*/  ISETP.GT.AND P3, PT, R67, 0x30, PT ;  /* 0x000000304300780c */ /* 0x000fc40003f64270 */
[----:B-1----:R-:W-:Y:S02]  /*2e70*/  FSEL R10, R10, -INF , P2 ;  /* 0xff8000000a0a7808 */ /* 0x002fe40001000000 */
[----:B------:R-:W-:Y:S02]  /*2e80*/  FMNMX.FTZ R21, R86, R21, !PT ;  /* 0x0000001556157209 */ /* 0x000fe40007810000 */
[----:B------:R-:W-:Y:S01]  /*2e90*/  ISETP.GT.AND P2, PT, R67, 0x31, PT ;  /* 0x000000314300780c */ /* 0x000fe20003f44270 */
[----:B------:R-:W1:Y:S01]  /*2ea0*/  MUFU.TANH R28, R28 ;  /* 0x0000001c001c7308 */ /* 0x000e620000002400 */
[----:B----4-:R-:W-:Y:S01]  /*2eb0*/  FSEL R100, R9, -INF , P3 ;  /* 0xff80000009647808 */ /* 0x010fe20001800000 */
[----:B------:R-:W-:Y:S01]  /*2ec0*/  FFMA.FTZ R9, R96, R35, -R29 ;  /* 0x0000002360097223 */ /* 0x000fe2000001081d */
[----:B------:R-:W-:Y:S02]  /*2ed0*/  FMNMX.FTZ R21, R10, R21, !PT ;  /* 0x000000150a157209 */ /* 0x000fe40007810000 */
[----:B------:R-:W-:-:S02]  /*2ee0*/  ISETP.GT.AND P3, PT, R67, 0x38, PT ;  /* 0x000000384300780c */ /* 0x000fc40003f64270 */
[----:B-----5:R-:W-:Y:S01]  /*2ef0*/  FSEL R98, R13, -INF , P2 ;  /* 0xff8000000d627808 */ /* 0x020fe20001000000 */
[----:B------:R-:W4:Y:S01]  /*2f00*/  MUFU.TANH R39, R39 ;  /* 0x0000002700277308 */ /* 0x000f220000002400 */
[----:B------:R-:W-:Y:S01]  /*2f10*/  FMNMX.FTZ R21, R100, R21, !PT ;  /* 0x0000001564157209 */ /* 0x000fe20007810000 */
[-CC-:B------:R-:W-:Y:S01]  /*2f20*/  FFMA.FTZ R13, R74, R35.reuse, -R29.reuse ;  /* 0x000000234a0d7223 */ /* 0x180fe2000001081d */
[----:B------:R-:W-:Y:S02]  /*2f30*/  ISETP.GT.AND P2, PT, R67, 0x39, PT ;  /* 0x000000394300780c */ /* 0x000fe40003f44270 */
[----:B------:R-:W-:Y:S01]  /*2f40*/  FSEL R102, R11, -INF , P3 ;  /* 0xff8000000b667808 */ /* 0x000fe20001800000 */
[----:B------:R-:W-:-:S01]  /*2f50*/  FFMA.FTZ R11, R94, R35, -R29 ;  /* 0x000000235e0b7223 */ /* 0x000fc2000001081d */
[----:B------:R-:W-:Y:S01]  /*2f60*/  FMNMX.FTZ R21, R98, R21, !PT ;  /* 0x0000001562157209 */ /* 0x000fe20007810000 */
[----:B------:R-:W5:Y:S01]  /*2f70*/  MUFU.TANH R41, R41 ;  /* 0x0000002900297308 */ /* 0x000f620000002400 */
[----:B------:R-:W-:-:S02]  /*2f80*/  ISETP.GT.AND P3, PT, R67, 0x40, PT ;  /* 0x000000404300780c */ /* 0x000fc40003f64270 */
[----:B--2---:R-:W-:Y:S01]  /*2f90*/  FSEL R96, R24, -INF , P2 ;  /* 0xff80000018607808 */ /* 0x004fe20001000000 */
[----:B------:R-:W-:-:S01]  /*2fa0*/  FFMA.FTZ R24, R92, R35, -R29 ;  /* 0x000000235c187223 */ /* 0x000fc2000001081d */
[----:B------:R-:W-:Y:S02]  /*2fb0*/  FMNMX.FTZ R21, R102, R21, !PT ;  /* 0x0000001566157209 */ /* 0x000fe40007810000 */
[----:B------:R-:W-:Y:S01]  /*2fc0*/  ISETP.GT.AND P2, PT, R67, 0x41, PT ;  /* 0x000000414300780c */ /* 0x000fe20003f44270 */
[----:B------:R-:W2:Y:S01]  /*2fd0*/  MUFU.TANH R43, R43 ;  /* 0x0000002b002b7308 */ /* 0x000ea20000002400 */
[----:B---3--:R-:W-:Y:S01]  /*2fe0*/  FSEL R104, R15, -INF , P3 ;  /* 0xff8000000f687808 */ /* 0x008fe20001800000 */
[----:B------:R-:W-:Y:S01]  /*2ff0*/  FFMA.FTZ R15, R66, R35, -R29 ;  /* 0x00000023420f7223 */ /* 0x000fe2000001081d */
[----:B------:R-:W-:Y:S02]  /*3000*/  FMNMX.FTZ R21, R96, R21, !PT ;  /* 0x0000001560157209 */ /* 0x000fe40007810000 */
[----:B------:R-:W-:-:S02]  /*3010*/  ISETP.GT.AND P3, PT, R67, 0x48, PT ;  /* 0x000000484300780c */ /* 0x000fc40003f64270 */
[----:B-1----:R-:W-:Y:S01]  /*3020*/  FSEL R28, R28, -INF , P2 ;  /* 0xff8000001c1c7808 */ /* 0x002fe20001000000 */
[----:B------:R-:W1:Y:S01]  /*3030*/  MUFU.TANH R47, R47 ;  /* 0x0000002f002f7308 */ /* 0x000e620000002400 */
[----:B------:R-:W-:Y:S02]  /*3040*/  FMNMX.FTZ R21, R104, R21, !PT ;  /* 0x0000001568157209 */ /* 0x000fe40007810000 */
[----:B------:R-:W-:Y:S02]  /*3050*/  ISETP.GT.AND P2, PT, R67, 0x49, PT ;  /* 0x000000494300780c */ /* 0x000fe40003f44270 */
[----:B----4-:R-:W-:Y:S01]  /*3060*/  FSEL R94, R39, -INF , P3 ;  /* 0xff800000275e7808 */ /* 0x010fe20001800000 */
[----:B------:R-:W-:Y:S01]  /*3070*/  FFMA.FTZ R39, R32, R35, -R29 ;  /* 0x0000002320277223 */ /* 0x000fe2000001081d */
[----:B------:R-:W-:Y:S01]  /*3080*/  FMNMX.FTZ R21, R28, R21, !PT ;  /* 0x000000151c157209 */ /* 0x000fe20007810000 */
[----:B------:R-:W3:Y:S01]  /*3090*/  MUFU.TANH R45, R45 ;  /* 0x0000002d002d7308 */ /* 0x000ee20000002400 */
[----:B------:R-:W-:-:S02]  /*30a0*/  ISETP.GT.AND P3, PT, R67, 0x50, PT ;  /* 0x000000504300780c */ /* 0x000fc40003f64270 */
[----:B-----5:R-:W-:Y:S01]  /*30b0*/  FSEL R106, R41, -INF , P2 ;  /* 0xff800000296a7808 */ /* 0x020fe20001000000 */
[----:B------:R-:W-:-:S01]  /*30c0*/  FFMA.FTZ R41, R36, R35, -R29 ;  /* 0x0000002324297223 */ /* 0x000fc2000001081d */
[----:B------:R-:W-:Y:S01]  /*30d0*/  FMNMX.FTZ R21, R94, R21, !PT ;  /* 0x000000155e157209 */ /* 0x000fe20007810000 */
[----:B------:R-:W-:-:S01]  /*30e0*/  FFMA.FTZ R36, R40, R35, -R29 ;  /* 0x0000002328247223 */ /* 0x000fc2000001081d */
[----:B------:R-:W-:Y:S01]  /*30f0*/  ISETP.GT.AND P2, PT, R67, 0x51, PT ;  /* 0x000000514300780c */ /* 0x000fe20003f44270 */
[----:B------:R-:W4:Y:S01]  /*3100*/  MUFU.TANH R51, R51 ;  /* 0x0000003300337308 */ /* 0x000f220000002400 */
[----:B--2---:R-:W-:Y:S02]  /*3110*/  FSEL R92, R43, -INF , P3 ;  /* 0xff8000002b5c7808 */ /* 0x004fe40001800000 */
[----:B------:R-:W-:Y:S02]  /*3120*/  FMNMX.FTZ R21, R106, R21, !PT ;  /* 0x000000156a157209 */ /* 0x000fe40007810000 */
[----:B------:R-:W-:-:S02]  /*3130*/  ISETP.GT.AND P3, PT, R67, 0x58, PT ;  /* 0x000000584300780c */ /* 0x000fc40003f64270 */
[----:B-1----:R-:W-:Y:S01]  /*3140*/  FSEL R74, R47, -INF , P2 ;  /* 0xff8000002f4a7808 */ /* 0x002fe20001000000 */
[----:B------:R-:W1:Y:S01]  /*3150*/  MUFU.TANH R49, R49 ;  /* 0x0000003100317308 */ /* 0x000e620000002400 */
[----:B------:R-:W-:Y:S01]  /*3160*/  FMNMX.FTZ R21, R92, R21, !PT ;  /* 0x000000155c157209 */ /* 0x000fe20007810000 */
[-CC-:B------:R-:W-:Y:S01]  /*3170*/  FFMA.FTZ R47, R58, R35.reuse, -R29.reuse ;  /* 0x000000233a2f7223 */ /* 0x180fe2000001081d */
[----:B------:R-:W-:Y:S02]  /*3180*/  ISETP.GT.AND P2, PT, R67, 0x59, PT ;  /* 0x000000594300780c */ /* 0x000fe40003f44270 */
[----:B---3--:R-:W-:Y:S01]  /*3190*/  FSEL R108, R45, -INF , P3 ;  /* 0xff8000002d6c7808 */ /* 0x008fe20001800000 */
[----:B------:R-:W-:-:S01]  /*31a0*/  FFMA.FTZ R45, R54, R35, -R29 ;  /* 0x00000023362d7223 */ /* 0x000fc2000001081d */
[----:B------:R-:W-:Y:S01]  /*31b0*/  FMNMX.FTZ R21, R74, R21, !PT ;  /* 0x000000154a157209 */ /* 0x000fe20007810000 */
[----:B------:R-:W2:Y:S01]  /*31c0*/  MUFU.TANH R53, R53 ;  /* 0x0000003500357308 */ /* 0x000ea20000002400 */
[----:B------:R-:W-:-:S02]  /*31d0*/  ISETP.GT.AND P3, PT, R67, 0x60, PT ;  /* 0x000000604300780c */ /* 0x000fc40003f64270 */
[----:B----4-:R-:W-:Y:S02]  /*31e0*/  FSEL R110, R51, -INF , P2 ;  /* 0xff800000336e7808 */ /* 0x010fe40001000000 */
[----:B------:R-:W-:Y:S02]  /*31f0*/  FMNMX.FTZ R21, R108, R21, !PT ;  /* 0x000000156c157209 */ /* 0x000fe40007810000 */
[----:B------:R-:W-:Y:S01]  /*3200*/  ISETP.GT.AND P2, PT, R67, 0x61, PT ;  /* 0x000000614300780c */ /* 0x000fe20003f44270 */
[----:B------:R-:W3:Y:S01]  /*3210*/  MUFU.TANH R55, R55 ;  /* 0x0000003700377308 */ /* 0x000ee20000002400 */
[----:B-1----:R-:W-:Y:S02]  /*3220*/  FSEL R112, R49, -INF , P3 ;  /* 0xff80000031707808 */ /* 0x002fe40001800000 */
[----:B------:R-:W-:Y:S02]  /*3230*/  FMNMX.FTZ R21, R110, R21, !PT ;  /* 0x000000156e157209 */ /* 0x000fe40007810000 */
[----:B------:R-:W-:-:S02]  /*3240*/  ISETP.GT.AND P3, PT, R67, 0x68, PT ;  /* 0x000000684300780c */ /* 0x000fc40003f64270 */
[----:B------:R-:W-:Y:S01]  /*3250*/  FMNMX.FTZ R21, R112, R21, !PT ;  /* 0x0000001570157209 */ /* 0x000fe20007810000 */
[----:B------:R-:W1:Y:S01]  /*3260*/  MUFU.TANH R59, R59 ;  /* 0x0000003b003b7308 */ /* 0x000e620000002400 */
[----:B--2---:R-:W-:Y:S02]  /*3270*/  FSEL R66, R53, -INF , P2 ;  /* 0xff80000035427808 */ /* 0x004fe40001000000 */
[----:B------:R-:W-:Y:S02]  /*3280*/  ISETP.GT.AND P2, PT, R67, 0x69, PT ;  /* 0x000000694300780c */ /* 0x000fe40003f44270 */
[----:B------:R-:W-:-:S03]  /*3290*/  FMNMX.FTZ R21, R66, R21, !PT ;  /* 0x0000001542157209 */ /* 0x000fc60007810000 */
[----:B------:R-:W2:Y:S01]  /*32a0*/  MUFU.TANH R57, R57 ;  /* 0x0000003900397308 */ /* 0x000ea20000002400 */
[----:B---3--:R-:W-:Y:S02]  /*32b0*/  FSEL R114, R55, -INF , P3 ;  /* 0xff80000037727808 */ /* 0x008fe40001800000 */
[----:B------:R-:W-:Y:S02]  /*32c0*/  ISETP.GT.AND P3, PT, R67, 0x70, PT ;  /* 0x000000704300780c */ /* 0x000fe40003f64270 */
[----:B------:R-:W-:-:S03]  /*32d0*/  FMNMX.FTZ R21, R114, R21, !PT ;  /* 0x0000001572157209 */ /* 0x000fc60007810000 */
[----:B------:R-:W3:Y:S01]  /*32e0*/  MUFU.TANH R61, R61 ;  /* 0x0000003d003d7308 */ /* 0x000ee20000002400 */
[----:B-1----:R-:W-:Y:S02]  /*32f0*/  FSEL R116, R59, -INF , P2 ;  /* 0xff8000003b747808 */ /* 0x002fe40001000000 */
[----:B------:R-:W-:Y:S02]  /*3300*/  ISETP.GT.AND P2, PT, R67, 0x71, PT ;  /* 0x000000714300780c */ /* 0x000fe40003f44270 */
[----:B------:R-:W-:-:S03]  /*3310*/  FMNMX.FTZ R25, R116, R21, !PT ;  /* 0x0000001574197209 */ /* 0x000fc60007810000 */
        /* <DEDUP_REMOVED lines=8> */
[----:B------:R3:W-:Y:S01]  /*33a0*/  MUFU.EX2 R21, R39 ;  /* 0x0000002700157308 */ /* 0x0007e20000000800 */
[----:B-1----:R-:W-:-:S04]  /*33b0*/  FSEL R120, R63, -INF , P3 ;  /* 0xff8000003f787808 */ /* 0x002fc80001800000 */
[----:B------:R-:W-:-:S03]  /*33c0*/  FMNMX.FTZ R25, R120, R25, !PT ;  /* 0x0000001978197209 */ /* 0x000fc60007810000 */
[----:B------:R-:W-:Y:S01]  /*33d0*/  MUFU.EX2 R31, R31 ;  /* 0x0000001f001f7308 */ /* 0x000fe20000000800 */
[----:B--2---:R-:W-:Y:S01]  /*33e0*/  FSEL R122, R65, -INF , P2 ;  /* 0xff800000417a7808 */ /* 0x004fe20001000000 */
[-CC-:B---3--:R-:W-:Y:S01]  /*33f0*/  FFMA.FTZ R39, R46, R35.reuse, -R29.reuse ;  /* 0x000000232e277223 */ /* 0x188fe2000001081d */
[----:B------:R-:W-:-:S02]  /*3400*/  FFMA.FTZ R46, R52, R35, -R29 ;  /* 0x00000023342e7223 */ /* 0x000fc4000001081d */
[----:B------:R-:W-:Y:S01]  /*3410*/  FMNMX.FTZ R43, R122, R25, !PT ;  /* 0x000000197a2b7209 */ /* 0x000fe20007810000 */
[----:B------:R-:W-:-:S01]  /*3420*/  FFMA.FTZ R25, R42, R35, -R29 ;  /* 0x000000232a197223 */ /* 0x000fc2000001081d */
[-CC-:B------:R-:W-:Y:S01]  /*3430*/  FFMA.FTZ R42, R44, R35.reuse, -R29.reuse ;  /* 0x000000232c2a7223 */ /* 0x180fe2000001081d */
[----:B------:R-:W-:-:S01]  /*3440*/  FFMA.FTZ R44, R48, R35, -R29 ;  /* 0x00000023302c7223 */ /* 0x000fc2000001081d */
[----:B------:R-:W-:Y:S01]  /*3450*/  FFMA.FTZ R48, R56, R35, -R29 ;  /* 0x0000002338307223 */ /* 0x000fe2000001081d */
[----:B------:R-:W1:Y:S01]  /*3460*/  SHFL.BFLY PT, R124, R43, 0x2, 0x1f ;  /* 0x0c401f002b7c7f89 */ /* 0x000e6200000e0000 */
[----:B------:R-:W2:Y:S08]  /*3470*/  MUFU.EX2 R64, R64 ;  /* 0x0000004000407308 */ /* 0x000eb00000000800 */
[----:B------:R-:W3:Y:S08]  /*3480*/  MUFU.EX2 R33, R33 ;  /* 0x0000002100217308 */ /* 0x000ef00000000800 */
[----:B------:R-:W4:Y:S01]  /*3490*/  MUFU.EX2 R20, R20 ;  /* 0x0000001400147308 */ /* 0x000f220000000800 */
[----:B--2---:R-:W-:-:S01]  /*34a0*/  FADD.FTZ R26, R31, R64 ;  /* 0x000000401f1a7221 */ /* 0x004fc20000010000 */
[----:B-1----:R-:W-:Y:S01]  /*34b0*/  FMNMX.FTZ R124, R43, R124, !PT ;  /* 0x0000007c2b7c7209 */ /* 0x002fe20007810000 */
[----:B------:R-:W-:-:S01]  /*34c0*/  FFMA.FTZ R43, R50, R35, -R29 ;  /* 0x00000023322b7223 */ /* 0x000fc2000001081d */
[----:B------:R-:W-:-:S04]  /*34d0*/  FFMA.FTZ R50, R60, R35, -R29 ;  /* 0x000000233c327223 */ /* 0x000fc8000001081d */
[----:B------:R-:W1:Y:S01]  /*34e0*/  MUFU.EX2 R12, R12 ;  /* 0x0000000c000c7308 */ /* 0x000e620000000800 */
[----:B---3--:R-:W-:-:S01]  /*34f0*/  FADD.FTZ R69, R33, R26 ;  /* 0x0000001a21457221 */ /* 0x008fc20000010000 */
[----:B------:R-:W2:Y:S03]  /*3500*/  SHFL.BFLY PT, R49, R124, 0x1, 0x1f ;  /* 0x0c201f007c317f89 */ /* 0x000ea600000e0000 */
[----:B----4-:R-:W-:-:S03]  /*3510*/  FADD.FTZ R69, R20, R69 ;  /* 0x0000004514457221 */ /* 0x010fc60000010000 */
[----:B------:R-:W3:Y:S01]  /*3520*/  MUFU.EX2 R5, R5 ;  /* 0x0000000500057308 */ /* 0x000ee20000000800 */
[----:B------:R-:W-:-:S04]  /*3530*/  F2FP.SATFINITE.E4M3.F32.PACK_AB_MERGE_C R149, R20, R33, RZ ;  /* 0x000000211495723e */ /* 0x000fc800048070ff */
[----:B------:R-:W-:-:S03]  /*3540*/  F2FP.SATFINITE.E4M3.F32.PACK_AB_MERGE_C R149, R64, R31, R149 ;  /* 0x0000001f4095723e */ /* 0x000fc60004807095 */
[----:B------:R-:W4:Y:S08]  /*3550*/  MUFU.EX2 R4, R4 ;  /* 0x0000000400047308 */ /* 0x000f300000000800 */
[----:B------:R-:W5:Y:S01]  /*3560*/  MUFU.EX2 R7, R7 ;  /* 0x0000000700077308 */ /* 0x000f620000000800 */
[----:B--2---:R-:W-:Y:S01]  /*3570*/  FMNMX.FTZ R40, R124, R49, !PT ;  /* 0x000000317c287209 */ /* 0x004fe20007810000 */
[----:B------:R-:W-:Y:S01]  /*3580*/  FFMA.FTZ R49, R62, R35, -R29 ;  /* 0x000000233e317223 */ /* 0x000fe2000001081d */
[----:B------:R-:W-:-:S02]  /*3590*/  IMAD.MOV.U32 R124, RZ, RZ, R135 ;  /* 0x000000ffff7c7224 */ /* 0x000fc400078e0087 */
[C---:B------:R-:W-:Y:S01]  /*35a0*/  FSETP.NEU.FTZ.AND P2, PT, R40.reuse, -INF , PT ;  /* 0xff8000002800780b */ /* 0x040fe20003f5d000 */
[----:B------:R-:W-:-:S02]  /*35b0*/  FFMA.FTZ R51, R40, R35, -8 ;  /* 0xc100000028337423 */ /* 0x000fc40000010023 */
[----:B------:R-:W2:Y:S03]  /*35c0*/  MUFU.EX2 R6, R6 ;  /* 0x0000000600067308 */ /* 0x000ea60000000800 */
[----:B------:R-:W-:-:S05]  /*35d0*/  FSEL R51, R51, RZ, P2 ;  /* 0x000000ff33337208 */ /* 0x000fca0001000000 */
        /* <DEDUP_REMOVED lines=8> */
[----:B------:R-:W-:Y:S01]  /*3660*/  MUFU.EX2 R29, R29 ;  /* 0x0000001d001d7308 */ /* 0x000fe20000000800 */
[----:B------:R-:W-:-:S01]  /*3670*/  FFMA.FTZ R63, R10, R35, -R51 ;  /* 0x000000230a3f7223 */ /* 0x000fc20000010833 */
[-CC-:B------:R-:W-:Y:S01]  /*3680*/  FFMA.FTZ R59, R8, R35.reuse, -R51.reuse ;  /* 0x00000023083b7223 */ /* 0x180fe20000010833 */
[----:B------:R-:W-:-:S01]  /*3690*/  FFMA.FTZ R8, R82, R35, -R51 ;  /* 0x0000002352087223 */ /* 0x000fc20000010833 */
[----:B------:R-:W-:Y:S01]  /*36a0*/  FFMA.FTZ R55, R84, R35, -R51 ;  /* 0x0000002354377223 */ /* 0x000fe20000010833 */
[----:B-1----:R-:W-:-:S01]  /*36b0*/  FADD.FTZ R76, R12, R69 ;  /* 0x000000450c4c7221 */ /* 0x002fc20000010000 */
[-CC-:B------:R-:W-:Y:S01]  /*36c0*/  FFMA.FTZ R60, R86, R35.reuse, -R51.reuse ;  /* 0x00000023563c7223 */ /* 0x180fe20000010833 */
[----:B------:R-:W-:-:S01]  /*36d0*/  FFMA.FTZ R26, R74, R35, -R51 ;  /* 0x000000234a1a7223 */ /* 0x000fc20000010833 */
[----:B------:R-:W1:Y:S01]  /*36e0*/  MUFU.EX2 R52, R52 ;  /* 0x0000003400347308 */ /* 0x000e620000000800 */
[----:B---3--:R-:W-:-:S01]  /*36f0*/  FADD.FTZ R69, R5, R76 ;  /* 0x0000004c05457221 */ /* 0x008fc20000010000 */
[-CC-:B------:R-:W-:Y:S01]  /*3700*/  FFMA.FTZ R57, R100, R35.reuse, -R51.reuse ;  /* 0x0000002364397223 */ /* 0x180fe20000010833 */
[----:B------:R-:W-:-:S01]  /*3710*/  FFMA.FTZ R58, R98, R35, -R51 ;  /* 0x00000023623a7223 */ /* 0x000fc20000010833 */
[----:B------:R-:W-:Y:S01]  /*3720*/  FFMA.FTZ R62, R102, R35, -R51 ;  /* 0x00000023663e7223 */ /* 0x000fe20000010833 */
[----:B----4-:R-:W-:-:S01]  /*3730*/  FADD.FTZ R76, R4, R69 ;  /* 0x00000045044c7221 */ /* 0x010fc20000010000 */
[-CC-:B------:R-:W-:Y:S01]  /*3740*/  FFMA.FTZ R67, R96, R35.reuse, -R51.reuse ;  /* 0x0000002360437223 */ /* 0x180fe20000010833 */
[----:B------:R-:W-:-:S01]  /*3750*/  FFMA.FTZ R61, R104, R35, -R51 ;  /* 0x00000023683d7223 */ /* 0x000fc20000010833 */
[----:B------:R-:W3:Y:S01]  /*3760*/  MUFU.EX2 R53, R53 ;  /* 0x0000003500357308 */ /* 0x000ee20000000800 */
[----:B-----5:R-:W-:-:S01]  /*3770*/  FADD.FTZ R71, R7, R76 ;  /* 0x0000004c07477221 */ /* 0x020fc20000010000 */
[-CC-:B------:R-:W-:Y:S01]  /*3780*/  FFMA.FTZ R28, R28, R35.reuse, -R51.reuse ;  /* 0x000000231c1c7223 */ /* 0x180fe20000010833 */
[----:B------:R-:W-:-:S01]  /*3790*/  FFMA.FTZ R65, R94, R35, -R51 ;  /* 0x000000235e417223 */ /* 0x000fc20000010833 */
[----:B------:R-:W-:Y:S01]  /*37a0*/  FFMA.FTZ R68, R106, R35, -R51 ;  /* 0x000000236a447223 */ /* 0x000fe20000010833 */
[----:B--2---:R-:W-:-:S01]  /*37b0*/  FADD.FTZ R76, R6, R71 ;  /* 0x00000047064c7221 */ /* 0x004fc20000010000 */
[----:B------:R-:W-:Y:S01]  /*37c0*/  F2FP.SATFINITE.E4M3.F32.PACK_AB_MERGE_C R151, R7, R4, RZ ;  /* 0x000000040797723e */ /* 0x000fe200048070ff */
[----:B------:R-:W-:-:S01]  /*37d0*/  FFMA.FTZ R3, R92, R35, -R51 ;  /* 0x000000235c037223 */ /* 0x000fc20000010833 */
[----:B------:R-:W2:Y:S01]  /*37e0*/  MUFU.EX2 R54, R54 ;  /* 0x0000003600367308 */ /* 0x000ea20000000800 */
[----:B-1----:R-:W-:-:S01]  /*37f0*/  FADD.FTZ R10, R29, R52 ;  /* 0x000000341d0a7221 */ /* 0x002fc20000010000 */
[----:B------:R-:W-:Y:S01]  /*3800*/  FADD.FTZ R76, R9, R76 ;  /* 0x0000004c094c7221 */ /* 0x000fe20000010000 */
[----:B------:R-:W-:-:S01]  /*3810*/  FFMA.FTZ R108, R108, R35, -R51 ;  /* 0x000000236c6c7223 */ /* 0x000fc20000010833 */
[-CC-:B------:R-:W-:Y:S01]  /*3820*/  FFMA.FTZ R110, R110, R35.reuse, -R51.reuse ;  /* 0x000000236e6e7223 */ /* 0x180fe20000010833 */
[----:B------:R-:W-:-:S01]  /*3830*/  FFMA.FTZ R66, R66, R35, -R51 ;  /* 0x0000002342427223 */ /* 0x000fc20000010833 */
[----:B------:R-:W-:Y:S01]  /*3840*/  F2FP.SATFINITE.E4M3.F32.PACK_AB_MERGE_C R151, R5, R12, R151 ;  /* 0x0000000c0597723e */ /* 0x000fe20004807097 */
[----:B------:R-:W-:-:S01]  /*3850*/  FFMA.FTZ R114, R114, R35, -R51 ;  /* 0x0000002372727223 */ /* 0x000fc20000010833 */
[----:B------:R-:W1:Y:S01]  /*3860*/  MUFU.EX2 R37, R37 ;  /* 0x0000002500257308 */ /* 0x000e620000000800 */
[----:B---3--:R-:W-:-:S01]  /*3870*/  FADD.FTZ R27, R53, R10 ;  /* 0x0000000a351b7221 */ /* 0x008fc20000010000 */
[-CC-:B------:R-:W-:Y:S01]  /*3880*/  FFMA.FTZ R116, R116, R35.reuse, -R51.reuse ;  /* 0x0000002374747223 */ /* 0x180fe20000010833 */
[----:B------:R-:W-:-:S01]  /*3890*/  FFMA.FTZ R118, R118, R35, -R51 ;  /* 0x0000002376767223 */ /* 0x000fc20000010833 */
[-CC-:B------:R-:W-:Y:S01]  /*38a0*/  FFMA.FTZ R32, R32, R35.reuse, -R51.reuse ;  /* 0x0000002320207223 */ /* 0x180fe20000010833 */
[----:B------:R-:W-:-:S01]  /*38b0*/  FFMA.FTZ R120, R120, R35, -R51 ;  /* 0x0000002378787223 */ /* 0x000fc20000010833 */
[----:B------:R-:W-:Y:S01]  /*38c0*/  SHF.R.S32.HI R78, RZ, 0x1f, R89 ;  /* 0x0000001fff4e7819 */ /* 0x000fe20000011459 */
[----:B------:R-:W-:Y:S01]  /*38d0*/  IMAD.MOV.U32 R106, RZ, RZ, R135 ;  /* 0x000000ffff6a7224 */ /* 0x000fe200078e0087 */
[----:B------:R-:W3:Y:S01]  /*38e0*/  MUFU.EX2 R14, R14 ;  /* 0x0000000e000e7308 */ /* 0x000ee20000000800 */
[----:B--2---:R-:W-:-:S01]  /*38f0*/  FADD.FTZ R10, R54, R27 ;  /* 0x0000001b360a7221 */ /* 0x004fc20000010000 */
[----:B------:R-:W-:Y:S01]  /*3900*/  F2FP.SATFINITE.E4M3.F32.PACK_AB_MERGE_C R53, R54, R53, RZ ;  /* 0x000000353635723e */ /* 0x000fe200048070ff */
[----:B------:R-:W-:-:S02]  /*3910*/  IMAD.MOV.U32 R104, RZ, RZ, R135 ;  /* 0x000000ffff687224 */ /* 0x000fc400078e0087 */
[----:B------:R-:W-:Y:S01]  /*3920*/  IMAD.MOV.U32 R102, RZ, RZ, R135 ;  /* 0x000000ffff667224 */ /* 0x000fe200078e0087 */
[----:B------:R-:W-:Y:S01]  /*3930*/  F2FP.SATFINITE.E4M3.F32.PACK_AB_MERGE_C R148, R52, R29, R53 ;  /* 0x0000001d3494723e */ /* 0x000fe20004807035 */
[----:B------:R-:W-:Y:S01]  /*3940*/  IMAD.MOV.U32 R100, RZ, RZ, R135 ;  /* 0x000000ffff647224 */ /* 0x000fe200078e0087 */
[----:B------:R-:W2:Y:S01]  /*3950*/  MUFU.EX2 R56, R56 ;  /* 0x0000003800387308 */ /* 0x000ea20000000800 */
[----:B-1----:R-:W-:-:S01]  /*3960*/  FADD.FTZ R27, R37, R10 ;  /* 0x0000000a251b7221 */ /* 0x002fc20000010000 */
[----:B------:R-:W-:Y:S01]  /*3970*/  LEA.HI R10, R78, R89, RZ, 0x7 ;  /* 0x000000594e0a7211 */ /* 0x000fe200078f38ff */
[--C-:B------:R-:W-:Y:S02]  /*3980*/  IMAD.MOV.U32 R98, RZ, RZ, R135.reuse ;  /* 0x000000ffff627224 */ /* 0x100fe400078e0087 */
[--C-:B------:R-:W-:Y:S02]  /*3990*/  IMAD.MOV.U32 R96, RZ, RZ, R135.reuse ;  /* 0x000000ffff607224 */ /* 0x100fe400078e0087 */
[----:B------:R-:W-:Y:S01]  /*39a0*/  IMAD.MOV.U32 R94, RZ, RZ, R135 ;  /* 0x000000ffff5e7224 */ /* 0x000fe200078e0087 */
[----:B------:R-:W1:Y:S01]  /*39b0*/  MUFU.EX2 R59, R59 ;  /* 0x0000003b003b7308 */ /* 0x000e620000000800 */
[----:B---3--:R-:W-:-:S01]  /*39c0*/  FADD.FTZ R27, R14, R27 ;  /* 0x0000001b0e1b7221 */ /* 0x008fc20000010000 */
[----:B------:R-:W-:-:S02]  /*39d0*/  IMAD.MOV.U32 R92, RZ, RZ, R135 ;  /* 0x000000ffff5c7224 */ /* 0x000fc400078e0087 */
[--C-:B------:R-:W-:Y:S02]  /*39e0*/  IMAD.MOV.U32 R90, RZ, RZ, R135.reuse ;  /* 0x000000ffff5a7224 */ /* 0x100fe400078e0087 */
[----:B------:R-:W-:Y:S02]  /*39f0*/  IMAD.MOV.U32 R89, RZ, RZ, R135 ;  /* 0x000000ffff597224 */ /* 0x000fe400078e0087 */
[----:B------:R-:W3:Y:S01]  /*3a00*/  MUFU.EX2 R8, R8 ;  /* 0x0000000800087308 */ /* 0x000ee20000000800 */
[----:B--2---:R-:W-:-:S01]  /*3a10*/  FADD.FTZ R74, R56, R27 ;  /* 0x0000001b384a7221 */ /* 0x004fc20000010000 */
[-CC-:B------:R-:W-:Y:S01]  /*3a20*/  FFMA.FTZ R27, R112, R35.reuse, -R51.reuse ;  /* 0x00000023701b7223 */ /* 0x180fe20000010833 */
[----:B------:R-:W-:-:S01]  /*3a30*/  FFMA.FTZ R51, R122, R35, -R51 ;  /* 0x000000237a337223 */ /* 0x000fc20000010833 */
[--C-:B------:R-:W-:Y:S02]  /*3a40*/  IMAD.MOV.U32 R122, RZ, RZ, R135.reuse ;  /* 0x000000ffff7a7224 */ /* 0x100fe400078e0087 */
[----:B------:R-:W-:-:S02]  /*3a50*/  IMAD.MOV.U32 R112, RZ, RZ, R135 ;  /* 0x000000ffff707224 */ /* 0x000fc400078e0087 */
[----:B------:R-:W2:Y:S01]  /*3a60*/  MUFU.EX2 R55, R55 ;  /* 0x0000003700377308 */ /* 0x000ea20000000800 */
[----:B-1----:R-:W-:-:S01]  /*3a70*/  FADD.FTZ R69, R59, R74 ;  /* 0x0000004a3b457221 */ /* 0x002fc20000010000 */
[----:B------:R-:W-:-:S04]  /*3a80*/  F2FP.SATFINITE.E4M3.F32.PACK_AB_MERGE_C R56, R59, R56, RZ ;  /* 0x000000383b38723e */ /* 0x000fc800048070ff */
[----:B------:R-:W-:Y:S02]  /*3a90*/  F2FP.SATFINITE.E4M3.F32.PACK_AB_MERGE_C R150, R14, R37, R56 ;  /* 0x000000250e96723e */ /* 0x000fe40004807038 */
        /* <DEDUP_REMOVED lines=12> */
[----:B------:R-:W2:Y:S01]  /*3b60*/  MUFU.EX2 R57, R57 ;  /* 0x0000003900397308 */ /* 0x000ea20000000800 */
[----:B-1----:R-:W-:-:S01]  /*3b70*/  FADD.FTZ R74, R63, R74 ;  /* 0x0000004a3f4a7221 */ /* 0x002fc20000010000 */
[----:B------:R-:W-:-:S04]  /*3b80*/  F2FP.SATFINITE.E4M3.F32.PACK_AB_MERGE_C R60, R63, R60, RZ ;  /* 0x0000003c3f3c723e */ /* 0x000fc800048070ff */
[----:B------:R-:W-:Y:S01]  /*3b90*/  F2FP.SATFINITE.E4M3.F32.PACK_AB_MERGE_C R144, R55, R8, R60 ;  /* 0x000000083790723e */ /* 0x000fe2000480703c */
[----:B------:R-:W-:Y:S01]  /*3ba0*/  VIADD R8, R88, 0xfffffffe ;  /* 0xfffffffe58087836 */ /* 0x000fe20000000000 */
[----:B------:R-:W1:Y:S01]  /*3bb0*/  MUFU.EX2 R70, R70 ;  /* 0x0000004600467308 */ /* 0x000e620000000800 */
[----:B---3--:R-:W-:-:S01]  /*3bc0*/  FADD.FTZ R73, R13, R76 ;  /* 0x0000004c0d497221 */ /* 0x008fc20000010000 */
[----:B------:R-:W-:-:S06]  /*3bd0*/  IMAD.MOV.U32 R88, RZ, RZ, R135 ;  /* 0x000000ffff587224 */ /* 0x000fcc00078e0087 */
        /* <DEDUP_REMOVED lines=11> */
[C---:B---3--:R-:W-:Y:S01]  /*3c90*/  F2FP.SATFINITE.E4M3.F32.PACK_AB_MERGE_C R147, R30.reuse, R15, RZ ;  /* 0x0000000f1e93723e */ /* 0x048fe200048070ff */
[----:B------:R-:W-:-:S03]  /*3ca0*/  FADD.FTZ R30, R30, R7 ;  /* 0x000000071e1e7221 */ /* 0x000fc60000010000 */
[----:B------:R-:W-:Y:S01]  /*3cb0*/  F2FP.SATFINITE.E4M3.F32.PACK_AB_MERGE_C R147, R70, R13, R147 ;  /* 0x0000000d4693723e */ /* 0x000fe20004807093 */
[----:B------:R-:W-:-:S02]  /*3cc0*/  FADD.FTZ R11, R21, R30 ;  /* 0x0000001e150b7221 */ /* 0x000fc40000010000 */
[----:B------:R-:W3:Y:S01]  /*3cd0*/  MUFU.EX2 R34, R34 ;  /* 0x0000002200227308 */ /* 0x000ee20000000800 */
[----:B--2---:R-:W-:-:S01]  /*3ce0*/  FADD.FTZ R4, R67, R4 ;  /* 0x0000000443047221 */ /* 0x004fc20000010000 */
[----:B------:R-:W-:-:S04]  /*3cf0*/  F2FP.SATFINITE.E4M3.F32.PACK_AB_MERGE_C R62, R67, R62, RZ ;  /* 0x0000003e433e723e */ /* 0x000fc800048070ff */
[----:B------:R-:W-:Y:S02]  /*3d00*/  F2FP.SATFINITE.E4M3.F32.PACK_AB_MERGE_C R146, R58, R57, R62 ;  /* 0x000000393a92723e */ /* 0x000fe4000480703e */
        /* <DEDUP_REMOVED lines=15> */
[C---:B-1----:R-:W-:Y:S01]  /*3e00*/  F2FP.SATFINITE.E4M3.F32.PACK_AB_MERGE_C R65, R68.reuse, R65, RZ ;  /* 0x000000414441723e */ /* 0x042fe200048070ff */
[----:B------:R-:W-:-:S03]  /*3e10*/  FADD.FTZ R68, R68, R11 ;  /* 0x0000000b44447221 */ /* 0x000fc60000010000 */
[----:B------:R-:W-:-:S03]  /*3e20*/  F2FP.SATFINITE.E4M3.F32.PACK_AB_MERGE_C R140, R28, R61, R65 ;  /* 0x0000003d1c8c723e */ /* 0x000fc60004807041 */
        /* <DEDUP_REMOVED lines=8> */
[----:B------:R3:W4:Y:S01]  /*3eb0*/  MUFU.EX2 R69, R110 ;  /* 0x0000006e00457308 */ /* 0x0007220000000800 */
[----:B--2---:R-:W-:-:S07]  /*3ec0*/  FADD.FTZ R11, R39, R4 ;  /* 0x00000004270b7221 */ /* 0x004fce0000010000 */
[----:B------:R-:W2:Y:S01]  /*3ed0*/  MUFU.EX2 R27, R27 ;  /* 0x0000001b001b7308 */ /* 0x000ea20000000800 */
[----:B-1----:R-:W-:-:S01]  /*3ee0*/  FADD.FTZ R4, R108, R9 ;  /* 0x000000096c047221 */ /* 0x002fc20000010000 */
[----:B---3--:R-:W-:-:S06]  /*3ef0*/  IMAD.MOV.U32 R110, RZ, RZ, R135 ;  /* 0x000000ffff6e7224 */ /* 0x008fcc00078e0087 */
[----:B------:R-:W1:Y:S01]  /*3f00*/  MUFU.EX2 R66, R66 ;  /* 0x0000004200427308 */ /* 0x000e620000000800 */
[----:B----4-:R-:W-:-:S01]  /*3f10*/  FADD.FTZ R4, R69, R4 ;  /* 0x0000000445047221 */ /* 0x010fc20000010000 */
[----:B------:R-:W-:-:S04]  /*3f20*/  F2FP.SATFINITE.E4M3.F32.PACK_AB_MERGE_C R108, R69, R108, RZ ;  /* 0x0000006c456c723e */ /* 0x000fc800048070ff */
[----:B------:R-:W-:Y:S01]  /*3f30*/  F2FP.SATFINITE.E4M3.F32.PACK_AB_MERGE_C R142, R26, R3, R108 ;  /* 0x000000031a8e723e */ /* 0x000fe2000480706c */
[----:B------:R-:W-:Y:S01]  /*3f40*/  IMAD.MOV.U32 R108, RZ, RZ, R135 ;  /* 0x000000ffff6c7224 */ /* 0x000fe200078e0087 */
[----:B------:R-:W3:Y:S01]  /*3f50*/  MUFU.EX2 R114, R114 ;  /* 0x0000007200727308 */ /* 0x000ee20000000800 */
[----:B--2---:R-:W-:-:S07]  /*3f60*/  FADD.FTZ R9, R27, R4 ;  /* 0x000000041b097221 */ /* 0x004fce0000010000 */
[----:B------:R2:W4:Y:S01]  /*3f70*/  MUFU.EX2 R7, R116 ;  /* 0x0000007400077308 */ /* 0x0005220000000800 */
[----:B-1----:R-:W-:-:S07]  /*3f80*/  FADD.FTZ R9, R66, R9 ;  /* 0x0000000942097221 */ /* 0x002fce0000010000 */
[----:B------:R-:W1:Y:S01]  /*3f90*/  MUFU.EX2 R42, R42 ;  /* 0x0000002a002a7308 */ /* 0x000e620000000800 */
[----:B---3--:R-:W-:-:S01]  /*3fa0*/  FADD.FTZ R4, R114, R9 ;  /* 0x0000000972047221 */ /* 0x008fc20000010000 */
[----:B--2---:R-:W-:-:S06]  /*3fb0*/  IMAD.MOV.U32 R116, RZ, RZ, R135 ;  /* 0x000000ffff747224 */ /* 0x004fcc00078e0087 */
[----:B------:R-:W2:Y:S01]  /*3fc0*/  MUFU.EX2 R118, R118 ;  /* 0x0000007600767308 */ /* 0x000ea20000000800 */
[C---:B----4-:R-:W-:Y:S01]  /*3fd0*/  F2FP.SATFINITE.E4M3.F32.PACK_AB_MERGE_C R114, R7.reuse, R114, RZ ;  /* 0x000000720772723e */ /* 0x050fe200048070ff */
[----:B------:R-:W-:-:S03]  /*3fe0*/  FADD.FTZ R7, R7, R4 ;  /* 0x0000000407077221 */ /* 0x000fc60000010000 */
[----:B------:R-:W-:Y:S01]  /*3ff0*/  F2FP.SATFINITE.E4M3.F32.PACK_AB_MERGE_C R136, R66, R27, R114 ;  /* 0x0000001b4288723e */ /* 0x000fe20004807072 */
[----:B------:R-:W-:Y:S02]  /*4000*/  IMAD.MOV.U32 R114, RZ, RZ, R135 ;  /* 0x000000ffff727224 */ /* 0x000fe400078e0087 */
[----:B------:R-:W-:Y:S01]  /*4010*/  MUFU.EX2 R45, R45 ;  /* 0x0000002d002d7308 */ /* 0x000fe20000000800 */
[C---:B-1----:R-:W-:Y:S01]  /*4020*/  F2FP.SATFINITE.E4M3.F32.PACK_AB_MERGE_C R39, R42.reuse, R39, RZ ;  /* 0x000000272a27723e */ /* 0x042fe200048070ff */
[----:B------:R-:W-:-:S03]  /*4030*/  FADD.FTZ R42, R42, R11 ;  /* 0x0000000b2a2a7221 */ /* 0x000fc60000010000 */
[----:B------:R-:W-:-:S03]  /*4040*/  F2FP.SATFINITE.E4M3.F32.PACK_AB_MERGE_C R143, R36, R25, R39 ;  /* 0x00000019248f723e */ /* 0x000fc60004807027 */
[----:B------:R-:W1:Y:S01]  /*4050*/  MUFU.EX2 R46, R46 ;  /* 0x0000002e002e7308 */ /* 0x000e620000000800 */
[----:B--2---:R-:W-:-:S07]  /*4060*/  FADD.FTZ R4, R118, R7 ;  /* 0x0000000776047221 */ /* 0x004fce0000010000 */
[----:B------:R-:W2:Y:S08]  /*4070*/  MUFU.EX2 R43, R43 ;  /* 0x0000002b002b7308 */ /* 0x000eb00000000800 */
[----:B------:R-:W3:Y:S01]  /*4080*/  MUFU.EX2 R5, R32 ;  /* 0x0000002000057308 */ /* 0x000ee20000000800 */
[----:B-1----:R-:W-:-:S07]  /*4090*/  F2FP.SATFINITE.E4M3.F32.PACK_AB_MERGE_C R6, R46, R45, RZ ;  /* 0x0000002d2e06723e */ /* 0x002fce00048070ff */
[----:B------:R-:W1:Y:S01]  /*40a0*/  MUFU.EX2 R44, R44 ;  /* 0x0000002c002c7308 */ /* 0x000e620000000800 */
[----:B--2---:R-:W-:-:S07]  /*40b0*/  FADD.FTZ R11, R43, R42 ;  /* 0x0000002a2b0b7221 */ /* 0x004fce0000010000 */
[----:B------:R-:W2:Y:S01]  /*40c0*/  MUFU.EX2 R120, R120 ;  /* 0x0000007800787308 */ /* 0x000ea20000000800 */
[----:B---3--:R-:W-:-:S07]  /*40d0*/  FADD.FTZ R7, R5, R4 ;  /* 0x0000000405077221 */ /* 0x008fce0000010000 */
[----:B------:R-:W-:Y:S01]  /*40e0*/  MUFU.EX2 R49, R49 ;  /* 0x0000003100317308 */ /* 0x000fe20000000800 */
[C---:B-1----:R-:W-:Y:S01]  /*40f0*/  F2FP.SATFINITE.E4M3.F32.PACK_AB_MERGE_C R137, R44.reuse, R43, R6 ;  /* 0x0000002b2c89723e */ /* 0x042fe20004807006 */
[----:B------:R-:W-:-:S04]  /*4100*/  FADD.FTZ R44, R44, R11 ;  /* 0x0000000b2c2c7221 */ /* 0x000fc80000010000 */
[----:B------:R-:W-:Y:S02]  /*4110*/  FADD.FTZ R45, R45, R44 ;  /* 0x0000002c2d2d7221 */ /* 0x000fe40000010000 */
[----:B------:R-:W1:Y:S01]  /*4120*/  MUFU.EX2 R50, R50 ;  /* 0x0000003200327308 */ /* 0x000e620000000800 */
[----:B--2---:R-:W-:-:S01]  /*4130*/  FADD.FTZ R4, R120, R7 ;  /* 0x0000000778047221 */ /* 0x004fc20000010000 */
[----:B------:R-:W-:Y:S01]  /*4140*/  SHF.R.S32.HI R7, RZ, 0x7, R10 ;  /* 0x00000007ff077819 */ /* 0x000fe2000001140a */
[----:B------:R-:W-:-:S03]  /*4150*/  FADD.FTZ R46, R46, R45 ;  /* 0x0000002d2e2e7221 */ /* 0x000fc60000010000 */
[----:B------:R-:W-:Y:S02]  /*4160*/  VIMNMX R7, RZ, R7, !PT ;  /* 0x00000007ff077248 */ /* 0x000fe40007fe0100 */
[----:B------:R-:W2:Y:S02]  /*4170*/  MUFU.EX2 R47, R47 ;  /* 0x0000002f002f7308 */ /* 0x000ea40000000800 */
[----:B------:R-:W-:-:S06]  /*4180*/  ISETP.GE.AND P2, PT, R8, R7, PT ;  /* 0x000000070800720c */ /* 0x000fcc0003f46270 */
[----:B------:R-:W3:Y:S01]  /*4190*/  MUFU.EX2 R48, R48 ;  /* 0x0000003000307308 */ /* 0x000ee20000000800 */
[----:B-1----:R-:W-:-:S07]  /*41a0*/  F2FP.SATFINITE.E4M3.F32.PACK_AB_MERGE_C R6, R50, R49, RZ ;  /* 0x000000313206723e */ /* 0x002fce00048070ff */
[----:B------:R-:W1:Y:S01]  /*41b0*/  MUFU.EX2 R51, R51 ;  /* 0x0000003300337308 */ /* 0x000e620000000800 */
[----:B--2---:R-:W-:-:S01]  /*41c0*/  FADD.FTZ R9, R47, R46 ;  /* 0x0000002e2f097221 */ /* 0x004fc20000010000 */
[----:B---3--:R-:W-:-:S03]  /*41d0*/  F2FP.SATFINITE.E4M3.F32.PACK_AB_MERGE_C R139, R48, R47, R6 ;  /* 0x0000002f308b723e */ /* 0x008fc60004807006 */
[----:B------:R-:W-:-:S04]  /*41e0*/  FADD.FTZ R48, R48, R9 ;  /* 0x0000000930307221 */ /* 0x000fc80000010000 */
[----:B------:R-:W-:Y:S01]  /*41f0*/  FADD.FTZ R3, R49, R48 ;  /* 0x0000003031037221 */ /* 0x000fe20000010000 */
[----:B-1----:R-:W-:-:S03]  /*4200*/  F2FP.SATFINITE.E4M3.F32.PACK_AB_MERGE_C R6, R51, R120, RZ ;  /* 0x000000783306723e */ /* 0x002fc600048070ff */
[----:B------:R-:W-:Y:S01]  /*4210*/  FADD.FTZ R3, R50, R3 ;  /* 0x0000000332037221 */ /* 0x000fe20000010000 */
[----:B------:R-:W-:-:S01]  /*4220*/  FADD.FTZ R4, R51, R4 ;  /* 0x0000000433047221 */ /* 0x000fc20000010000 */
[--C-:B------:R-:W-:Y:S01]  /*4230*/  IMAD.MOV.U32 R120, RZ, RZ, R135.reuse ;  /* 0x000000ffff787224 */ /* 0x100fe200078e0087 */
[----:B------:R-:W-:Y:S01]  /*4240*/  F2FP.SATFINITE.E4M3.F32.PACK_AB_MERGE_C R138, R5, R118, R6 ;  /* 0x00000076058a723e */ /* 0x000fe20004807006 */
[----:B------:R-:W-:Y:S01]  /*4250*/  IMAD.MOV.U32 R118, RZ, RZ, R135 ;  /* 0x000000ffff767224 */ /* 0x000fe200078e0087 */
[----:B------:R-:W-:Y:S06]  /*4260*/  @!P2 BRA `(.L_x_1536) ;  /* 0x0000002c0094a947 */ /* 0x000fec0003800000 */
[----:B------:R-:W-:Y:S01]  /*4270*/  IMAD.MOV.U32 R6, RZ, RZ, R72 ;  /* 0x000000ffff067224 */ /* 0x000fe200078e0048 */
[----:B------:R-:W-:Y:S01]  /*4280*/  CS2R R134, SRZ ;  /* 0x0000000000867805 */ /* 0x000fe2000001ff00 */
[----:B------:R-:W-:Y:S01]  /*4290*/  IMAD.MOV.U32 R5, RZ, RZ, R40 ;  /* 0x000000ffff057224 */ /* 0x000fe200078e0028 */
[----:B------:R-:W-:Y:S01]  /*42a0*/  CS2R R132, SRZ ;  /* 0x0000000000847805 */ /* 0x000fe2000001ff00 */
[----:B------:R-:W-:Y:S01]  /*42b0*/  IMAD.MOV.U32 R9, RZ, RZ, R2 ;  /* 0x000000ffff097224 */ /* 0x000fe200078e0002 */
        /* <DEDUP_REMOVED lines=22> */
[----:B------:R-:W-:Y:S01]  /*4420*/  UMOV UR17, UR38 ;  /* 0x0000002600117c82 */ /* 0x000fe20008000000 */
[----:B------:R-:W-:Y:S01]  /*4430*/  ULDC UR20, c[0x0][0x288] ;  /* 0x0000a20000147ab9 */ /* 0x000fe20000000800 */
[----:B------:R-:W-:Y:S01]  /*4440*/  ULDC UR21, c[0x0][0x404] ;  /* 0x0001010000157ab9 */ /* 0x000fe20000000800 */
[----:B------:R-:W-:-:S05]  /*4450*/  ULDC.64 UR18, c[0x0][0x3f8] ;  /* 0x0000fe0000127ab9 */ /* 0x000fca0000000a00 */
.L_x_1546:
[----:B------:R-:W-:-:S04]  /*4460*/  UISETP.NE.AND UP0, UPT, UR17, 0x1, UPT ;  /* 0x000000011100788c */ /* 0x000fc8000bf05270 */
[----:B------:R-:W-:-:S06]  /*4470*/  USEL UR6, URZ, 0x1, UP0 ;  /* 0x000000013f067887 */ /* 0x000fcc0008000000 */
[----:B------:R-:W-:Y:S01]  /*4480*/  LOP3.LUT R2, R9, UR6, RZ, 0x3c, !PT ;  /* 0x0000000609027c12 */ /* 0x000fe2000f8e3cff */
[----:B------:R-:W-:Y:S06]  /*4490*/  @!P1 BRA `(.L_x_1537) ;  /* 0x0000000000049947 */ /* 0x000fec0003800000 */
[----:B------:R-:W-:Y:S01]  /*44a0*/  BPT.TRAP 0x1 ;  /* 0x000000040000795c */ /* 0x000fe20000300000 */
.L_x_1537:
[----:B------:R-:W-:Y:S01]  /*44b0*/  UIADD3 UR38, UR17, 0x1, URZ ;  /* 0x0000000111267890 */ /* 0x000fe2000fffe03f */
[----:B------:R-:W-:-:S03]  /*44c0*/  SHF.L.U32 R10, R2, 0x1f, RZ ;  /* 0x0000001f020a7819 */ /* 0x000fc600000006ff */
[----:B------:R-:W-:-:S04]  /*44d0*/  UISETP.NE.AND UP0, UPT, UR38, 0x2, UPT ;  /* 0x000000022600788c */ /* 0x000fc8000bf05270 */
[----:B------:R-:W-:-:S04]  /*44e0*/  USEL UR38, UR38, URZ, UP0 ;  /* 0x0000003f26267287 */ /* 0x000fc80008000000 */
[----:B------:R-:W-:-:S09]  /*44f0*/  ULEA UR22, UR38, UR39, 0x3 ;  /* 0x0000002726167291 */ /* 0x000fd2000f8e183f */
[----:B------:R1:W2:Y:S01]  /*4500*/  SYNCS.PHASECHK.TRANS64.TRYWAIT P2, [UR22+0x19c30], R10 ;  /* 0x019c300aff0075a7 */ /* 0x0002a20008040156 */
[----:B------:R-:W-:Y:S05]  /*4510*/  @!P1 BRA `(.L_x_1538) ;  /* 0x0000000000049947 */ /* 0x000fea0003800000 */
[----:B------:R-:W-:Y:S01]  /*4520*/  BPT.TRAP 0x1 ;  /* 0x000000040000795c */ /* 0x000fe20000300000 */
.L_x_1538:
[----:B--2---:R-:W-:Y:S05]  /*4530*/  @P2 BRA `(.L_x_1539) ;  /* 0x0000000000082947 */ /* 0x004fea0003800000 */
[----:B------:R-:W2:Y:S02]  /*4540*/  SYNCS.PHASECHK.TRANS64.TRYWAIT P2, [UR22+0x19c30], R10 ;  /* 0x019c300aff0075a7 */ /* 0x000ea40008040156 */
[----:B--2---:R-:W-:Y:S05]  /*4550*/  @!P2 BRA `(.L_x_1540) ;  /* 0x000000a00034a947 */ /* 0x004fea0003800000 */
.L_x_1539:
        /* <DEDUP_REMOVED lines=17> */
.L_x_1541:
[----:B------:R-:W-:Y:S01]  /*4670*/  ULEA UR7, UR17, UR39, 0x3 ;  /* 0x0000002711077291 */ /* 0x000fe2000f8e183f */
[----:B------:R-:W-:-:S08]  /*4680*/  SHF.L.U32 R9, R9, 0x1f, RZ ;  /* 0x0000001f09097819 */ /* 0x000fd000000006ff */
[----:B------:R3:W4:Y:S01]  /*4690*/  SYNCS.PHASECHK.TRANS64.TRYWAIT P2, [UR7+0x19c50], R9 ;  /* 0x019c5009ff0075a7 */ /* 0x0007220008040147 */
[----:B------:R-:W-:Y:S05]  /*46a0*/  @!P1 BRA `(.L_x_1542) ;  /* 0x0000000000049947 */ /* 0x000fea0003800000 */
[----:B------:R-:W-:Y:S01]  /*46b0*/  BPT.TRAP 0x1 ;  /* 0x000000040000795c */ /* 0x000fe20000300000 */
.L_x_1542:
[----:B----4-:R-:W-:Y:S05]  /*46c0*/  @P2 BRA `(.L_x_1543) ;  /* 0x0000000000082947 */ /* 0x010fea0003800000 */
[----:B------:R-:W4:Y:S02]  /*46d0*/  SYNCS.PHASECHK.TRANS64.TRYWAIT P2, [UR7+0x19c50], R9 ;  /* 0x019c5009ff0075a7 */ /* 0x000f240008040147 */
[----:B----4-:R-:W-:Y:S05]  /*46e0*/  @!P2 BRA `(.L_x_1544) ;  /* 0x0000009c00e8a947 */ /* 0x010fea0003800000 */
.L_x_1543:
[----:B------:R-:W-:Y:S01]  /*46f0*/  UIADD3 UR6, UR39, 0x3000, URZ ;  /* 0x0000300027067890 */ /* 0x000fe2000fffe03f */
[----:B------:R-:W-:Y:S01]  /*4700*/  WARPGROUP.ARRIVE ;  /* 0x00000000000079c5 */ /* 0x000fe20000000000 */
[----:B------:R-:W-:Y:S01]  /*4710*/  UMOV UR11, 0x40000040 ;  /* 0x40000040000b7882 */ /* 0x000fe20000000000 */
[C---:B-1-3--:R-:W-:Y:S01]  /*4720*/  FMUL.FTZ R9, R0.reuse, R24 ;  /* 0x0000001800097220 */ /* 0x04afe20000410000 */
[----:B------:R-:W-:Y:S01]  /*4730*/  USHF.R.U32.HI UR6, URZ, 0x4, UR6 ;  /* 0x000000043f067899 */ /* 0x000fe20008011606 */
[C---:B------:R-:W-:Y:S01]  /*4740*/  FMUL.FTZ R24, R0.reuse, R33 ;  /* 0x0000002100187220 */ /* 0x040fe20000410000 */
[C---:B------:R-:W-:Y:S01]  /*4750*/  FMUL.FTZ R33, R0.reuse, R42 ;  /* 0x0000002a00217220 */ /* 0x040fe20000410000 */
[C---:B------:R-:W-:Y:S01]  /*4760*/  FMUL.FTZ R42, R0.reuse, R51 ;  /* 0x00000033002a7220 */ /* 0x040fe20000410000 */
[----:B------:R-:W-:Y:S01]  /*4770*/  ULOP3.LUT UR6, UR6, 0x3fff, URZ, 0xc0, !UPT ;  /* 0x00003fff06067892 */ /* 0x000fe2000f8ec03f */
[----:B------:R-:W1:Y:S01]  /*4780*/  LDC R51, c[0x0][0x2e0] ;  /* 0x0000b800ff337b82 */ /* 0x000e620000000800 */
[C---:B------:R-:W-:Y:S01]  /*4790*/  FMUL.FTZ R14, R0.reuse, R29 ;  /* 0x0000001d000e7220 */ /* 0x040fe20000410000 */
[C---:B------:R-:W-:Y:S01]  /*47a0*/  FMUL.FTZ R29, R0.reuse, R38 ;  /* 0x00000026001d7220 */ /* 0x040fe20000410000 */
[----:B------:R-:W-:Y:S01]  /*47b0*/  ULOP3.LUT UR6, UR6, 0x10000, URZ, 0xfc, !UPT ;  /* 0x0001000006067892 */ /* 0x000fe2000f8efc3f */
[C---:B------:R-:W-:Y:S01]  /*47c0*/  FMUL.FTZ R38, R0.reuse, R47 ;  /* 0x0000002f00267220 */ /* 0x040fe20000410000 */
[----:B------:R-:W-:Y:S01]  /*47d0*/  UISETP.NE.U32.AND UP0, UPT, UR18, URZ, UPT ;  /* 0x0000003f1200728c */ /* 0x000fe2000bf05070 */
[----:B------:R-:W-:Y:S01]  /*47e0*/  IMAD.MOV.U32 R47, RZ, RZ, -0x80 ;  /* 0xffffff80ff2f7424 */ /* 0x000fe200078e00ff */
[----:B------:R-:W-:Y:S01]  /*47f0*/  UIMAD UR6, UR17, 0x300, UR6 ;  /* 0x00000300110678a4 */ /* 0x000fe2000f8e0206 */
[----:B------:R-:W-:Y:S01]  /*4800*/  FMUL.FTZ R21, R0, R32 ;  /* 0x0000002000157220 */ /* 0x000fe20000410000 */
[----:B------:R-:W-:Y:S01]  /*4810*/  UISETP.NE.AND.EX UP0, UPT, UR19, URZ, UPT, UP0 ;  /* 0x0000003f1300728c */ /* 0x000fe2000bf05300 */
[----:B------:R-:W-:-:S02]  /*4820*/  IMAD R47, R8, R47, 0x1 ;  /* 0x00000001082f7424 */ /* 0x000fc400078e022f */
[C---:B------:R-:W-:Y:S01]  /*4830*/  FMUL.FTZ R32, R0.reuse, R41 ;  /* 0x0000002900207220 */ /* 0x040fe20000410000 */
[C---:B------:R-:W-:Y:S01]  /*4840*/  FMUL.FTZ R41, R0.reuse, R50 ;  /* 0x0000003200297220 */ /* 0x040fe20000410000 */
[C---:B--2---:R-:W-:Y:S01]  /*4850*/  FMUL.FTZ R10, R0.reuse, R25 ;  /* 0x00000019000a7220 */ /* 0x044fe20000410000 */
[----:B------:R-:W-:Y:S01]  /*4860*/  UMOV UR10, UR6 ;  /* 0x00000006000a7c82 */ /* 0x000fe20008000000 */
[----:B------:R-:W-:Y:S01]  /*4870*/  VIADD R50, R47, UR42 ;  /* 0x0000002a2f327c36 */ /* 0x000fe20008000000 */
[----:B------:R-:W-:Y:S01]  /*4880*/  QGMMA.64x96x32.F32.E4M3.E4M3 R88, R148, gdesc[UR8], R88, gsb0 ;  /* 0x0160000894587df3 */ /* 0x000fe20008000858 */
[----:B------:R-:W-:Y:S01]  /*4890*/  UIADD3 UR10, UR6, 0x2, URZ ;  /* 0x00000002060a7890 */ /* 0x000fe2000fffe03f */
[C---:B------:R-:W-:Y:S01]  /*48a0*/  FMUL.FTZ R25, R0.reuse, R34 ;  /* 0x0000002200197220 */ /* 0x040fe20000410000 */
[----:B------:R-:W-:Y:S01]  /*48b0*/  UMOV UR11, 0x40000040 ;  /* 0x40000040000b7882 */ /* 0x000fe20000000000 */
        /* <DEDUP_REMOVED lines=34> */
[----:B------:R-:W5:Y:S08]  /*4ae0*/  MUFU.TANH R21, R21 ;  /* 0x0000001500157308 */ /* 0x000f700000002400 */
[----:B------:R-:W5:Y:S08]  /*4af0*/  MUFU.TANH R24, R24 ;  /* 0x0000001800187308 */ /* 0x000f700000002400 */
[----:B------:R-:W5:Y:S08]  /*4b00*/  MUFU.TANH R27, R27 ;  /* 0x0000001b001b7308 */ /* 0x000f700000002400 */
[----:B------:R-:W5:Y:S08]  /*4b10*/  MUFU.TANH R28, R28 ;  /* 0x0000001c001c7308 */ /* 0x000f700000002400 */
[----:B------:R-:W5:Y:S08]  /*4b20*/  MUFU.TANH R31, R31 ;  /* 0x0000001f001f7308 */ /* 0x000f700000002400 */
[----:B------:R-:W5:Y:S08]  /*4b30*/  MUFU.TANH R32, R32 ;  /* 0x0000002000207308 */ /* 0x000f700000002400 */
[----:B------:R-:W5:Y:S08]  /*4b40*/  MUFU.TANH R35, R35 ;  /* 0x0000002300237308 */ /* 0x000f700000002400 */
[----:B------:R-:W5:Y:S08]  /*4b50*/  MUFU.TANH R36, R36 ;  /* 0x0000002400247308 */ /* 0x000f700000002400 */
[----:B------:R-:W5:Y:S01]  /*4b60*/  MUFU.TANH R39, R39 ;  /* 0x0000002700277308 */ /* 0x000f620000002400 */
[----:B------:R-:W-:-:S02]  /*4b70*/  WARPGROUP.DEPBAR.LE gsb0, 0x0 ;  /* 0x00008000000079c5 */ /* 0x000fc40000010000 */
[----:B------:R-:W-:-:S05]  /*4b80*/  WARPGROUP.ARRIVE ;  /* 0x00000000000079c5 */ /* 0x000fca0000000000 */
[----:B------:R-:W5:Y:S01]  /*4b90*/  MUFU.TANH R40, R40 ;  /* 0x0000002800287308 */ /* 0x000f620000002400 */
[----:B------:R-:W-:Y:S01]  /*4ba0*/  QGMMA.64x96x32.F32.E4M3.E4M3 R88, R144, gdesc[UR8], R88, gsb0 ;  /* 0x0160000890587df3 */ /* 0x000fe20008000858 */
[----:B------:R-:W-:-:S06]  /*4bb0*/  USEL UR10, UR21, 0x1, UP0 ;  /* 0x00000001150a7887 */ /* 0x000fcc0008000000 */
[----:B------:R-:W5:Y:S01]  /*4bc0*/  MUFU.TANH R43, R43 ;  /* 0x0000002b002b7308 */ /* 0x000f620000002400 */
[----:B------:R-:W-:Y:S01]  /*4bd0*/  UMOV UR11, 0x40000040 ;  /* 0x40000040000b7882 */ /* 0x000fe20000000000 */
[----:B-1----:R-:W-:Y:S01]  /*4be0*/  IMAD R51, R51, UR10, R50 ;  /* 0x0000000a33337c24 */ /* 0x002fe2000f8e0232 */
[----:B------:R-:W-:Y:S01]  /*4bf0*/  UIADD3 UR10, UR6, 0x4, URZ ;  /* 0x00000004060a7890 */ /* 0x000fe2000fffe03f */
[C---:B------:R-:W-:Y:S01]  /*4c00*/  FMUL.FTZ R50, R0.reuse, R59 ;  /* 0x0000003b00327220 */ /* 0x040fe20000410000 */
[C---:B------:R-:W-:Y:S01]  /*4c10*/  FMUL.FTZ R59, R0.reuse, R70 ;  /* 0x00000046003b7220 */ /* 0x040fe20000410000 */
[----:B------:R-:W-:Y:S02]  /*4c20*/  VIADD R52, R51, -UR20 ;  /* 0x8000001433347c36 */ /* 0x000fe40008000000 */
[----:B------:R-:W1:Y:S01]  /*4c30*/  MUFU.TANH R45, R45 ;  /* 0x0000002d002d7308 */ /* 0x000e620000002400 */
[----:B------:R-:W-:Y:S01]  /*4c40*/  FMUL.FTZ R70, R0, R82 ;  /* 0x0000005200467220 */ /* 0x000fe20000410000 */
[----:B------:R-:W-:Y:S01]  /*4c50*/  UIADD3 UR6, UR6, 0x6, URZ ;  /* 0x0000000606067890 */ /* 0x000fe2000fffe03f */
[----:B------:R-:W-:-:S02]  /*4c60*/  IMAD R51, R17, -0x2, R52 ;  /* 0xfffffffe11337824 */ /* 0x000fc400078e0234 */
[----:B------:R-:W-:Y:S02]  /*4c70*/  FMUL.FTZ R52, R0, R60 ;  /* 0x0000003c00347220 */ /* 0x000fe40000410000 */
[----:B------:R-:W-:Y:S01]  /*4c80*/  IMAD.IADD R51, R22, 0x1, R51 ;  /* 0x0000000116337824 */ /* 0x000fe200078e0233 */
[----:B------:R-:W1:Y:S04]  /*4c90*/  MUFU.TANH R48, R48 ;  /* 0x0000003000307308 */ /* 0x000e680000002400 */
[C---:B------:R-:W-:Y:S02]  /*4ca0*/  ISETP.GT.AND P2, PT, R51.reuse, RZ, PT ;  /* 0x000000ff3300720c */ /* 0x040fe40003f44270 */
[----:B------:R-:W-:Y:S02]  /*4cb0*/  ISETP.GT.AND P3, PT, R51, 0x1, PT ;  /* 0x000000013300780c */ /* 0x000fe40003f64270 */
[----:B--2---:R-:W-:Y:S01]  /*4cc0*/  FSEL R54, R9, -INF , P2 ;  /* 0xff80000009367808 */ /* 0x004fe20001000000 */
[----:B------:R-:W2:Y:S01]  /*4cd0*/  MUFU.TANH R49, R49 ;  /* 0x0000003100317308 */ /* 0x000ea20000002400 */
[----:B------:R-:W-:-:S02]  /*4ce0*/  ISETP.GT.AND P2, PT, R51, 0x8, PT ;  /* 0x000000083300780c */ /* 0x000fc40003f44270 */
[----:B---3--:R-:W-:Y:S02]  /*4cf0*/  FSEL R10, R10, -INF , P3 ;  /* 0xff8000000a0a7808 */ /* 0x008fe40001800000 */
[----:B------:R-:W-:Y:S02]  /*4d00*/  FMNMX.FTZ R53, R54, R5, !PT ;  /* 0x0000000536357209 */ /* 0x000fe40007810000 */
[----:B------:R-:W-:Y:S01]  /*4d10*/  ISETP.GT.AND P3, PT, R51, 0x9, PT ;  /* 0x000000093300780c */ /* 0x000fe20003f64270 */
[----:B------:R-:W3:Y:S01]  /*4d20*/  MUFU.TANH R52, R52 ;  /* 0x0000003400347308 */ /* 0x000ee20000002400 */
[----:B----4-:R-:W-:Y:S02]  /*4d30*/  FSEL R56, R13, -INF , P2 ;  /* 0xff8000000d387808 */ /* 0x010fe40001000000 */
[----:B------:R-:W-:Y:S02]  /*4d40*/  FMNMX.FTZ R53, R10, R53, !PT ;  /* 0x000000350a357209 */ /* 0x000fe40007810000 */
[----:B------:R-:W-:-:S02]  /*4d50*/  ISETP.GT.AND P2, PT, R51, 0x10, PT ;  /* 0x000000103300780c */ /* 0x000fc40003f44270 */
[----:B-----5:R-:W-:Y:S01]  /*4d60*/  FSEL R14, R14, -INF , P3 ;  /* 0xff8000000e0e7808 */ /* 0x020fe20001800000 */
[----:B------:R-:W-:Y:S01]  /*4d70*/  MUFU.TANH R13, R62 ;  /* 0x0000003e000d7308 */ /* 0x000fe20000002400 */
[----:B------:R-:W-:Y:S02]  /*4d80*/  FMNMX.FTZ R53, R56, R53, !PT ;  /* 0x0000003538357209 */ /* 0x000fe40007810000 */
[----:B------:R-:W-:Y:S02]  /*4d90*/  ISETP.GT.AND P3, PT, R51, 0x11, PT ;  /* 0x000000113300780c */ /* 0x000fe40003f64270 */
[----:B------:R-:W-:Y:S02]  /*4da0*/  FSEL R58, R21, -INF , P2 ;  /* 0xff800000153a7808 */ /* 0x000fe40001000000 */
[----:B------:R-:W-:Y:S01]  /*4db0*/  FMNMX.FTZ R53, R14, R53, !PT ;  /* 0x000000350e357209 */ /* 0x000fe20007810000 */
[----:B------:R-:W-:Y:S01]  /*4dc0*/  MUFU.TANH R21, R64 ;  /* 0x0000004000157308 */ /* 0x000fe20000002400 */
[----:B------:R-:W-:-:S02]  /*4dd0*/  ISETP.GT.AND P2, PT, R51, 0x18, PT ;  /* 0x000000183300780c */ /* 0x000fc40003f44270 */
[----:B------:R-:W-:Y:S02]  /*4de0*/  FSEL R24, R24, -INF , P3 ;  /* 0xff80000018187808 */ /* 0x000fe40001800000 */
[----:B------:R-:W-:Y:S02]  /*4df0*/  FMNMX.FTZ R53, R58, R53, !PT ;  /* 0x000000353a357209 */ /* 0x000fe40007810000 */
[----:B------:R-:W-:Y:S01]  /*4e00*/  ISETP.GT.AND P3, PT, R51, 0x19, PT ;  /* 0x000000193300780c */ /* 0x000fe20003f64270 */
[----:B------:R4:W5:Y:S01]  /*4e10*/  MUFU.TANH R9, R61 ;  /* 0x0000003d00097308 */ /* 0x0009620000002400 */
[----:B------:R-:W-:Y:S02]  /*4e20*/  FSEL R60, R27, -INF , P2 ;  /* 0xff8000001b3c7808 */ /* 0x000fe40001000000 */
[----:B------:R-:W-:Y:S02]  /*4e30*/  FMNMX.FTZ R53, R24, R53, !PT ;  /* 0x0000003518357209 */ /* 0x000fe40007810000 */
[----:B------:R-:W-:-:S02]  /*4e40*/  ISETP.GT.AND P2, PT, R51, 0x20, PT ;  /* 0x000000203300780c */ /* 0x000fc40003f44270 */
[----:B------:R-:W-:Y:S01]  /*4e50*/  FSEL R28, R28, -INF , P3 ;  /* 0xff8000001c1c7808 */ /* 0x000fe20001800000 */
[----:B------:R1:W5:Y:S01]  /*4e60*/  MUFU.TANH R27, R65 ;  /* 0x00000041001b7308 */ /* 0x0003620000002400 */
[----:B------:R-:W-:Y:S01]  /*4e70*/  FMNMX.FTZ R53, R60, R53, !PT ;  /* 0x000000353c357209 */ /* 0x000fe20007810000 */
[C---:B----4-:R-:W-:Y:S01]  /*4e80*/  FMUL.FTZ R61, R0.reuse, R71 ;  /* 0x00000047003d7220 */ /* 0x050fe20000410000 */
[----:B------:R-:W-:Y:S01]  /*4e90*/  ISETP.GT.AND P3, PT, R51, 0x21, PT ;  /* 0x000000213300780c */ /* 0x000fe20003f64270 */
[----:B------:R-:W-:Y:S01]  /*4ea0*/  FMUL.FTZ R71, R0, R83 ;  /* 0x0000005300477220 */ /* 0x000fe20000410000 */
[----:B------:R-:W-:Y:S02]  /*4eb0*/  FSEL R62, R31, -INF , P2 ;  /* 0xff8000001f3e7808 */ /* 0x000fe40001000000 */
[----:B------:R-:W-:Y:S01]  /*4ec0*/  FMNMX.FTZ R53, R28, R53, !PT ;  /* 0x000000351c357209 */ /* 0x000fe20007810000 */
[----:B------:R4:W5:Y:S01]  /*4ed0*/  MUFU.TANH R31, R68 ;  /* 0x00000044001f7308 */ /* 0x0009620000002400 */
[----:B------:R-:W-:Y:S01]  /*4ee0*/  ISETP.GT.AND P2, PT, R51, 0x28, PT ;  /* 0x000000283300780c */ /* 0x000fe20003f44270 */
[----:B-1----:R-:W-:Y:S01]  /*4ef0*/  FMUL.FTZ R65, R0, R75 ;  /* 0x0000004b00417220 */ /* 0x002fe20000410000 */
[----:B------:R-:W-:-:S02]  /*4f00*/  FSEL R32, R32, -INF , P3 ;  /* 0xff80000020207808 */ /* 0x000fc40001800000 */
[----:B------:R-:W-:Y:S02]  /*4f10*/  FMNMX.FTZ R53, R62, R53, !PT ;  /* 0x000000353e357209 */ /* 0x000fe40007810000 */
[----:B------:R-:W-:Y:S01]  /*4f20*/  ISETP.GT.AND P3, PT, R51, 0x29, PT ;  /* 0x000000293300780c */ /* 0x000fe20003f64270 */
[----:B------:R-:W-:Y:S01]  /*4f30*/  MUFU.TANH R11, R11 ;  /* 0x0000000b000b7308 */ /* 0x000fe20000002400 */
[----:B------:R-:W-:Y:S02]  /*4f40*/  FSEL R64, R35, -INF , P2 ;  /* 0xff80000023407808 */ /* 0x000fe40001000000 */
[----:B------:R-:W-:Y:S02]  /*4f50*/  FMNMX.FTZ R53, R32, R53, !PT ;  /* 0x0000003520357209 */ /* 0x000fe40007810000 */
[C---:B------:R-:W-:Y:S02]  /*4f60*/  ISETP.GT.AND P2, PT, R51.reuse, 0x30, PT ;  /* 0x000000303300780c */ /* 0x040fe40003f44270 */
[----:B------:R-:W-:Y:S01]  /*4f70*/  FSEL R36, R36, -INF , P3 ;  /* 0xff80000024247808 */ /* 0x000fe20001800000 */
[----:B------:R1:W5:Y:S01]  /*4f80*/  MUFU.TANH R35, R69 ;  /* 0x0000004500237308 */ /* 0x0003620000002400 */
[----:B------:R-:W-:Y:S01]  /*4f90*/  FMNMX.FTZ R55, R64, R53, !PT ;  /* 0x0000003540377209 */ /* 0x000fe20007810000 */
[----:B------:R-:W-:Y:S01]  /*4fa0*/  FMUL.FTZ R53, R0, R72 ;  /* 0x0000004800357220 */ /* 0x000fe20000410000 */
[----:B------:R-:W-:-:S02]  /*4fb0*/  ISETP.GT.AND P3, PT, R51, 0x31, PT ;  /* 0x000000313300780c */ /* 0x000fc40003f64270 */
[----:B----4-:R-:W-:Y:S02]  /*4fc0*/  FSEL R68, R39, -INF , P2 ;  /* 0xff80000027447808 */ /* 0x010fe40001000000 */
[----:B------:R-:W-:Y:S01]  /*4fd0*/  FMNMX.FTZ R55, R36, R55, !PT ;  /* 0x0000003724377209 */ /* 0x000fe20007810000 */
[----:B------:R4:W5:Y:S01]  /*4fe0*/  MUFU.TANH R39, R53 ;  /* 0x0000003500277308 */ /* 0x0009620000002400 */
[C---:B------:R-:W-:Y:S01]  /*4ff0*/  ISETP.GT.AND P2, PT, R51.reuse, 0x38, PT ;  /* 0x000000383300780c */ /* 0x040fe20003f44270 */
[----:B-1----:R-:W-:Y:S01]  /*5000*/  FMUL.FTZ R69, R0, R79 ;  /* 0x0000004f00457220 */ /* 0x002fe20000410000 */
[----:B------:R-:W-:Y:S01]  /*5010*/  FSEL R72, R40, -INF , P3 ;  /* 0xff80000028487808 */ /* 0x000fe20001800000 */
[----:B------:R-:W-:Y:S01]  /*5020*/  FMUL.FTZ R40, R0, R73 ;  /* 0x0000004900287220 */ /* 0x000fe20000410000 */
[----:B------:R-:W-:Y:S02]  /*5030*/  FMNMX.FTZ R55, R68, R55, !PT ;  /* 0x0000003744377209 */ /* 0x000fe40007810000 */
[----:B------:R-:W-:Y:S01]  /*5040*/  ISETP.GT.AND P3, PT, R51, 0x39, PT ;  /* 0x000000393300780c */ /* 0x000fe20003f64270 */
[----:B------:R-:W-:Y:S01]  /*5050*/  MUFU.TANH R12, R12 ;  /* 0x0000000c000c7308 */ /* 0x000fe20000002400 */
[----:B------:R-:W-:-:S02]  /*5060*/  WARPGROUP.DEPBAR.LE gsb0, 0x0 ;  /* 0x00008000000079c5 */ /* 0x000fc40000010000 */
[----:B------:R-:W-:Y:S01]  /*5070*/  FSEL R144, R43, -INF , P2 ;  /* 0xff8000002b907808 */ /* 0x000fe20001000000 */
[----:B------:R-:W-:Y:S01]  /*5080*/  FMUL.FTZ R43, R0, R76 ;  /* 0x0000004c002b7220 */ /* 0x000fe20000410000 */
[----:B------:R-:W-:Y:S01]  /*5090*/  FMNMX.FTZ R55, R72, R55, !PT ;  /* 0x0000003748377209 */ /* 0x000fe20007810000 */
[C---:B----4-:R-:W-:Y:S01]  /*50a0*/  FMUL.FTZ R53, R0.reuse, R81 ;  /* 0x0000005100357220 */ /* 0x050fe20000410000 */
[----:B------:R-:W-:Y:S01]  /*50b0*/  ISETP.GT.AND P2, PT, R51, 0x40, PT ;  /* 0x000000403300780c */ /* 0x000fe20003f44270 */
[----:B------:R-:W1:Y:S01]  /*50c0*/  MUFU.TANH R40, R40 ;  /* 0x0000002800287308 */ /* 0x000e620000002400 */
[----:B------:R-:W-:Y:S01]  /*50d0*/  FSEL R146, R45, -INF , P3 ;  /* 0xff8000002d927808 */ /* 0x000fe20001800000 */
[----:B------:R-:W-:Y:S01]  /*50e0*/  FMUL.FTZ R45, R0, R77 ;  /* 0x0000004d002d7220 */ /* 0x000fe20000410000 */
[----:B------:R-:W-:Y:S01]  /*50f0*/  FMNMX.FTZ R55, R144, R55, !PT ;  /* 0x0000003790377209 */ /* 0x000fe20007810000 */
[----:B------:R-:W-:Y:S01]  /*5100*/  WARPGROUP.ARRIVE ;  /* 0x00000000000079c5 */ /* 0x000fe20000000000 */
[----:B------:R-:W-:-:S02]  /*5110*/  ISETP.GT.AND P3, PT, R51, 0x41, PT ;  /* 0x000000413300780c */ /* 0x000fc40003f64270 */
[----:B------:R-:W-:Y:S01]  /*5120*/  FSEL R48, R48, -INF , P2 ;  /* 0xff80000030307808 */ /* 0x000fe20001000000 */
[----:B------:R-:W4:Y:S01]  /*5130*/  MUFU.TANH R43, R43 ;  /* 0x0000002b002b7308 */ /* 0x000f220000002400 */
[----:B------:R-:W-:Y:S01]  /*5140*/  FMNMX.FTZ R55, R146, R55, !PT ;  /* 0x0000003792377209 */ /* 0x000fe20007810000 */
[----:B------:R-:W-:Y:S01]  /*5150*/  QGMMA.64x96x32.F32.E4M3.E4M3 R88, R140, gdesc[UR8], R88, gsb0 ;  /* 0x016000088c587df3 */ /* 0x000fe20008000858 */
[----:B------:R-:W-:Y:S01]  /*5160*/  ISETP.GT.AND P2, PT, R51, 0x48, PT ;  /* 0x000000483300780c */ /* 0x000fe20003f44270 */
[----:B------:R-:W-:Y:S01]  /*5170*/  UMOV UR10, UR6 ;  /* 0x00000006000a7c82 */ /* 0x000fe20008000000 */
[----:B--2---:R-:W-:Y:S01]  /*5180*/  FSEL R76, R49, -INF , P3 ;  /* 0xff800000314c7808 */ /* 0x004fe20001800000 */
[----:B------:R-:W-:Y:S01]  /*5190*/  FMUL.FTZ R49, R0, R80 ;  /* 0x0000005000317220 */ /* 0x000fe20000410000 */
[----:B------:R-:W-:Y:S01]  /*51a0*/  FMNMX.FTZ R55, R48, R55, !PT ;  /* 0x0000003730377209 */ /* 0x000fe20007810000 */
[----:B------:R-:W2:Y:S01]  /*51b0*/  MUFU.TANH R45, R45 ;  /* 0x0000002d002d7308 */ /* 0x000ea20000002400 */
[----:B------:R-:W-:Y:S01]  /*51c0*/  ISETP.GT.AND P3, PT, R51, 0x49, PT ;  /* 0x000000493300780c */ /* 0x000fe20003f64270 */
[----:B------:R-:W-:Y:S01]  /*51d0*/  UMOV UR11, 0x40000040 ;  /* 0x40000040000b7882 */ /* 0x000fe20000000000 */
[----:B---3--:R-:W-:-:S02]  /*51e0*/  FSEL R52, R52, -INF , P2 ;  /* 0xff80000034347808 */ /* 0x008fc40001000000 */
[----:B------:R-:W-:Y:S02]  /*51f0*/  FMNMX.FTZ R55, R76, R55, !PT ;  /* 0x000000374c377209 */ /* 0x000fe40007810000 */
[----:B------:R-:W-:Y:S01]  /*5200*/  ISETP.GT.AND P2, PT, R51, 0x50, PT ;  /* 0x000000503300780c */ /* 0x000fe20003f44270 */
[----:B------:R-:W3:Y:S01]  /*5210*/  MUFU.TANH R49, R49 ;  /* 0x0000003100317308 */ /* 0x000ee20000002400 */
[----:B-----5:R-:W-:Y:S02]  /*5220*/  FSEL R148, R9, -INF , P3 ;  /* 0xff80000009947808 */ /* 0x020fe40001800000 */
[----:B------:R-:W-:Y:S02]  /*5230*/  FMNMX.FTZ R55, R52, R55, !PT ;  /* 0x0000003734377209 */ /* 0x000fe40007810000 */
[----:B------:R-:W-:Y:S02]  /*5240*/  ISETP.GT.AND P3, PT, R51, 0x51, PT ;  /* 0x000000513300780c */ /* 0x000fe40003f64270 */
[----:B------:R-:W-:Y:S01]  /*5250*/  FSEL R80, R21, -INF , P2 ;  /* 0xff80000015507808 */ /* 0x000fe20001000000 */
[----:B------:R-:W5:Y:S01]  /*5260*/  MUFU.TANH R53, R53 ;  /* 0x0000003500357308 */ /* 0x000f620000002400 */
[----:B------:R-:W-:-:S02]  /*5270*/  FMNMX.FTZ R55, R148, R55, !PT ;  /* 0x0000003794377209 */ /* 0x000fc40007810000 */
[----:B------:R-:W-:Y:S02]  /*5280*/  ISETP.GT.AND P2, PT, R51, 0x58, PT ;  /* 0x000000583300780c */ /* 0x000fe40003f44270 */
[----:B------:R-:W-:Y:S02]  /*5290*/  FSEL R150, R27, -INF , P3 ;  /* 0xff8000001b967808 */ /* 0x000fe40001800000 */
[----:B------:R-:W-:Y:S01]  /*52a0*/  FMNMX.FTZ R55, R80, R55, !PT ;  /* 0x0000003750377209 */ /* 0x000fe20007810000 */
[----:B------:R-:W-:Y:S01]  /*52b0*/  MUFU.TANH R15, R15 ;  /* 0x0000000f000f7308 */ /* 0x000fe20000002400 */
[----:B------:R-:W-:Y:S02]  /*52c0*/  ISETP.GT.AND P3, PT, R51, 0x59, PT ;  /* 0x000000593300780c */ /* 0x000fe40003f64270 */
[----:B------:R-:W-:Y:S02]  /*52d0*/  FSEL R31, R31, -INF , P2 ;  /* 0xff8000001f1f7808 */ /* 0x000fe40001000000 */
[----:B------:R-:W-:-:S02]  /*52e0*/  FMNMX.FTZ R55, R150, R55, !PT ;  /* 0x0000003796377209 */ /* 0x000fc40007810000 */
[----:B------:R-:W-:Y:S01]  /*52f0*/  ISETP.GT.AND P2, PT, R51, 0x60, PT ;  /* 0x000000603300780c */ /* 0x000fe20003f44270 */
[----:B------:R-:W-:Y:S01]  /*5300*/  MUFU.TANH R20, R20 ;  /* 0x0000001400147308 */ /* 0x000fe20000002400 */
[----:B------:R-:W-:Y:S01]  /*5310*/  FSEL R9, R35, -INF , P3 ;  /* 0xff80000023097808 */ /* 0x000fe20001800000 */
[----:B------:R-:W-:Y:S01]  /*5320*/  FMUL.FTZ R35, R0, R84 ;  /* 0x0000005400237220 */ /* 0x000fe20000410000 */
[----:B------:R-:W-:Y:S02]  /*5330*/  FMNMX.FTZ R55, R31, R55, !PT ;  /* 0x000000371f377209 */ /* 0x000fe40007810000 */
[----:B------:R-:W-:Y:S02]  /*5340*/  ISETP.GT.AND P3, PT, R51, 0x61, PT ;  /* 0x000000613300780c */ /* 0x000fe40003f64270 */
[----:B------:R-:W-:Y:S01]  /*5350*/  FSEL R84, R39, -INF , P2 ;  /* 0xff80000027547808 */ /* 0x000fe20001000000 */
[----:B------:R-:W5:Y:S01]  /*5360*/  MUFU.TANH R35, R35 ;  /* 0x0000002300237308 */ /* 0x000f620000002400 */
[----:B------:R-:W-:-:S02]  /*5370*/  FMNMX.FTZ R55, R9, R55, !PT ;  /* 0x0000003709377209 */ /* 0x000fc40007810000 */
[C---:B------:R-:W-:Y:S02]  /*5380*/  ISETP.GT.AND P2, PT, R51.reuse, 0x68, PT ;  /* 0x000000683300780c */ /* 0x040fe40003f44270 */
[----:B-1----:R-:W-:Y:S01]  /*5390*/  FSEL R21, R40, -INF , P3 ;  /* 0xff80000028157808 */ /* 0x002fe20001800000 */
[----:B------:R-:W-:Y:S01]  /*53a0*/  FMUL.FTZ R40, R0, R85 ;  /* 0x0000005500287220 */ /* 0x000fe20000410000 */
[----:B------:R-:W-:Y:S01]  /*53b0*/  FMNMX.FTZ R55, R84, R55, !PT ;  /* 0x0000003754377209 */ /* 0x000fe20007810000 */
[----:B------:R-:W-:Y:S01]  /*53c0*/  MUFU.TANH R25, R25 ;  /* 0x0000001900197308 */ /* 0x000fe20000002400 */
[----:B------:R-:W-:Y:S02]  /*53d0*/  ISETP.GT.AND P3, PT, R51, 0x69, PT ;  /* 0x000000693300780c */ /* 0x000fe40003f64270 */
[----:B----4-:R-:W-:Y:S02]  /*53e0*/  FSEL R27, R43, -INF , P2 ;  /* 0xff8000002b1b7808 */ /* 0x010fe40001000000 */
[----:B------:R-:W-:-:S02]  /*53f0*/  FMNMX.FTZ R55, R21, R55, !PT ;  /* 0x0000003715377209 */ /* 0x000fc40007810000 */
[----:B------:R-:W-:Y:S01]  /*5400*/  ISETP.GT.AND P2, PT, R51, 0x70, PT ;  /* 0x000000703300780c */ /* 0x000fe20003f44270 */
[----:B------:R-:W1:Y:S01]  /*5410*/  MUFU.TANH R40, R40 ;  /* 0x0000002800287308 */ /* 0x000e620000002400 */
[----:B--2---:R-:W-:Y:S02]  /*5420*/  FSEL R39, R45, -INF , P3 ;  /* 0xff8000002d277808 */ /* 0x004fe40001800000 */
[----:B------:R-:W-:Y:S02]  /*5430*/  FMNMX.FTZ R55, R27, R55, !PT ;  /* 0x000000371b377209 */ /* 0x000fe40007810000 */
[----:B------:R-:W-:Y:S02]  /*5440*/  ISETP.GT.AND P3, PT, R51, 0x71, PT ;  /* 0x000000713300780c */ /* 0x000fe40003f64270 */
[----:B---3--:R-:W-:Y:S01]  /*5450*/  FSEL R43, R49, -INF , P2 ;  /* 0xff800000312b7808 */ /* 0x008fe20001000000 */
[----:B------:R-:W2:Y:S01]  /*5460*/  MUFU.TANH R26, R26 ;  /* 0x0000001a001a7308 */ /* 0x000ea20000002400 */
[----:B------:R-:W-:-:S02]  /*5470*/  FMNMX.FTZ R55, R39, R55, !PT ;  /* 0x0000003727377209 */ /* 0x000fc40007810000 */
[----:B------:R-:W-:Y:S02]  /*5480*/  ISETP.GT.AND P2, PT, R51, 0x78, PT ;  /* 0x000000783300780c */ /* 0x000fe40003f44270 */
[----:B-----5:R-:W-:Y:S02]  /*5490*/  FSEL R45, R53, -INF , P3 ;  /* 0xff800000352d7808 */ /* 0x020fe40001800000 */
[----:B------:R-:W-:Y:S01]  /*54a0*/  FMNMX.FTZ R57, R43, R55, !PT ;  /* 0x000000372b397209 */ /* 0x000fe20007810000 */
[----:B------:R-:W-:Y:S01]  /*54b0*/  FMUL.FTZ R55, R0, R66 ;  /* 0x0000004200377220 */ /* 0x000fe20000410000 */
[----:B------:R-:W-:Y:S01]  /*54c0*/  ISETP.GT.AND P3, PT, R51, 0x79, PT ;  /* 0x000000793300780c */ /* 0x000fe20003f64270 */
[----:B------:R3:W-:Y:S01]  /*54d0*/  MUFU.TANH R49, R63 ;  /* 0x0000003f00317308 */ /* 0x0007e20000002400 */
[----:B------:R-:W-:Y:S02]  /*54e0*/  FSEL R53, R35, -INF , P2 ;  /* 0xff80000023357808 */ /* 0x000fe40001000000 */
[----:B------:R-:W-:-:S02]  /*54f0*/  FMNMX.FTZ R57, R45, R57, !PT ;  /* 0x000000392d397209 */ /* 0x000fc40007810000 */
[----:B-1----:R-:W-:Y:S02]  /*5500*/  FSEL R66, R40, -INF , P3 ;  /* 0xff80000028427808 */ /* 0x002fe40001800000 */
[----:B------:R-:W-:Y:S01]  /*5510*/  FMNMX.FTZ R35, R53, R57, !PT ;  /* 0x0000003935237209 */ /* 0x000fe20007810000 */
[C---:B------:R-:W-:Y:S01]  /*5520*/  FMUL.FTZ R57, R0.reuse, R67 ;  /* 0x0000004300397220 */ /* 0x040fe20000410000 */
[C---:B---3--:R-:W-:Y:S01]  /*5530*/  FMUL.FTZ R63, R0.reuse, R74 ;  /* 0x0000004a003f7220 */ /* 0x048fe20000410000 */
[----:B------:R-:W-:Y:S01]  /*5540*/  FMUL.FTZ R67, R0, R78 ;  /* 0x0000004e00437220 */ /* 0x000fe20000410000 */
[----:B------:R-:W-:Y:S01]  /*5550*/  FMNMX.FTZ R35, R66, R35, !PT ;  /* 0x0000002342237209 */ /* 0x000fe20007810000 */
[----:B------:R-:W1:Y:S04]  /*5560*/  MUFU.TANH R29, R29 ;  /* 0x0000001d001d7308 */ /* 0x000e680000002400 */
[----:B------:R-:W3:Y:S04]  /*5570*/  SHFL.BFLY PT, R40, R35, 0x2, 0x1f ;  /* 0x0c401f0023287f89 */ /* 0x000ee800000e0000 */
[----:B------:R-:W4:Y:S08]  /*5580*/  MUFU.TANH R30, R30 ;  /* 0x0000001e001e7308 */ /* 0x000f300000002400 */
[----:B------:R-:W5:Y:S01]  /*5590*/  MUFU.TANH R33, R33 ;  /* 0x0000002100217308 */ /* 0x000f620000002400 */
[----:B------:R-:W-:-:S02]  /*55a0*/  WARPGROUP.DEPBAR.LE gsb0, 0x0 ;  /* 0x00008000000079c5 */ /* 0x000fc40000010000 */
[----:B------:R-:W-:-:S05]  /*55b0*/  WARPGROUP.ARRIVE ;  /* 0x00000000000079c5 */ /* 0x000fca0000000000 */
[----:B------:R-:W5:Y:S01]  /*55c0*/  MUFU.TANH R34, R34 ;  /* 0x0000002200227308 */ /* 0x000f620000002400 */
[----:B------:R-:W-:Y:S01]  /*55d0*/  QGMMA.64x96x32.F32.E4M3.E4M3 R88, R136, gdesc[UR8], R88, gsb0 ;  /* 0x0160000888587df3 */ /* 0x000fe20008000858 */
[----:B---3--:R-:W-:Y:S02]  /*55e0*/  FMNMX.FTZ R74, R35, R40, !PT ;  /* 0x00000028234a7209 */ /* 0x008fe40007810000 */
[----:B------:R-:W3:Y:S04]  /*55f0*/  LDC R35, c[0x0][0x988] ;  /* 0x00026200ff237b82 */ /* 0x000ee80000000800 */
[----:B------:R-:W5:Y:S01]  /*5600*/  MUFU.TANH R37, R37 ;  /* 0x0000002500257308 */ /* 0x000f620000002400 */
[----:B------:R-:W2:Y:S07]  /*5610*/  SHFL.BFLY PT, R73, R74, 0x1, 0x1f ;  /* 0x0c201f004a497f89 */ /* 0x000eae00000e0000 */
[----:B------:R-:W5:Y:S08]  /*5620*/  MUFU.TANH R38, R38 ;  /* 0x0000002600267308 */ /* 0x000f700000002400 */
[----:B------:R-:W5:Y:S08]  /*5630*/  MUFU.TANH R41, R41 ;  /* 0x0000002900297308 */ /* 0x000f700000002400 */
[----:B------:R-:W5:Y:S01]  /*5640*/  MUFU.TANH R42, R42 ;  /* 0x0000002a002a7308 */ /* 0x000f620000002400 */
[----:B--2---:R-:W-:Y:S01]  /*5650*/  FMNMX.FTZ R40, R74, R73, !PT ;  /* 0x000000494a287209 */ /* 0x004fe20007810000 */
[C---:B------:R-:W-:Y:S01]  /*5660*/  FMUL.FTZ R73, R0.reuse, R86 ;  /* 0x0000005600497220 */ /* 0x040fe20000410000 */
[----:B------:R-:W-:-:S02]  /*5670*/  FMUL.FTZ R74, R0, R87 ;  /* 0x00000057004a7220 */ /* 0x000fc40000410000 */
[C---:B------:R-:W-:Y:S01]  /*5680*/  FSETP.NEU.FTZ.AND P2, PT, R40.reuse, -INF , PT ;  /* 0xff8000002800780b */ /* 0x040fe20003f5d000 */
[----:B---3--:R-:W-:-:S02]  /*5690*/  FFMA.FTZ R75, R40, R35, -8 ;  /* 0xc1000000284b7423 */ /* 0x008fc40000010023 */
[----:B------:R-:W2:Y:S03]  /*56a0*/  MUFU.TANH R44, R44 ;  /* 0x0000002c002c7308 */ /* 0x000ea60000002400 */
[----:B------:R-:W-:-:S05]  /*56b0*/  FSEL R75, R75, RZ, P2 ;  /* 0x000000ff4b4b7208 */ /* 0x000fca0001000000 */
[-CC-:B------:R-:W-:Y:S01]  /*56c0*/  FFMA.FTZ R77, R54, R35.reuse, -R75.reuse ;  /* 0x00000023364d7223 */ /* 0x180fe2000001084b */
[----:B------:R-:W-:Y:S02]  /*56d0*/  VIADD R54, R51, 0x8 ;  /* 0x0000000833367836 */ /* 0x000fe40000000000 */
[-CC-:B------:R-:W-:Y:S01]  /*56e0*/  FFMA.FTZ R78, R56, R35.reuse, -R75.reuse ;  /* 0x00000023384e7223 */ /* 0x180fe2000001084b */
[----:B------:R-:W3:Y:S01]  /*56f0*/  MUFU.TANH R46, R46 ;  /* 0x0000002e002e7308 */ /* 0x000ee20000002400 */
[----:B------:R-:W-:-:S01]  /*5700*/  FFMA.FTZ R10, R10, R35, -R75 ;  /* 0x000000230a0a7223 */ /* 0x000fc2000001084b */
[-CC-:B------:R-:W-:Y:S01]  /*5710*/  FFMA.FTZ R14, R14, R35.reuse, -R75.reuse ;  /* 0x000000230e0e7223 */ /* 0x180fe2000001084b */
[----:B------:R-:W-:Y:S01]  /*5720*/  ISETP.GT.AND P3, PT, R54, RZ, PT ;  /* 0x000000ff3600720c */ /* 0x000fe20003f64270 */
[-CC-:B------:R-:W-:Y:S01]  /*5730*/  FFMA.FTZ R24, R24, R35.reuse, -R75.reuse ;  /* 0x0000002318187223 */ /* 0x180fe2000001084b */
[----:B------:R-:W-:Y:S01]  /*5740*/  ISETP.GT.AND P4, PT, R54, 0x1, PT ;  /* 0x000000013600780c */ /* 0x000fe20003f84270 */
[-CC-:B------:R-:W-:Y:S01]  /*5750*/  FFMA.FTZ R28, R28, R35.reuse, -R75.reuse ;  /* 0x000000231c1c7223 */ /* 0x180fe2000001084b */
[----:B------:R-:W-:Y:S01]  /*5760*/  FSEL R11, R11, -INF , P3 ;  /* 0xff8000000b0b7808 */ /* 0x000fe20001800000 */
[----:B------:R1:W-:Y:S01]  /*5770*/  MUFU.EX2 R51, R78 ;  /* 0x0000004e00337308 */ /* 0x0003e20000000800 */
[----:B------:R-:W-:Y:S01]  /*5780*/  ISETP.GT.AND P3, PT, R54, 0x8, PT ;  /* 0x000000083600780c */ /* 0x000fe20003f64270 */
[-CC-:B------:R-:W-:Y:S01]  /*5790*/  FFMA.FTZ R32, R32, R35.reuse, -R75.reuse ;  /* 0x0000002320207223 */ /* 0x180fe2000001084b */
[----:B------:R-:W-:Y:S01]  /*57a0*/  FSEL R12, R12, -INF , P4 ;  /* 0xff8000000c0c7808 */ /* 0x000fe20002000000 */
[-CC-:B------:R-:W-:Y:S01]  /*57b0*/  FFMA.FTZ R36, R36, R35.reuse, -R75.reuse ;  /* 0x0000002324247223 */ /* 0x180fe2000001084b */
[----:B------:R-:W-:Y:S01]  /*57c0*/  FMNMX.FTZ R79, R11, R6, !PT ;  /* 0x000000060b4f7209 */ /* 0x000fe20007810000 */
[-CC-:B------:R-:W-:Y:S01]  /*57d0*/  FFMA.FTZ R146, R146, R35.reuse, -R75.reuse ;  /* 0x0000002392927223 */ /* 0x180fe2000001084b */
[----:B------:R-:W-:Y:S01]  /*57e0*/  ISETP.GT.AND P4, PT, R54, 0x9, PT ;  /* 0x000000093600780c */ /* 0x000fe20003f84270 */
[----:B------:R-:W3:Y:S01]  /*57f0*/  MUFU.TANH R47, R47 ;  /* 0x0000002f002f7308 */ /* 0x000ee20000002400 */
[----:B------:R-:W-:Y:S01]  /*5800*/  FSEL R56, R15, -INF , P3 ;  /* 0xff8000000f387808 */ /* 0x000fe20001800000 */
[--C-:B------:R-:W-:Y:S01]  /*5810*/  FFMA.FTZ R15, R58, R35, -R75.reuse ;  /* 0x000000233a0f7223 */ /* 0x100fe2000001084b */
[----:B------:R-:W-:Y:S01]  /*5820*/  FMNMX.FTZ R79, R12, R79, !PT ;  /* 0x0000004f0c4f7209 */ /* 0x000fe20007810000 */
[-CC-:B------:R-:W-:Y:S01]  /*5830*/  FFMA.FTZ R76, R76, R35.reuse, -R75.reuse ;  /* 0x000000234c4c7223 */ /* 0x180fe2000001084b */
[----:B------:R-:W-:Y:S01]  /*5840*/  ISETP.GT.AND P3, PT, R54, 0x10, PT ;  /* 0x000000103600780c */ /* 0x000fe20003f64270 */
[----:B------:R-:W-:Y:S01]  /*5850*/  FFMA.FTZ R31, R31, R35, -R75 ;  /* 0x000000231f1f7223 */ /* 0x000fe2000001084b */
[----:B------:R-:W-:Y:S01]  /*5860*/  FSEL R20, R20, -INF , P4 ;  /* 0xff80000014147808 */ /* 0x000fe20002000000 */
[----:B------:R-:W3:Y:S01]  /*5870*/  MUFU.TANH R50, R50 ;  /* 0x0000003200327308 */ /* 0x000ee20000002400 */
[----:B------:R-:W-:-:S02]  /*5880*/  FMNMX.FTZ R79, R56, R79, !PT ;  /* 0x0000004f384f7209 */ /* 0x000fc40007810000 */
[----:B------:R-:W-:Y:S02]  /*5890*/  ISETP.GT.AND P4, PT, R54, 0x11, PT ;  /* 0x000000113600780c */ /* 0x000fe40003f84270 */
[----:B------:R-:W-:Y:S01]  /*58a0*/  FSEL R58, R25, -INF , P3 ;  /* 0xff800000193a7808 */ /* 0x000fe20001800000 */
[----:B------:R-:W-:Y:S01]  /*58b0*/  FFMA.FTZ R25, R60, R35, -R75 ;  /* 0x000000233c197223 */ /* 0x000fe2000001084b */
[----:B------:R-:W-:Y:S01]  /*58c0*/  FMNMX.FTZ R79, R20, R79, !PT ;  /* 0x0000004f144f7209 */ /* 0x000fe20007810000 */
[----:B------:R-:W3:Y:S01]  /*58d0*/  MUFU.TANH R55, R55 ;  /* 0x0000003700377308 */ /* 0x000ee20000002400 */
[----:B------:R-:W-:Y:S02]  /*58e0*/  ISETP.GT.AND P3, PT, R54, 0x18, PT ;  /* 0x000000183600780c */ /* 0x000fe40003f64270 */
[----:B------:R-:W-:Y:S02]  /*58f0*/  FSEL R26, R26, -INF , P4 ;  /* 0xff8000001a1a7808 */ /* 0x000fe40002000000 */
[----:B------:R-:W-:-:S02]  /*5900*/  FMNMX.FTZ R79, R58, R79, !PT ;  /* 0x0000004f3a4f7209 */ /* 0x000fc40007810000 */
[----:B------:R-:W-:Y:S01]  /*5910*/  ISETP.GT.AND P4, PT, R54, 0x19, PT ;  /* 0x000000193600780c */ /* 0x000fe20003f84270 */
[----:B------:R-:W3:Y:S01]  /*5920*/  MUFU.TANH R57, R57 ;  /* 0x0000003900397308 */ /* 0x000ee20000002400 */
[----:B-1----:R-:W-:Y:S01]  /*5930*/  FSEL R78, R29, -INF , P3 ;  /* 0xff8000001d4e7808 */ /* 0x002fe20001800000 */
[----:B------:R-:W-:Y:S01]  /*5940*/  FFMA.FTZ R29, R62, R35, -R75 ;  /* 0x000000233e1d7223 */ /* 0x000fe2000001084b */
[----:B------:R-:W-:Y:S02]  /*5950*/  FMNMX.FTZ R79, R26, R79, !PT ;  /* 0x0000004f1a4f7209 */ /* 0x000fe40007810000 */
[----:B------:R-:W-:Y:S02]  /*5960*/  ISETP.GT.AND P3, PT, R54, 0x20, PT ;  /* 0x000000203600780c */ /* 0x000fe40003f64270 */
[----:B----4-:R-:W-:Y:S01]  /*5970*/  FSEL R30, R30, -INF , P4 ;  /* 0xff8000001e1e7808 */ /* 0x010fe20002000000 */
[----:B------:R-:W1:Y:S01]  /*5980*/  MUFU.TANH R59, R59 ;  /* 0x0000003b003b7308 */ /* 0x000e620000002400 */
[----:B------:R-:W-:-:S02]  /*5990*/  FMNMX.FTZ R79, R78, R79, !PT ;  /* 0x0000004f4e4f7209 */ /* 0x000fc40007810000 */
[----:B------:R-:W-:Y:S02]  /*59a0*/  ISETP.GT.AND P4, PT, R54, 0x21, PT ;  /* 0x000000213600780c */ /* 0x000fe40003f84270 */
[----:B-----5:R-:W-:Y:S01]  /*59b0*/  FSEL R60, R33, -INF , P3 ;  /* 0xff800000213c7808 */ /* 0x020fe20001800000 */
[----:B------:R-:W-:Y:S01]  /*59c0*/  FFMA.FTZ R33, R64, R35, -R75 ;  /* 0x0000002340217223 */ /* 0x000fe2000001084b */
[----:B------:R-:W-:Y:S01]  /*59d0*/  FMNMX.FTZ R79, R30, R79, !PT ;  /* 0x0000004f1e4f7209 */ /* 0x000fe20007810000 */
[----:B------:R-:W4:Y:S01]  /*59e0*/  MUFU.TANH R61, R61 ;  /* 0x0000003d003d7308 */ /* 0x000f220000002400 */
[----:B------:R-:W-:Y:S02]  /*59f0*/  ISETP.GT.AND P3, PT, R54, 0x28, PT ;  /* 0x000000283600780c */ /* 0x000fe40003f64270 */
[----:B------:R-:W-:Y:S02]  /*5a00*/  FSEL R34, R34, -INF , P4 ;  /* 0xff80000022227808 */ /* 0x000fe40002000000 */
[----:B------:R-:W-:Y:S01]  /*5a10*/  FMNMX.FTZ R79, R60, R79, !PT ;  /* 0x0000004f3c4f7209 */ /* 0x000fe20007810000 */
[----:B------:R-:W-:-:S02]  /*5a20*/  WARPGROUP.DEPBAR.LE gsb0, 0x0 ;  /* 0x00008000000079c5 */ /* 0x000fc40000010000 */
[----:B------:R-:W-:Y:S01]  /*5a30*/  ISETP.GT.AND P4, PT, R54, 0x29, PT ;  /* 0x000000293600780c */ /* 0x000fe20003f84270 */
[----:B------:R-:W5:Y:S01]  /*5a40*/  MUFU.TANH R63, R63 ;  /* 0x0000003f003f7308 */ /* 0x000f620000002400 */
[----:B------:R-:W-:Y:S01]  /*5a50*/  FSEL R82, R37, -INF , P3 ;  /* 0xff80000025527808 */ /* 0x000fe20001800000 */
[----:B------:R-:W-:Y:S01]  /*5a60*/  FFMA.FTZ R37, R72, R35, -R75 ;  /* 0x0000002348257223 */ /* 0x000fe2000001084b */
[----:B------:R-:W-:Y:S02]  /*5a70*/  FMNMX.FTZ R79, R34, R79, !PT ;  /* 0x0000004f224f7209 */ /* 0x000fe40007810000 */
[----:B------:R-:W-:Y:S02]  /*5a80*/  ISETP.GT.AND P3, PT, R54, 0x30, PT ;  /* 0x000000303600780c */ /* 0x000fe40003f64270 */
[----:B------:R-:W-:Y:S01]  /*5a90*/  FSEL R38, R38, -INF , P4 ;  /* 0xff80000026267808 */ /* 0x000fe20002000000 */
[----:B------:R-:W5:Y:S01]  /*5aa0*/  MUFU.TANH R65, R65 ;  /* 0x0000004100417308 */ /* 0x000f620000002400 */
[----:B------:R-:W-:-:S02]  /*5ab0*/  FMNMX.FTZ R79, R82, R79, !PT ;  /* 0x0000004f524f7209 */ /* 0x000fc40007810000 */
[----:B------:R-:W-:Y:S02]  /*5ac0*/  ISETP.GT.AND P4, PT, R54, 0x31, PT ;  /* 0x000000313600780c */ /* 0x000fe40003f84270 */
[----:B------:R-:W-:Y:S01]  /*5ad0*/  FSEL R62, R41, -INF , P3 ;  /* 0xff800000293e7808 */ /* 0x000fe20001800000 */
[----:B------:R-:W-:Y:S01]  /*5ae0*/  FFMA.FTZ R41, R144, R35, -R75 ;  /* 0x0000002390297223 */ /* 0x000fe2000001084b */
[----:B------:R-:W-:Y:S01]  /*5af0*/  FMNMX.FTZ R79, R38, R79, !PT ;  /* 0x0000004f264f7209 */ /* 0x000fe20007810000 */
[----:B------:R-:W5:Y:S01]  /*5b00*/  MUFU.TANH R67, R67 ;  /* 0x0000004300437308 */ /* 0x000f620000002400 */
[----:B------:R-:W-:Y:S02]  /*5b10*/  ISETP.GT.AND P3, PT, R54, 0x38, PT ;  /* 0x000000383600780c */ /* 0x000fe40003f64270 */
[----:B------:R-:W-:Y:S02]  /*5b20*/  FSEL R42, R42, -INF , P4 ;  /* 0xff8000002a2a7808 */ /* 0x000fe40002000000 */
[----:B------:R-:W-:-:S02]  /*5b30*/  FMNMX.FTZ R79, R62, R79, !PT ;  /* 0x0000004f3e4f7209 */ /* 0x000fc40007810000 */
[----:B------:R-:W-:Y:S01]  /*5b40*/  ISETP.GT.AND P4, PT, R54, 0x39, PT ;  /* 0x000000393600780c */ /* 0x000fe20003f84270 */
[----:B------:R-:W5:Y:S01]  /*5b50*/  MUFU.TANH R69, R69 ;  /* 0x0000004500457308 */ /* 0x000f620000002400 */
[----:B--2---:R-:W-:Y:S02]  /*5b60*/  FSEL R44, R44, -INF , P3 ;  /* 0xff8000002c2c7808 */ /* 0x004fe40001800000 */
[----:B------:R-:W-:Y:S02]  /*5b70*/  FMNMX.FTZ R79, R42, R79, !PT ;  /* 0x0000004f2a4f7209 */ /* 0x000fe40007810000 */
[----:B------:R-:W-:Y:S02]  /*5b80*/  ISETP.GT.AND P3, PT, R54, 0x40, PT ;  /* 0x000000403600780c */ /* 0x000fe40003f64270 */
[----:B---3--:R-:W-:Y:S01]  /*5b90*/  FSEL R46, R46, -INF , P4 ;  /* 0xff8000002e2e7808 */ /* 0x008fe20002000000 */
[----:B------:R-:W2:Y:S01]  /*5ba0*/  MUFU.TANH R70, R70 ;  /* 0x0000004600467308 */ /* 0x000ea20000002400 */
[----:B------:R-:W-:-:S02]  /*5bb0*/  FMNMX.FTZ R79, R44, R79, !PT ;  /* 0x0000004f2c4f7209 */ /* 0x000fc40007810000 */
[----:B------:R-:W-:Y:S02]  /*5bc0*/  ISETP.GT.AND P4, PT, R54, 0x41, PT ;  /* 0x000000413600780c */ /* 0x000fe40003f84270 */
[----:B------:R-:W-:Y:S02]  /*5bd0*/  FSEL R64, R47, -INF , P3 ;  /* 0xff8000002f407808 */ /* 0x000fe40001800000 */
[----:B------:R-:W-:Y:S01]  /*5be0*/  FMNMX.FTZ R79, R46, R79, !PT ;  /* 0x0000004f2e4f7209 */ /* 0x000fe20007810000 */
[----:B------:R-:W3:Y:S01]  /*5bf0*/  MUFU.TANH R71, R71 ;  /* 0x0000004700477308 */ /* 0x000ee20000002400 */
[----:B------:R-:W-:Y:S02]  /*5c00*/  ISETP.GT.AND P3, PT, R54, 0x48, PT ;  /* 0x000000483600780c */ /* 0x000fe40003f64270 */
[----:B------:R-:W-:Y:S02]  /*5c10*/  FSEL R50, R50, -INF , P4 ;  /* 0xff80000032327808 */ /* 0x000fe40002000000 */
[----:B------:R-:W-:-:S02]  /*5c20*/  FMNMX.FTZ R79, R64, R79, !PT ;  /* 0x0000004f404f7209 */ /* 0x000fc40007810000 */
[----:B------:R-:W-:Y:S01]  /*5c30*/  ISETP.GT.AND P4, PT, R54, 0x49, PT ;  /* 0x000000493600780c */ /* 0x000fe20003f84270 */
[----:B------:R-:W3:Y:S01]  /*5c40*/  MUFU.TANH R73, R73 ;  /* 0x0000004900497308 */ /* 0x000ee20000002400 */
[----:B------:R-:W-:Y:S01]  /*5c50*/  FSEL R86, R13, -INF , P3 ;  /* 0xff8000000d567808 */ /* 0x000fe20001800000 */
[----:B------:R-:W-:Y:S01]  /*5c60*/  FFMA.FTZ R13, R68, R35, -R75 ;  /* 0x00000023440d7223 */ /* 0x000fe2000001084b */
[----:B------:R-:W-:Y:S02]  /*5c70*/  FMNMX.FTZ R79, R50, R79, !PT ;  /* 0x0000004f324f7209 */ /* 0x000fe40007810000 */
[----:B------:R-:W-:Y:S02]  /*5c80*/  ISETP.GT.AND P3, PT, R54, 0x50, PT ;  /* 0x000000503600780c */ /* 0x000fe40003f64270 */
[----:B------:R-:W-:Y:S01]  /*5c90*/  FSEL R68, R49, -INF , P4 ;  /* 0xff80000031447808 */ /* 0x000fe20002000000 */
[----:B------:R-:W3:Y:S01]  /*5ca0*/  MUFU.TANH R74, R74 ;  /* 0x0000004a004a7308 */ /* 0x000ee20000002400 */
[----:B------:R-:W-:-:S02]  /*5cb0*/  FMNMX.FTZ R79, R86, R79, !PT ;  /* 0x0000004f564f7209 */ /* 0x000fc40007810000 */
[----:B------:R-:W-:Y:S02]  /*5cc0*/  ISETP.GT.AND P4, PT, R54, 0x51, PT ;  /* 0x000000513600780c */ /* 0x000fe40003f84270 */
[----:B------:R-:W-:Y:S02]  /*5cd0*/  FSEL R140, R55, -INF , P3 ;  /* 0xff800000378c7808 */ /* 0x000fe40001800000 */
[----:B------:R-:W-:Y:S01]  /*5ce0*/  FMNMX.FTZ R79, R68, R79, !PT ;  /* 0x0000004f444f7209 */ /* 0x000fe20007810000 */
[----:B------:R-:W-:Y:S01]  /*5cf0*/  MUFU.EX2 R77, R77 ;  /* 0x0000004d004d7308 */ /* 0x000fe20000000800 */
[----:B------:R-:W-:Y:S02]  /*5d00*/  ISETP.GT.AND P3, PT, R54, 0x58, PT ;  /* 0x000000583600780c */ /* 0x000fe40003f64270 */
[----:B------:R-:W-:Y:S02]  /*5d10*/  FSEL R142, R57, -INF , P4 ;  /* 0xff800000398e7808 */ /* 0x000fe40002000000 */
[----:B------:R-:W-:-:S02]  /*5d20*/  FMNMX.FTZ R79, R140, R79, !PT ;  /* 0x0000004f8c4f7209 */ /* 0x000fc40007810000 */
[----:B------:R-:W-:Y:S01]  /*5d30*/  ISETP.GT.AND P4, PT, R54, 0x59, PT ;  /* 0x000000593600780c */ /* 0x000fe20003f84270 */
[----:B------:R-:W-:Y:S01]  /*5d40*/  MUFU.EX2 R10, R10 ;  /* 0x0000000a000a7308 */ /* 0x000fe20000000800 */
[----:B-1----:R-:W-:Y:S02]  /*5d50*/  FSEL R59, R59, -INF , P3 ;  /* 0xff8000003b3b7808 */ /* 0x002fe40001800000 */
[----:B------:R-:W-:Y:S02]  /*5d60*/  FMNMX.FTZ R72, R142, R79, !PT ;  /* 0x0000004f8e487209 */ /* 0x000fe40007810000 */
[----:B------:R-:W-:Y:S02]  /*5d70*/  ISETP.GT.AND P3, PT, R54, 0x60, PT ;  /* 0x000000603600780c */ /* 0x000fe40003f64270 */
[----:B----4-:R-:W-:Y:S01]  /*5d80*/  FSEL R144, R61, -INF , P4 ;  /* 0xff8000003d907808 */ /* 0x010fe20002000000 */
[----:B------:R-:W-:Y:S01]  /*5d90*/  MUFU.EX2 R14, R14 ;  /* 0x0000000e000e7308 */ /* 0x000fe20000000800 */
[----:B------:R-:W-:-:S02]  /*5da0*/  FMNMX.FTZ R47, R59, R72, !PT ;  /* 0x000000483b2f7209 */ /* 0x000fc40007810000 */
[----:B------:R-:W-:Y:S02]  /*5db0*/  ISETP.GT.AND P4, PT, R54, 0x61, PT ;  /* 0x000000613600780c */ /* 0x000fe40003f84270 */
[----:B-----5:R-:W-:Y:S02]  /*5dc0*/  FSEL R63, R63, -INF , P3 ;  /* 0xff8000003f3f7808 */ /* 0x020fe40001800000 */
[----:B------:R-:W-:Y:S01]  /*5dd0*/  FMNMX.FTZ R72, R144, R47, !PT ;  /* 0x0000002f90487209 */ /* 0x000fe20007810000 */
[----:B------:R-:W-:-:S01]  /*5de0*/  FFMA.FTZ R47, R48, R35, -R75 ;  /* 0x00000023302f7223 */ /* 0x000fc2000001084b */
[----:B------:R-:W-:Y:S01]  /*5df0*/  ISETP.GT.AND P3, PT, R54, 0x68, PT ;  /* 0x000000683600780c */ /* 0x000fe20003f64270 */
[----:B------:R-:W-:Y:S01]  /*5e00*/  MUFU.EX2 R15, R15 ;  /* 0x0000000f000f7308 */ /* 0x000fe20000000800 */
[----:B------:R-:W-:Y:S02]  /*5e10*/  FSEL R65, R65, -INF , P4 ;  /* 0xff80000041417808 */ /* 0x000fe40002000000 */
[----:B------:R-:W-:-:S02]  /*5e20*/  FMNMX.FTZ R72, R63, R72, !PT ;  /* 0x000000483f487209 */ /* 0x000fc40007810000 */
[C---:B------:R-:W-:Y:S02]  /*5e30*/  ISETP.GT.AND P4, PT, R54.reuse, 0x69, PT ;  /* 0x000000693600780c */ /* 0x040fe40003f84270 */
[----:B------:R-:W-:Y:S01]  /*5e40*/  FSEL R67, R67, -INF , P3 ;  /* 0xff80000043437808 */ /* 0x000fe20001800000 */
[----:B------:R-:W-:Y:S01]  /*5e50*/  MUFU.EX2 R24, R24 ;  /* 0x0000001800187308 */ /* 0x000fe20000000800 */
[----:B------:R-:W-:Y:S02]  /*5e60*/  FMNMX.FTZ R72, R65, R72, !PT ;  /* 0x0000004841487209 */ /* 0x000fe40007810000 */
[C---:B------:R-:W-:Y:S02]  /*5e70*/  ISETP.GT.AND P3, PT, R54.reuse, 0x70, PT ;  /* 0x000000703600780c */ /* 0x040fe40003f64270 */
[----:B------:R-:W-:Y:S02]  /*5e80*/  FSEL R48, R69, -INF , P4 ;  /* 0xff80000045307808 */ /* 0x000fe40002000000 */
[----:B------:R-:W-:Y:S01]  /*5e90*/  FMNMX.FTZ R49, R67, R72, !PT ;  /* 0x0000004843317209 */ /* 0x000fe20007810000 */
[----:B------:R-:W-:Y:S01]  /*5ea0*/  MUFU.EX2 R25, R25 ;  /* 0x0000001900197308 */ /* 0x000fe20000000800 */
[----:B------:R-:W-:-:S02]  /*5eb0*/  ISETP.GT.AND P4, PT, R54, 0x71, PT ;  /* 0x000000713600780c */ /* 0x000fc40003f84270 */
[----:B--2---:R-:W-:Y:S02]  /*5ec0*/  FSEL R70, R70, -INF , P3 ;  /* 0xff80000046467808 */ /* 0x004fe40001800000 */
[----:B------:R-:W-:Y:S02]  /*5ed0*/  FMNMX.FTZ R49, R48, R49, !PT ;  /* 0x0000003130317209 */ /* 0x000fe40007810000 */
[----:B------:R-:W-:Y:S01]  /*5ee0*/  ISETP.GT.AND P3, PT, R54, 0x78, PT ;  /* 0x000000783600780c */ /* 0x000fe20003f64270 */
[----:B------:R-:W-:Y:S01]  /*5ef0*/  MUFU.EX2 R28, R28 ;  /* 0x0000001c001c7308 */ /* 0x000fe20000000800 */
[----:B---3--:R-:W-:Y:S02]  /*5f00*/  FSEL R71, R71, -INF , P4 ;  /* 0xff80000047477808 */ /* 0x008fe40002000000 */
[----:B------:R-:W-:Y:S01]  /*5f10*/  FMNMX.FTZ R72, R70, R49, !PT ;  /* 0x0000003146487209 */ /* 0x000fe20007810000 */
[----:B------:R-:W-:-:S01]  /*5f20*/  FFMA.FTZ R49, R52, R35, -R75 ;  /* 0x0000002334317223 */ /* 0x000fc2000001084b */
[----:B------:R-:W-:Y:S01]  /*5f30*/  ISETP.GT.AND P4, PT, R54, 0x79, PT ;  /* 0x000000793600780c */ /* 0x000fe20003f84270 */
[----:B------:R-:W-:-:S01]  /*5f40*/  FFMA.FTZ R52, R148, R35, -R75 ;  /* 0x0000002394347223 */ /* 0x000fc2000001084b */
[----:B------:R-:W-:Y:S01]  /*5f50*/  FSEL R54, R73, -INF , P3 ;  /* 0xff80000049367808 */ /* 0x000fe20001800000 */
[----:B------:R-:W-:-:S01]  /*5f60*/  FFMA.FTZ R148, R9, R35, -R75 ;  /* 0x0000002309947223 */ /* 0x000fc2000001084b */
[----:B------:R-:W-:Y:S01]  /*5f70*/  FMNMX.FTZ R55, R71, R72, !PT ;  /* 0x0000004847377209 */ /* 0x000fe20007810000 */
[----:B------:R-:W-:-:S01]  /*5f80*/  FFMA.FTZ R9, R84, R35, -R75 ;  /* 0x0000002354097223 */ /* 0x000fc2000001084b */
[----:B------:R-:W-:Y:S01]  /*5f90*/  FSEL R74, R74, -INF , P4 ;  /* 0xff8000004a4a7808 */ /* 0x000fe20002000000 */
        /* <DEDUP_REMOVED lines=9> */
[-CC-:B------:R-:W-:Y:S01]  /*6030*/  FFMA.FTZ R39, R45, R35.reuse, -R75.reuse ;  /* 0x000000232d277223 */ /* 0x180fe2000001084b */
[----:B------:R-:W1:Y:S01]  /*6040*/  SHFL.BFLY PT, R72, R57, 0x2, 0x1f ;  /* 0x0c401f0039487f89 */ /* 0x000e6200000e0000 */
[----:B------:R-:W-:Y:S01]  /*6050*/  FSEL R45, R40, RZ, P2 ;  /* 0x000000ff282d7208 */ /* 0x000fe20001000000 */
[----:B------:R-:W-:Y:S01]  /*6060*/  FFMA.FTZ R75, R66, R35, -R75 ;  /* 0x00000023424b7223 */ /* 0x000fe2000001084b */
[----:B------:R-:W-:Y:S03]  /*6070*/  MUFU.EX2 R29, R29 ;  /* 0x0000001d001d7308 */ /* 0x000fe60000000800 */
[----:B------:R-:W-:-:S04]  /*6080*/  FADD.FTZ R66, -R45, R5 ;  /* 0x000000052d427221 */ /* 0x000fc80000010100 */
[----:B------:R-:W-:Y:S01]  /*6090*/  FMUL.FTZ R66, R66, R35 ;  /* 0x0000002342427220 */ /* 0x000fe20000410000 */
[----:B------:R-:W-:Y:S08]  /*60a0*/  MUFU.EX2 R32, R32 ;  /* 0x0000002000207308 */ /* 0x000ff00000000800 */
[----:B------:R-:W2:Y:S01]  /*60b0*/  MUFU.EX2 R66, R66 ;  /* 0x0000004200427308 */ /* 0x000ea20000000800 */
[----:B-1----:R-:W-:-:S07]  /*60c0*/  FMNMX.FTZ R61, R57, R72, !PT ;  /* 0x00000048393d7209 */ /* 0x002fce0007810000 */
[----:B------:R-:W-:Y:S01]  /*60d0*/  MUFU.EX2 R33, R33 ;  /* 0x0000002100217308 */ /* 0x000fe20000000800 */
[----:B------:R-:W1:Y:S07]  /*60e0*/  SHFL.BFLY PT, R72, R61, 0x1, 0x1f ;  /* 0x0c201f003d487f89 */ /* 0x000e6e00000e0000 */
[----:B------:R-:W-:Y:S01]  /*60f0*/  MUFU.EX2 R36, R36 ;  /* 0x0000002400247308 */ /* 0x000fe20000000800 */
[----:B--2---:R-:W-:-:S04]  /*6100*/  FFMA.FTZ R83, R66, R4, R77 ;  /* 0x0000000442537223 */ /* 0x004fc8000001004d */
[----:B------:R-:W-:-:S03]  /*6110*/  FADD.FTZ R4, R10, R83 ;  /* 0x000000530a047221 */ /* 0x000fc60000010000 */
[----:B------:R2:W-:Y:S08]  /*6120*/  MUFU.EX2 R5, R75 ;  /* 0x0000004b00057308 */ /* 0x0005f00000000800 */
[----:B------:R-:W-:Y:S01]  /*6130*/  MUFU.EX2 R13, R13 ;  /* 0x0000000d000d7308 */ /* 0x000fe20000000800 */
[----:B-1----:R-:W-:-:S04]  /*6140*/  FMNMX.FTZ R72, R61, R72, !PT ;  /* 0x000000483d487209 */ /* 0x002fc80007810000 */
[C---:B------:R-:W-:Y:S01]  /*6150*/  FSETP.NEU.FTZ.AND P2, PT, R72.reuse, -INF , PT ;  /* 0xff8000004800780b */ /* 0x040fe20003f5d000 */
[----:B------:R-:W-:-:S02]  /*6160*/  FFMA.FTZ R53, R72, R35, -8 ;  /* 0xc100000048357423 */ /* 0x000fc40000010023 */
[----:B------:R-:W-:Y:S01]  /*6170*/  MUFU.EX2 R37, R37 ;  /* 0x0000002500257308 */ /* 0x000fe20000000800 */
[----:B------:R-:W-:Y:S02]  /*6180*/  FSEL R79, R72, RZ, P2 ;  /* 0x000000ff484f7208 */ /* 0x000fe40001000000 */
[----:B------:R-:W-:-:S03]  /*6190*/  FSEL R45, R53, RZ, P2 ;  /* 0x000000ff352d7208 */ /* 0x000fc60001000000 */
[----:B------:R-:W-:Y:S02]  /*61a0*/  FADD.FTZ R6, -R79, R6 ;  /* 0x000000064f067221 */ /* 0x000fe40000010100 */
[----:B------:R-:W-:Y:S01]  /*61b0*/  MUFU.EX2 R41, R41 ;  /* 0x0000002900297308 */ /* 0x000fe20000000800 */
[----:B------:R-:W-:-:S01]  /*61c0*/  FFMA.FTZ R11, R11, R35, -R45 ;  /* 0x000000230b0b7223 */ /* 0x000fc2000001082d */
[-CC-:B------:R-:W-:Y:S01]  /*61d0*/  FFMA.FTZ R12, R12, R35.reuse, -R45.reuse ;  /* 0x000000230c0c7223 */ /* 0x180fe2000001082d */
[-C--:B------:R-:W-:Y:S01]  /*61e0*/  FMUL.FTZ R6, R6, R35.reuse ;  /* 0x0000002306067220 */ /* 0x080fe20000410000 */
        /* <DEDUP_REMOVED lines=14> */
[-CC-:B--2---:R-:W-:Y:S01]  /*62d0*/  FFMA.FTZ R75, R42, R35.reuse, -R45.reuse ;  /* 0x000000232a4b7223 */ /* 0x184fe2000001082d */
[----:B------:R-:W-:-:S01]  /*62e0*/  FFMA.FTZ R42, R44, R35, -R45 ;  /* 0x000000232c2a7223 */ /* 0x000fc2000001082d */
[-CC-:B------:R-:W-:Y:S01]  /*62f0*/  FFMA.FTZ R79, R46, R35.reuse, -R45.reuse ;  /* 0x000000232e4f7223 */ /* 0x180fe2000001082d */
[----:B------:R-:W-:-:S01]  /*6300*/  FFMA.FTZ R44, R64, R35, -R45 ;  /* 0x00000023402c7223 */ /* 0x000fc2000001082d */
[-CC-:B------:R-:W-:Y:S01]  /*6310*/  FFMA.FTZ R46, R86, R35.reuse, -R45.reuse ;  /* 0x00000023562e7223 */ /* 0x180fe2000001082d */
[----:B------:R-:W-:-:S01]  /*6320*/  FFMA.FTZ R83, R68, R35, -R45 ;  /* 0x0000002344537223 */ /* 0x000fc2000001082d */
[----:B------:R-:W2:Y:S01]  /*6330*/  MUFU.EX2 R12, R12 ;  /* 0x0000000c000c7308 */ /* 0x000ea20000000800 */
[----:B------:R-:W-:-:S02]  /*6340*/  IMAD.U32 R68, RZ, RZ, UR22 ;  /* 0x00000016ff447e24 */ /* 0x000fc4000f8e00ff */
[----:B------:R-:W-:-:S05]  /*6350*/  FFMA.FTZ R54, R54, R35, -R45 ;  /* 0x0000002336367223 */ /* 0x000fca000001082d */
[----:B------:R-:W3:Y:S01]  /*6360*/  MUFU.EX2 R53, R53 ;  /* 0x0000003500357308 */ /* 0x000ee20000000800 */
[----:B-1----:R-:W-:-:S07]  /*6370*/  FFMA.FTZ R3, R6, R3, R11 ;  /* 0x0000000306037223 */ /* 0x002fce000001000b */
[----:B------:R-:W1:Y:S01]  /*6380*/  MUFU.EX2 R20, R20 ;  /* 0x0000001400147308 */ /* 0x000e620000000800 */
[----:B--2---:R-:W-:-:S01]  /*6390*/  FADD.FTZ R50, R12, R3 ;  /* 0x000000030c327221 */ /* 0x004fc20000010000 */
[----:B------:R-:W-:-:S04]  /*63a0*/  FADD.FTZ R3, R51, R4 ;  /* 0x0000000433037221 */ /* 0x000fc80000010000 */
[----:B------:R-:W-:Y:S02]  /*63b0*/  FADD.FTZ R4, R14, R3 ;  /* 0x000000030e047221 */ /* 0x000fe40000010000 */
[----:B------:R-:W2:Y:S01]  /*63c0*/  MUFU.EX2 R56, R56 ;  /* 0x0000003800387308 */ /* 0x000ea20000000800 */
[----:B---3--:R-:W-:-:S01]  /*63d0*/  FADD.FTZ R85, R53, R50 ;  /* 0x0000003235557221 */ /* 0x008fc20000010000 */
[----:B------:R-:W-:Y:S01]  /*63e0*/  FADD.FTZ R3, R15, R4 ;  /* 0x000000040f037221 */ /* 0x000fe20000010000 */
[----:B------:R-:W-:-:S03]  /*63f0*/  FFMA.FTZ R50, R140, R35, -R45 ;  /* 0x000000238c327223 */ /* 0x000fc6000001082d */
[----:B------:R-:W-:Y:S02]  /*6400*/  FADD.FTZ R58, R24, R3 ;  /* 0x00000003183a7221 */ /* 0x000fe40000010000 */
[----:B------:R-:W3:Y:S01]  /*6410*/  MUFU.EX2 R57, R57 ;  /* 0x0000003900397308 */ /* 0x000ee20000000800 */
[----:B-1----:R-:W-:-:S01]  /*6420*/  FADD.FTZ R85, R20, R85 ;  /* 0x0000005514557221 */ /* 0x002fc20000010000 */
[----:B------:R-:W-:Y:S01]  /*6430*/  FADD.FTZ R87, R25, R58 ;  /* 0x0000003a19577221 */ /* 0x000fe20000010000 */
[----:B------:R-:W-:-:S03]  /*6440*/  FFMA.FTZ R58, R59, R35, -R45 ;  /* 0x000000233b3a7223 */ /* 0x000fc6000001082d */
[----:B------:R-:W-:Y:S02]  /*6450*/  FADD.FTZ R60, R28, R87 ;  /* 0x000000571c3c7221 */ /* 0x000fe40000010000 */
[----:B------:R-:W1:Y:S01]  /*6460*/  MUFU.EX2 R26, R26 ;  /* 0x0000001a001a7308 */ /* 0x000e620000000800 */
[----:B--2---:R-:W-:-:S01]  /*6470*/  FADD.FTZ R4, R56, R85 ;  /* 0x0000005538047221 */ /* 0x004fc20000010000 */
[----:B------:R-:W-:Y:S01]  /*6480*/  FADD.FTZ R59, R29, R60 ;  /* 0x0000003c1d3b7221 */ /* 0x000fe20000010000 */
[----:B------:R-:W-:-:S03]  /*6490*/  FFMA.FTZ R85, R142, R35, -R45 ;  /* 0x000000238e557223 */ /* 0x000fc6000001082d */
[----:B------:R-:W-:Y:S01]  /*64a0*/  FADD.FTZ R60, R32, R59 ;  /* 0x0000003b203c7221 */ /* 0x000fe20000010000 */
[----:B------:R-:W-:-:S01]  /*64b0*/  FFMA.FTZ R59, R144, R35, -R45 ;  /* 0x00000023903b7223 */ /* 0x000fc2000001082d */
[----:B------:R-:W2:Y:S01]  /*64c0*/  MUFU.EX2 R61, R61 ;  /* 0x0000003d003d7308 */ /* 0x000ea20000000800 */
[----:B---3--:R-:W-:-:S01]  /*64d0*/  FADD.FTZ R3, R57, R4 ;  /* 0x0000000439037221 */ /* 0x008fc20000010000 */
[----:B------:R-:W-:Y:S01]  /*64e0*/  FADD.FTZ R87, R33, R60 ;  /* 0x0000003c21577221 */ /* 0x000fe20000010000 */
[----:B------:R-:W-:-:S01]  /*64f0*/  FFMA.FTZ R60, R63, R35, -R45 ;  /* 0x000000233f3c7223 */ /* 0x000fc2000001082d */
[----:B------:R-:W-:Y:S02]  /*6500*/  FFMA.FTZ R63, R65, R35, -R45 ;  /* 0x00000023413f7223 */ /* 0x000fe4000001082d */
[----:B------:R-:W-:-:S02]  /*6510*/  FADD.FTZ R62, R36, R87 ;  /* 0x00000057243e7221 */ /* 0x000fc40000010000 */
[----:B------:R-:W3:Y:S01]  /*6520*/  MUFU.EX2 R30, R30 ;  /* 0x0000001e001e7308 */ /* 0x000ee20000000800 */
[----:B-1----:R-:W-:-:S01]  /*6530*/  FADD.FTZ R4, R26, R3 ;  /* 0x000000031a047221 */ /* 0x002fc20000010000 */
[----:B------:R-:W-:-:S04]  /*6540*/  FADD.FTZ R62, R13, R62 ;  /* 0x0000003e0d3e7221 */ /* 0x000fc80000010000 */
[----:B------:R-:W-:Y:S02]  /*6550*/  FADD.FTZ R62, R37, R62 ;  /* 0x0000003e253e7221 */ /* 0x000fe40000010000 */
[----:B------:R-:W1:Y:S01]  /*6560*/  MUFU.EX2 R69, R69 ;  /* 0x0000004500457308 */ /* 0x000e620000000800 */
[----:B--2---:R-:W-:-:S01]  /*6570*/  FADD.FTZ R3, R61, R4 ;  /* 0x000000043d037221 */ /* 0x004fc20000010000 */
[----:B------:R-:W-:Y:S01]  /*6580*/  FADD.FTZ R65, R41, R62 ;  /* 0x0000003e29417221 */ /* 0x000fe20000010000 */
[----:B------:R-:W-:-:S05]  /*6590*/  FFMA.FTZ R62, R67, R35, -R45 ;  /* 0x00000023433e7223 */ /* 0x000fca000001082d */
        /* <DEDUP_REMOVED lines=24> */
[-CC-:B------:R-:W-:Y:S01]  /*6720*/  FFMA.FTZ R65, R48, R35.reuse, -R45.reuse ;  /* 0x0000002330417223 */ /* 0x180fe2000001082d */
        /* <DEDUP_REMOVED lines=17> */
[-CC-:B------:R-:W-:Y:S01]  /*6840*/  FFMA.FTZ R67, R71, R35.reuse, -R45.reuse ;  /* 0x0000002347437223 */ /* 0x180fe2000001082d */
[----:B------:R-:W-:-:S05]  /*6850*/  FFMA.FTZ R45, R74, R35, -R45 ;  /* 0x000000234a2d7223 */ /* 0x000fca000001082d */
        /* <DEDUP_REMOVED lines=14> */
[----:B------:R-:W-:-:S05]  /*6940*/  @!P0 VIADD R3, R68, 0x19c40 ;  /* 0x00019c4044038836 */ /* 0x000fca0000000000 */
[----:B------:R-:W-:Y:S01]  /*6950*/  @!P0 PRMT R3, RZ, 0x654, R3 ;  /* 0x00000654ff038816 */ /* 0x000fe20000000003 */
[----:B------:R-:W2:Y:S01]  /*6960*/  MUFU.EX2 R21, R21 ;  /* 0x0000001500157308 */ /* 0x000ea20000000800 */
[----:B---3--:R-:W-:-:S02]  /*6970*/  FADD.FTZ R64, R84, R71 ;  /* 0x0000004754407221 */ /* 0x008fc40000010000 */
[----:B------:R3:W-:Y:S05]  /*6980*/  @!P0 SYNCS.ARRIVE.TRANS64.RED.A1T0 RZ, [R3+URZ], RZ ;  /* 0x000000ff03ff89a7 */ /* 0x0007ea000810043f */
[----:B------:R-:W4:Y:S01]  /*6990*/  MUFU.EX2 R62, R62 ;  /* 0x0000003e003e7308 */ /* 0x000f220000000800 */
[----:B-1----:R-:W-:-:S07]  /*69a0*/  FADD.FTZ R71, R63, R4 ;  /* 0x000000043f477221 */ /* 0x002fce0000010000 */
[----:B------:R-:W1:Y:S01]  /*69b0*/  MUFU.EX2 R150, R150 ;  /* 0x0000009600967308 */ /* 0x000e620000000800 */
[----:B--2---:R-:W-:-:S07]  /*69c0*/  FADD.FTZ R87, R21, R64 ;  /* 0x0000004015577221 */ /* 0x004fce0000010000 */
[----:B------:R-:W3:Y:S01]  /*69d0*/  MUFU.EX2 R65, R65 ;  /* 0x0000004100417308 */ /* 0x000ee20000000800 */
[----:B----4-:R-:W-:-:S07]  /*69e0*/  FADD.FTZ R4, R62, R71 ;  /* 0x000000473e047221 */ /* 0x010fce0000010000 */
        /* <DEDUP_REMOVED lines=13> */
[----:B-1----:R-:W-:-:S04]  /*6ac0*/  FADD.FTZ R64, R43, R64 ;  /* 0x000000402b407221 */ /* 0x002fc80000010000 */
[----:B------:R-:W-:Y:S01]  /*6ad0*/  FADD.FTZ R4, R5, R64 ;  /* 0x0000004005047221 */ /* 0x000fe20000010000 */
[----:B---3--:R-:W-:-:S04]  /*6ae0*/  FADD.FTZ R68, R54, R3 ;  /* 0x0000000336447221 */ /* 0x008fc80000010000 */
[----:B--2---:R-:W-:Y:S01]  /*6af0*/  FADD.FTZ R3, R45, R68 ;  /* 0x000000442d037221 */ /* 0x004fe20000010000 */
[----:B------:R-:W-:Y:S06]  /*6b00*/  @!P1 BRA `(.L_x_1545) ;  /* 0x0000000000049947 */ /* 0x000fec0003800000 */
[----:B------:R-:W-:Y:S01]  /*6b10*/  BPT.TRAP 0x1 ;  /* 0x000000040000795c */ /* 0x000fe20000300000 */
.L_x_1545:
[----:B------:R-:W-:Y:S01]  /*6b20*/  UIADD3 UR6, UR7, 0x19c60, URZ ;  /* 0x00019c6007067890 */ /* 0x000fe2000fffe03f */
[----:B------:R-:W-:Y:S01]  /*6b30*/  ISETP.GT.AND P2, PT, R8, R7, PT ;  /* 0x000000070800720c */ /* 0x000fe20003f44270 */
[----:B------:R-:W-:Y:S01]  /*6b40*/  UMOV UR17, UR38 ;  /* 0x0000002600117c82 */ /* 0x000fe20008000000 */
[----:B------:R-:W-:Y:S01]  /*6b50*/  F2FP.SATFINITE.E4M3.F32.PACK_AB_MERGE_C R25, R28, R25, RZ ;  /* 0x000000191c19723e */ /* 0x000fe200048070ff */
[----:B------:R-:W-:Y:S01]  /*6b60*/  UPRMT UR6, UR48, 0x654, UR6 ;  /* 0x0000065430067896 */ /* 0x000fe20008000006 */
[----:B------:R-:W-:Y:S01]  /*6b70*/  F2FP.SATFINITE.E4M3.F32.PACK_AB_MERGE_C R21, R150, R21, RZ ;  /* 0x000000159615723e */ /* 0x000fe200048070ff */
[-C--:B------:R-:W-:Y:S01]  /*6b80*/  FMUL.FTZ R90, R90, R6.reuse ;  /* 0x000000065a5a7220 */ /* 0x080fe20000410000 */
        /* <DEDUP_REMOVED lines=83> */
.L_x_1536:
[----:B------:R-:W-:-:S13]  /*70c0*/  ISETP.GE.AND P2, PT, R8, RZ, PT ;  /* 0x000000ff0800720c */ /* 0x000fda0003f46270 */
[----:B------:R-:W-:Y:S05]  /*70d0*/  @!P2 BRA `(.L_x_1547) ;  /* 0x0000002000e0a947 */ /* 0x000fea0003800000 */
[----:B------:R-:W-:Y:S01]  /*70e0*/  IMAD.MOV.U32 R6, RZ, RZ, R72 ;  /* 0x000000ffff067224 */ /* 0x000fe200078e0048 */
[----:B------:R-:W-:Y:S01]  /*70f0*/  UMOV UR17, UR38 ;  /* 0x0000002600117c82 */ /* 0x000fe20008000000 */
[----:B------:R-:W-:Y:S02]  /*7100*/  IMAD.MOV.U32 R5, RZ, RZ, R40 ;  /* 0x000000ffff057224 */ /* 0x000fe400078e0028 */
[----:B------:R-:W-:-:S07]  /*7110*/  IMAD.MOV.U32 R7, RZ, RZ, R2 ;  /* 0x000000ffff077224 */ /* 0x000fce00078e0002 */
.L_x_1557:
[----:B------:R-:W-:-:S04]  /*7120*/  UIADD3 UR6, UR17, 0x1, URZ ;  /* 0x0000000111067890 */ /* 0x000fc8000fffe03f */
[----:B------:R-:W-:-:S04]  /*7130*/  UISETP.NE.AND UP0, UPT, UR6, 0x2, UPT ;  /* 0x000000020600788c */ /* 0x000fc8000bf05270 */
[----:B------:R-:W-:Y:S02]  /*7140*/  USEL UR7, URZ, 0x1, UP0 ;  /* 0x000000013f077887 */ /* 0x000fe40008000000 */
[----:B------:R-:W-:-:S04]  /*7150*/  USEL UR38, UR6, URZ, UP0 ;  /* 0x0000003f06267287 */ /* 0x000fc80008000000 */
[----:B------:R-:W-:Y:S01]  /*7160*/  LOP3.LUT R2, R7, UR7, RZ, 0x3c, !PT ;  /* 0x0000000707027c12 */ /* 0x000fe2000f8e3cff */
[----:B------:R-:W-:Y:S07]  /*7170*/  @!P1 BRA `(.L_x_1548) ;  /* 0x0000000000049947 */ /* 0x000fee0003800000 */
[----:B------:R-:W-:Y:S01]  /*7180*/  BPT.TRAP 0x1 ;  /* 0x000000040000795c */ /* 0x000fe20000300000 */
.L_x_1548:
[----:B------:R-:W-:Y:S01]  /*7190*/  ULEA UR6, UR38, UR39, 0x3 ;  /* 0x0000002726067291 */ /* 0x000fe2000f8e183f */
[----:B------:R-:W-:-:S08]  /*71a0*/  SHF.L.U32 R9, R2, 0x1f, RZ ;  /* 0x0000001f02097819 */ /* 0x000fd000000006ff */
[----:B------:R1:W2:Y:S01]  /*71b0*/  SYNCS.PHASECHK.TRANS64.TRYWAIT P2, [UR6+0x19c30], R9 ;  /* 0x019c3009ff0075a7 */ /* 0x0002a20008040146 */
[----:B------:R-:W-:Y:S05]  /*71c0*/  @!P1 BRA `(.L_x_1549) ;  /* 0x0000000000049947 */ /* 0x000fea0003800000 */
[----:B------:R-:W-:Y:S01]  /*71d0*/  BPT.TRAP 0x1 ;  /* 0x000000040000795c */ /* 0x000fe20000300000 */
.L_x_1549:
[----:B--2---:R-:W-:Y:S05]  /*71e0*/  @P2 BRA `(.L_x_1550) ;  /* 0x0000000000082947 */ /* 0x004fea0003800000 */
[----:B------:R-:W2:Y:S02]  /*71f0*/  SYNCS.PHASECHK.TRANS64.TRYWAIT P2, [UR6+0x19c30], R9 ;  /* 0x019c3009ff0075a7 */ /* 0x000ea40008040146 */
[----:B--2---:R-:W-:Y:S05]  /*7200*/  @!P2 BRA `(.L_x_1551) ;  /* 0x000000740038a947 */ /* 0x004fea0003800000 */
.L_x_1550:
        /* <DEDUP_REMOVED lines=17> */
.L_x_1552:
[----:B------:R-:W-:Y:S01]  /*7320*/  ULEA UR7, UR17, UR39, 0x3 ;  /* 0x0000002711077291 */ /* 0x000fe2000f8e183f */
[----:B------:R-:W-:-:S08]  /*7330*/  SHF.L.U32 R7, R7, 0x1f, RZ ;  /* 0x0000001f07077819 */ /* 0x000fd000000006ff */
[----:B------:R3:W4:Y:S01]  /*7340*/  SYNCS.PHASECHK.TRANS64.TRYWAIT P2, [UR7+0x19c50], R7 ;  /* 0x019c5007ff0075a7 */ /* 0x0007220008040147 */
[----:B------:R-:W-:Y:S05]  /*7350*/  @!P1 BRA `(.L_x_1553) ;  /* 0x0000000000049947 */ /* 0x000fea0003800000 */
[----:B------:R-:W-:Y:S01]  /*7360*/  BPT.TRAP 0x1 ;  /* 0x000000040000795c */ /* 0x000fe20000300000 */
.L_x_1553:
[----:B----4-:R-:W-:Y:S05]  /*7370*/  @P2 BRA `(.L_x_1554) ;  /* 0x0000000000082947 */ /* 0x010fea0003800000 */
[----:B------:R-:W4:Y:S02]  /*7380*/  SYNCS.PHASECHK.TRANS64.TRYWAIT P2, [UR7+0x19c50], R7 ;  /* 0x019c5007ff0075a7 */ /* 0x000f240008040147 */
[----:B----4-:R-:W-:Y:S05]  /*7390*/  @!P2 BRA `(.L_x_1555) ;  /* 0x0000007000eca947 */ /* 0x010fea0003800000 */
.L_x_1554:
[----:B------:R-:W-:Y:S01]  /*73a0*/  UIADD3 UR6, UR39, 0x3000, URZ ;  /* 0x0000300027067890 */ /* 0x000fe2000fffe03f */
[----:B------:R-:W-:Y:S01]  /*73b0*/  WARPGROUP.ARRIVE ;  /* 0x00000000000079c5 */ /* 0x000fe20000000000 */
[----:B------:R-:W-:Y:S01]  /*73c0*/  UMOV UR11, 0x40000040 ;  /* 0x40000040000b7882 */ /* 0x000fe20000000000 */
[C---:B--2---:R-:W-:Y:S01]  /*73d0*/  FMUL.FTZ R10, R0.reuse, R24 ;  /* 0x00000018000a7220 */ /* 0x044fe20000410000 */
[----:B------:R-:W-:Y:S01]  /*73e0*/  USHF.R.U32.HI UR6, URZ, 0x4, UR6 ;  /* 0x000000043f067899 */ /* 0x000fe20008011606 */
[C---:B---3--:R-:W-:Y:S01]  /*73f0*/  FMUL.FTZ R7, R0.reuse, R25 ;  /* 0x0000001900077220 */ /* 0x048fe20000410000 */
[C---:B-1----:R-:W-:Y:S01]  /*7400*/  FMUL.FTZ R9, R0.reuse, R26 ;  /* 0x0000001a00097220 */ /* 0x042fe20000410000 */
[C---:B------:R-:W-:Y:S01]  /*7410*/  FMUL.FTZ R11, R0.reuse, R27 ;  /* 0x0000001b000b7220 */ /* 0x040fe20000410000 */
[----:B------:R-:W-:Y:S01]  /*7420*/  ULOP3.LUT UR6, UR6, 0x3fff, URZ, 0xc0, !UPT ;  /* 0x00003fff06067892 */ /* 0x000fe2000f8ec03f */
[----:B------:R-:W1:Y:S01]  /*7430*/  MUFU.TANH R10, R10 ;  /* 0x0000000a000a7308 */ /* 0x000e620000002400 */
[C---:B------:R-:W-:Y:S01]  /*7440*/  FMUL.FTZ R12, R0.reuse, R28 ;  /* 0x0000001c000c7220 */ /* 0x040fe20000410000 */
[C---:B------:R-:W-:Y:S01]  /*7450*/  FMUL.FTZ R14, R0.reuse, R30 ;  /* 0x0000001e000e7220 */ /* 0x040fe20000410000 */
[----:B------:R-:W-:Y:S01]  /*7460*/  ULOP3.LUT UR6, UR6, 0x10000, URZ, 0xfc, !UPT ;  /* 0x0001000006067892 */ /* 0x000fe2000f8efc3f */
[C---:B------:R-:W-:Y:S01]  /*7470*/  FMUL.FTZ R13, R0.reuse, R29 ;  /* 0x0000001d000d7220 */ /* 0x040fe20000410000 */
[C---:B------:R-:W-:Y:S01]  /*7480*/  FMUL.FTZ R15, R0.reuse, R31 ;  /* 0x0000001f000f7220 */ /* 0x040fe20000410000 */
[C---:B------:R-:W-:Y:S01]  /*7490*/  FMUL.FTZ R20, R0.reuse, R32 ;  /* 0x0000002000147220 */ /* 0x040fe20000410000 */
[----:B------:R-:W-:Y:S01]  /*74a0*/  UIMAD UR6, UR17, 0x300, UR6 ;  /* 0x00000300110678a4 */ /* 0x000fe2000f8e0206 */
[----:B------:R-:W2:Y:S01]  /*74b0*/  MUFU.TANH R7, R7 ;  /* 0x0000000700077308 */ /* 0x000ea20000002400 */
        /* <DEDUP_REMOVED lines=25> */
[----:B---3--:R-:W-:Y:S01]  /*7650*/  FMNMX.FTZ R40, R9, R6, !PT ;  /* 0x0000000609287209 */ /* 0x008fe20007810000 */
[C---:B------:R-:W-:Y:S01]  /*7660*/  FMUL.FTZ R50, R0.reuse, R50 ;  /* 0x0000003200327220 */ /* 0x040fe20000410000 */
[C---:B------:R-:W-:Y:S01]  /*7670*/  FMUL.FTZ R48, R0.reuse, R49 ;  /* 0x0000003100307220 */ /* 0x040fe20000410000 */
[C---:B------:R-:W-:Y:S01]  /*7680*/  FMUL.FTZ R52, R0.reuse, R52 ;  /* 0x0000003400347220 */ /* 0x040fe20000410000 */
[C---:B------:R-:W-:Y:S01]  /*7690*/  FMUL.FTZ R54, R0.reuse, R54 ;  /* 0x0000003600367220 */ /* 0x040fe20000410000 */
[C---:B------:R-:W-:Y:S01]  /*76a0*/  FMUL.FTZ R43, R0.reuse, R63 ;  /* 0x0000003f002b7220 */ /* 0x040fe20000410000 */
[C---:B------:R-:W-:Y:S01]  /*76b0*/  FMUL.FTZ R33, R0.reuse, R55 ;  /* 0x0000003700217220 */ /* 0x040fe20000410000 */
[----:B------:R-:W-:Y:S01]  /*76c0*/  MUFU.TANH R14, R14 ;  /* 0x0000000e000e7308 */ /* 0x000fe20000002400 */
        /* <DEDUP_REMOVED lines=13> */
[----:B------:R-:W-:Y:S01]  /*77a0*/  UIADD3 UR10, UR6, 0x2, URZ ;  /* 0x00000002060a7890 */ /* 0x000fe2000fffe03f */
[C---:B------:R-:W-:Y:S01]  /*77b0*/  FMUL.FTZ R70, R0.reuse, R70 ;  /* 0x0000004600467220 */ /* 0x040fe20000410000 */
[----:B------:R-:W-:Y:S01]  /*77c0*/  MUFU.TANH R15, R15 ;  /* 0x0000000f000f7308 */ /* 0x000fe20000002400 */
[C---:B------:R-:W-:Y:S01]  /*77d0*/  FMUL.FTZ R49, R0.reuse, R69 ;  /* 0x0000004500317220 */ /* 0x040fe20000410000 */
[----:B------:R-:W-:Y:S01]  /*77e0*/  UMOV UR11, 0x40000040 ;  /* 0x40000040000b7882 */ /* 0x000fe20000000000 */
        /* <DEDUP_REMOVED lines=10> */
[----:B------:R-:W-:-:S03]  /*7890*/  FMUL.FTZ R86, R0, R86 ;  /* 0x0000005600567220 */ /* 0x000fc60000410000 */
[----:B------:R-:W-:Y:S08]  /*78a0*/  MUFU.TANH R24, R24 ;  /* 0x0000001800187308 */ /* 0x000ff00000002400 */
[----:B------:R-:W1:Y:S01]  /*78b0*/  MUFU.TANH R21, R21 ;  /* 0x0000001500157308 */ /* 0x000e620000002400 */
[----:B--2---:R-:W-:-:S07]  /*78c0*/  FMNMX.FTZ R40, R20, R35, !PT ;  /* 0x0000002314287209 */ /* 0x004fce0007810000 */
[----:B------:R-:W-:Y:S08]  /*78d0*/  MUFU.TANH R25, R25 ;  /* 0x0000001900197308 */ /* 0x000ff00000002400 */
[----:B------:R-:W2:Y:S01]  /*78e0*/  MUFU.TANH R26, R26 ;  /* 0x0000001a001a7308 */ /* 0x000ea20000002400 */
[----:B-1----:R-:W-:-:S07]  /*78f0*/  FMNMX.FTZ R35, R21, R40, !PT ;  /* 0x0000002815237209 */ /* 0x002fce0007810000 */
[----:B------:R-:W-:Y:S08]  /*7900*/  MUFU.TANH R28, R28 ;  /* 0x0000001c001c7308 */ /* 0x000ff00000002400 */
[----:B------:R-:W1:Y:S01]  /*7910*/  MUFU.TANH R27, R27 ;  /* 0x0000001b001b7308 */ /* 0x000e620000002400 */
[----:B--2---:R-:W-:-:S07]  /*7920*/  FMNMX.FTZ R40, R26, R35, !PT ;  /* 0x000000231a287209 */ /* 0x004fce0007810000 */
[----:B------:R-:W-:Y:S01]  /*7930*/  MUFU.TANH R29, R29 ;  /* 0x0000001d001d7308 */ /* 0x000fe20000002400 */
[----:B------:R-:W-:Y:S02]  /*7940*/  WARPGROUP.DEPBAR.LE gsb0, 0x0 ;  /* 0x00008000000079c5 */ /* 0x000fe40000010000 */
[C---:B------:R-:W-:Y:S01]  /*7950*/  FMUL.FTZ R150, R0.reuse, R53 ;  /* 0x0000003500967220 */ /* 0x040fe20000410000 */
[----:B------:R-:W-:Y:S01]  /*7960*/  FMUL.FTZ R53, R0, R72 ;  /* 0x0000004800357220 */ /* 0x000fe20000410000 */
[----:B------:R-:W-:-:S03]  /*7970*/  FMNMX.FTZ R72, R14, R59, !PT ;  /* 0x0000003b0e487209 */ /* 0x000fc60007810000 */
[----:B------:R-:W2:Y:S01]  /*7980*/  MUFU.TANH R30, R30 ;  /* 0x0000001e001e7308 */ /* 0x000ea20000002400 */
[----:B-1----:R-:W-:Y:S01]  /*7990*/  FMNMX.FTZ R35, R27, R40, !PT ;  /* 0x000000281b237209 */ /* 0x002fe20007810000 */
[C---:B------:R-:W-:Y:S01]  /*79a0*/  FMUL.FTZ R148, R0.reuse, R51 ;  /* 0x0000003300947220 */ /* 0x040fe20000410000 */
[----:B------:R-:W-:Y:S01]  /*79b0*/  FMNMX.FTZ R59, R15, R72, !PT ;  /* 0x000000480f3b7209 */ /* 0x000fe20007810000 */
[----:B------:R-:W-:Y:S01]  /*79c0*/  WARPGROUP.ARRIVE ;  /* 0x00000000000079c5 */ /* 0x000fe20000000000 */
[----:B------:R-:W-:Y:S02]  /*79d0*/  FMUL.FTZ R51, R0, R71 ;  /* 0x0000004700337220 */ /* 0x000fe40000410000 */
[----:B------:R-:W-:Y:S01]  /*79e0*/  FMNMX.FTZ R72, R24, R59, !PT ;  /* 0x0000003b18487209 */ /* 0x000fe20007810000 */
[----:B------:R-:W1:Y:S01]  /*79f0*/  MUFU.TANH R32, R32 ;  /* 0x0000002000207308 */ /* 0x000e620000002400 */
[----:B------:R-:W-:Y:S01]  /*7a00*/  FMUL.FTZ R59, R0, R77 ;  /* 0x0000004d003b7220 */ /* 0x000fe20000410000 */
[----:B------:R-:W-:Y:S01]  /*7a10*/  QGMMA.64x96x32.F32.E4M3.E4M3 R88, R144, gdesc[UR8], R88, gsb0 ;  /* 0x0160000890587df3 */ /* 0x000fe20008000858 */
[----:B------:R-:W-:Y:S01]  /*7a20*/  FMNMX.FTZ R61, R25, R72, !PT ;  /* 0x00000048193d7209 */ /* 0x000fe20007810000 */
[----:B------:R-:W-:Y:S01]  /*7a30*/  UIADD3 UR10, UR6, 0x4, URZ ;  /* 0x00000004060a7890 */ /* 0x000fe2000fffe03f */
[----:B------:R-:W-:-:S02]  /*7a40*/  UMOV UR11, 0x40000040 ;  /* 0x40000040000b7882 */ /* 0x000fc40000000000 */
[----:B------:R-:W-:Y:S01]  /*7a50*/  FMNMX.FTZ R72, R28, R61, !PT ;  /* 0x0000003d1c487209 */ /* 0x000fe20007810000 */
[----:B------:R-:W3:Y:S01]  /*7a60*/  MUFU.TANH R31, R31 ;  /* 0x0000001f001f7308 */ /* 0x000ee20000002400 */
[----:B--2---:R-:W-:Y:S01]  /*7a70*/  FMNMX.FTZ R40, R30, R35, !PT ;  /* 0x000000231e287209 */ /* 0x004fe20007810000 */
[----:B------:R-:W-:Y:S01]  /*7a80*/  UIADD3 UR6, UR6, 0x6, URZ ;  /* 0x0000000606067890 */ /* 0x000fe2000fffe03f */
[----:B------:R-:W-:-:S05]  /*7a90*/  FMNMX.FTZ R61, R29, R72, !PT ;  /* 0x000000481d3d7209 */ /* 0x000fca0007810000 */
        /* <DEDUP_REMOVED lines=28> */
[----:B------:R-:W-:Y:S02]  /*7c60*/  WARPGROUP.DEPBAR.LE gsb0, 0x0 ;  /* 0x00008000000079c5 */ /* 0x000fe40000010000 */
[----:B------:R-:W-:-:S04]  /*7c70*/  WARPGROUP.ARRIVE ;  /* 0x00000000000079c5 */ /* 0x000fc80000000000 */
[----:B------:R-:W1:Y:S01]  /*7c80*/  MUFU.TANH R56, R56 ;  /* 0x0000003800387308 */ /* 0x000e620000002400 */
[----:B---3--:R-:W-:Y:S01]  /*7c90*/  FMNMX.FTZ R35, R150, R35, !PT ;  /* 0x0000002396237209 */ /* 0x008fe20007810000 */
[----:B------:R-:W-:Y:S01]  /*7ca0*/  QGMMA.64x96x32.F32.E4M3.E4M3 R88, R140, gdesc[UR8], R88, gsb0 ;  /* 0x016000088c587df3 */ /* 0x000fe20008000858 */
[----:B------:R-:W-:Y:S01]  /*7cb0*/  UMOV UR10, UR6 ;  /* 0x00000006000a7c82 */ /* 0x000fe20008000000 */
[----:B------:R-:W-:-:S04]  /*7cc0*/  UMOV UR11, 0x40000040 ;  /* 0x40000040000b7882 */ /* 0x000fc80000000000 */
        /* <DEDUP_REMOVED lines=34> */
[----:B------:R-:W-:Y:S01]  /*7ef0*/  FMUL.FTZ R69, R0, R87 ;  /* 0x0000005700457220 */ /* 0x000fe20000410000 */
[----:B------:R-:W-:Y:S05]  /*7f00*/  QGMMA.64x96x32.F32.E4M3.E4M3 R88, R136, gdesc[UR8], R88, gsb0 ;  /* 0x0160000888587df3 */ /* 0x000fea0008000858 */
        /* <DEDUP_REMOVED lines=28> */
[----:B------:R-:W-:-:S06]  /*80d0*/  WARPGROUP.DEPBAR.LE gsb0, 0x0 ;  /* 0x00008000000079c5 */ /* 0x000fcc0000010000 */
[----:B------:R-:W1:Y:S01]  /*80e0*/  MUFU.TANH R67, R67 ;  /* 0x0000004300437308 */ /* 0x000e620000002400 */
[----:B---3--:R-:W-:Y:S02]  /*80f0*/  FMNMX.FTZ R40, R84, R35, !PT ;  /* 0x0000002354287209 */ /* 0x008fe40007810000 */
[----:B------:R-:W3:Y:S05]  /*8100*/  LDC R35, c[0x0][0x988] ;  /* 0x00026200ff237b82 */ /* 0x000eea0000000800 */
[----:B------:R-:W4:Y:S01]  /*8110*/  MUFU.TANH R69, R69 ;  /* 0x0000004500457308 */ /* 0x000f220000002400 */
[----:B--2---:R-:W-:Y:S02]  /*8120*/  FMNMX.FTZ R72, R86, R71, !PT ;  /* 0x0000004756487209 */ /* 0x004fe40007810000 */
[----:B-1----:R-:W-:-:S05]  /*8130*/  FMNMX.FTZ R71, R67, R40, !PT ;  /* 0x0000002843477209 */ /* 0x002fca0007810000 */
[----:B------:R-:W1:Y:S01]  /*8140*/  SHFL.BFLY PT, R40, R71, 0x2, 0x1f ;  /* 0x0c401f0047287f89 */ /* 0x000e6200000e0000 */
[----:B----4-:R-:W-:-:S05]  /*8150*/  FMNMX.FTZ R73, R69, R72, !PT ;  /* 0x0000004845497209 */ /* 0x010fca0007810000 */
[----:B------:R-:W2:Y:S01]  /*8160*/  SHFL.BFLY PT, R72, R73, 0x2, 0x1f ;  /* 0x0c401f0049487f89 */ /* 0x000ea200000e0000 */
[----:B-1----:R-:W-:-:S05]  /*8170*/  FMNMX.FTZ R75, R71, R40, !PT ;  /* 0x00000028474b7209 */ /* 0x002fca0007810000 */
[----:B------:R-:W1:Y:S01]  /*8180*/  SHFL.BFLY PT, R40, R75, 0x1, 0x1f ;  /* 0x0c201f004b287f89 */ /* 0x000e6200000e0000 */
[----:B--2---:R-:W-:-:S05]  /*8190*/  FMNMX.FTZ R77, R73, R72, !PT ;  /* 0x00000048494d7209 */ /* 0x004fca0007810000 */
[----:B------:R-:W2:Y:S01]  /*81a0*/  SHFL.BFLY PT, R72, R77, 0x1, 0x1f ;  /* 0x0c201f004d487f89 */ /* 0x000ea200000e0000 */
[----:B-1----:R-:W-:-:S05]  /*81b0*/  FMNMX.FTZ R40, R75, R40, !PT ;  /* 0x000000284b287209 */ /* 0x002fca0007810000 */
[----:B------:R-:W-:Y:S01]  /*81c0*/  FADD.FTZ R144, -R40, R5 ;  /* 0x0000000528907221 */ /* 0x000fe20000010100 */
[----:B--2---:R-:W-:-:S03]  /*81d0*/  FMNMX.FTZ R72, R77, R72, !PT ;  /* 0x000000484d487209 */ /* 0x004fc60007810000 */
[-C--:B---3--:R-:W-:Y:S01]  /*81e0*/  FMUL.FTZ R5, R144, R35.reuse ;  /* 0x0000002390057220 */ /* 0x088fe20000410000 */
[----:B------:R-:W-:-:S01]  /*81f0*/  FFMA.FTZ R144, R40, R35, -8 ;  /* 0xc100000028907423 */ /* 0x000fc20000010023 */
[----:B------:R-:W-:-:S03]  /*8200*/  FADD.FTZ R6, -R72, R6 ;  /* 0x0000000648067221 */ /* 0x000fc60000010100 */
        /* <DEDUP_REMOVED lines=8> */
[-C--:B------:R-:W-:Y:S01]  /*8290*/  FFMA.FTZ R84, R72, R35.reuse, -8 ;  /* 0xc100000048547423 */ /* 0x080fe20000010023 */
[----:B------:R-:W-:-:S01]  /*82a0*/  FFMA.FTZ R38, R46, R35, -R144 ;  /* 0x000000232e267223 */ /* 0x000fc20000010890 */
[-CC-:B------:R-:W-:Y:S01]  /*82b0*/  FFMA.FTZ R46, R52, R35.reuse, -R144.reuse ;  /* 0x00000023342e7223 */ /* 0x180fe20000010890 */
[----:B------:R-:W-:-:S01]  /*82c0*/  FFMA.FTZ R10, R10, R35, -R144 ;  /* 0x000000230a0a7223 */ /* 0x000fc20000010890 */
[-CC-:B------:R-:W-:Y:S01]  /*82d0*/  FFMA.FTZ R52, R60, R35.reuse, -R144.reuse ;  /* 0x000000233c347223 */ /* 0x180fe20000010890 */
[-C--:B------:R-:W-:Y:S01]  /*82e0*/  FMUL.FTZ R6, R6, R35.reuse ;  /* 0x0000002306067220 */ /* 0x080fe20000410000 */
[-C--:B------:R-:W-:Y:S01]  /*82f0*/  FFMA.FTZ R60, R68, R35.reuse, -R144 ;  /* 0x00000023443c7223 */ /* 0x080fe20000010890 */
        /* <DEDUP_REMOVED lines=46> */
[----:B-1----:R-:W-:-:S01]  /*85e0*/  FFMA.FTZ R4, R5, R4, R10 ;  /* 0x0000000405047223 */ /* 0x002fc2000001000a */
[-CC-:B------:R-:W-:Y:S01]  /*85f0*/  FFMA.FTZ R61, R61, R35.reuse, -R84.reuse ;  /* 0x000000233d3d7223 */ /* 0x180fe20000010854 */
[----:B------:R-:W-:-:S01]  /*8600*/  FFMA.FTZ R65, R65, R35, -R84 ;  /* 0x0000002341417223 */ /* 0x000fc20000010854 */
[----:B------:R-:W-:-:S04]  /*8610*/  FFMA.FTZ R69, R69, R35, -R84 ;  /* 0x0000002345457223 */ /* 0x000fc80000010854 */
[----:B------:R-:W1:Y:S08]  /*8620*/  MUFU.EX2 R7, R7 ;  /* 0x0000000700077308 */ /* 0x000e700000000800 */
        /* <DEDUP_REMOVED lines=11> */
[----:B---3--:R-:W-:-:S01]  /*86e0*/  FADD.FTZ R79, R13, R58 ;  /* 0x0000003a0d4f7221 */ /* 0x008fc20000010000 */
[----:B------:R-:W-:-:S06]  /*86f0*/  FFMA.FTZ R58, R66, R35, -R84 ;  /* 0x00000023423a7223 */ /* 0x000fcc0000010854 */
        /* <DEDUP_REMOVED lines=16> */
[----:B------:R-:W-:-:S06]  /*8800*/  FFMA.FTZ R62, R70, R35, -R84 ;  /* 0x00000023463e7223 */ /* 0x000fcc0000010854 */
        /* <DEDUP_REMOVED lines=35> */
[----:B------:R-:W-:-:S06]  /*8a40*/  FFMA.FTZ R70, R78, R35, -R84 ;  /* 0x000000234e467223 */ /* 0x000fcc0000010854 */
        /* <DEDUP_REMOVED lines=27> */
[----:B------:R-:W-:-:S05]  /*8c00*/  IMAD.U32 R3, RZ, RZ, UR38 ;  /* 0x00000026ff037e24 */ /* 0x000fca000f8e00ff */
[----:B------:R-:W-:Y:S01]  /*8c10*/  @!P0 LEA R3, R3, UR39, 0x3 ;  /* 0x0000002703038c11 */ /* 0x000fe2000f8e18ff */
[----:B------:R-:W1:Y:S01]  /*8c20*/  MUFU.EX2 R51, R51 ;  /* 0x0000003300337308 */ /* 0x000e620000000800 */
[----:B---3--:R-:W-:-:S03]  /*8c30*/  FADD.FTZ R78, R62, R79 ;  /* 0x0000004f3e4e7221 */ /* 0x008fc60000010000 */
[----:B------:R-:W-:-:S04]  /*8c40*/  @!P0 VIADD R3, R3, 0x19c40 ;  /* 0x00019c4003038836 */ /* 0x000fc80000000000 */
[----:B------:R-:W3:Y:S01]  /*8c50*/  MUFU.EX2 R53, R53 ;  /* 0x0000003500357308 */ /* 0x000ee20000000800 */
[----:B--2---:R-:W-:-:S01]  /*8c60*/  FADD.FTZ R4, R49, R4 ;  /* 0x0000000431047221 */ /* 0x004fc20000010000 */
[----:B------:R-:W-:-:S04]  /*8c70*/  @!P0 PRMT R3, RZ, 0x654, R3 ;  /* 0x00000654ff038816 */ /* 0x000fc80000000003 */
[----:B------:R2:W-:Y:S02]  /*8c80*/  @!P0 SYNCS.ARRIVE.TRANS64.RED.A1T0 RZ, [R3+URZ], RZ ;  /* 0x000000ff03ff89a7 */ /* 0x0005e4000810043f */
[----:B------:R-:W4:Y:S01]  /*8c90*/  MUFU.EX2 R66, R66 ;  /* 0x0000004200427308 */ /* 0x000f220000000800 */
[----:B-1----:R-:W-:-:S01]  /*8ca0*/  FADD.FTZ R79, R51, R78 ;  /* 0x0000004e334f7221 */ /* 0x002fc20000010000 */
[----:B------:R-:W-:-:S06]  /*8cb0*/  FFMA.FTZ R78, R86, R35, -R84 ;  /* 0x00000023564e7223 */ /* 0x000fcc0000010854 */
[----:B------:R-:W1:Y:S01]  /*8cc0*/  MUFU.EX2 R64, R64 ;  /* 0x0000004000407308 */ /* 0x000e620000000800 */
[----:B---3--:R-:W-:-:S07]  /*8cd0*/  FADD.FTZ R81, R53, R4 ;  /* 0x0000000435517221 */ /* 0x008fce0000010000 */
[----:B------:R-:W3:Y:S01]  /*8ce0*/  MUFU.EX2 R57, R57 ;  /* 0x0000003900397308 */ /* 0x000ee20000000800 */
[----:B----4-:R-:W-:-:S07]  /*8cf0*/  FADD.FTZ R4, R66, R79 ;  /* 0x0000004f42047221 */ /* 0x010fce0000010000 */
[----:B------:R-:W4:Y:S01]  /*8d00*/  MUFU.EX2 R55, R55 ;  /* 0x0000003700377308 */ /* 0x000f220000000800 */
[----:B-1----:R-:W-:-:S07]  /*8d10*/  FADD.FTZ R82, R64, R81 ;  /* 0x0000005140527221 */ /* 0x002fce0000010000 */
[----:B------:R-:W1:Y:S01]  /*8d20*/  MUFU.EX2 R70, R70 ;  /* 0x0000004600467308 */ /* 0x000e620000000800 */
[----:B---3--:R-:W-:-:S07]  /*8d30*/  FADD.FTZ R79, R57, R4 ;  /* 0x00000004394f7221 */ /* 0x008fce0000010000 */
        /* <DEDUP_REMOVED lines=20> */
[----:B-1----:R-:W-:-:S03]  /*8e80*/  FADD.FTZ R4, R80, R79 ;  /* 0x0000004f50047221 */ /* 0x002fc60000010000 */
[----:B---3--:R-:W-:Y:S01]  /*8e90*/  FADD.FTZ R3, R69, R82 ;  /* 0x0000005245037221 */ /* 0x008fe20000010000 */
[----:B------:R-:W-:Y:S06]  /*8ea0*/  @!P1 BRA `(.L_x_1556) ;  /* 0x0000000000049947 */ /* 0x000fec0003800000 */
[----:B------:R-:W-:Y:S01]  /*8eb0*/  BPT.TRAP 0x1 ;  /* 0x000000040000795c */ /* 0x000fe20000300000 */
.L_x_1556:
[----:B------:R-:W-:Y:S01]  /*8ec0*/  UIADD3 UR6, UR7, 0x19c60, URZ ;  /* 0x00019c6007067890 */ /* 0x000fe2000fffe03f */
[----:B------:R-:W-:Y:S01]  /*8ed0*/  ISETP.GT.AND P2, PT, R8, RZ, PT ;  /* 0x000000ff0800720c */ /* 0x000fe20003f44270 */
[----:B------:R-:W-:Y:S01]  /*8ee0*/  UMOV UR17, UR38 ;  /* 0x0000002600117c82 */ /* 0x000fe20008000000 */
[----:B------:R-:W-:Y:S01]  /*8ef0*/  F2FP.SATFINITE.E4M3.F32.PACK_AB_MERGE_C R12, R13, R12, RZ ;  /* 0x0000000c0d0c723e */ /* 0x000fe200048070ff */
[----:B------:R-:W-:Y:S01]  /*8f00*/  UPRMT UR6, UR48, 0x654, UR6 ;  /* 0x0000065430067896 */ /* 0x000fe20008000006 */
        /* <DEDUP_REMOVED lines=9> */
[----:B------:R-:W-:Y:S01]  /*8fa0*/  SYNCS.ARRIVE.TRANS64.RED.A1T0 RZ, [UR6], RZ ;  /* 0x000000ffffff79a7 */ /* 0x000fe20008100406 */
        /* <DEDUP_REMOVED lines=73> */
[----:B------:R-:W-:Y:S01]  /*9440*/  F2FP.SATFINITE.E4M3.F32.PACK_AB_MERGE_C R139, R65, R74, R69 ;  /* 0x0000004a418b723e */ /* 0x000fe20004807045 */
[----:B------:R-:W-:Y:S06]  /*9450*/  @P2 BRA `(.L_x_1557) ;  /* 0xffffffdc00302947 */ /* 0x000fec000383ffff */
.L_x_1547:
[----:B------:R-:W-:Y:S06]  /*9460*/  BAR.ARV 0x8, 0x1a0 ;  /* 0x0206800000007b1d */ /* 0x000fec0000002000 */
[----:B------:R-:W-:Y:S05]  /*9470*/  @!P1 BRA `(.L_x_1558) ;  /* 0x0000000000049947 */ /* 0x000fea0003800000 */
[----:B------:R-:W-:Y:S01]  /*9480*/  BPT.TRAP 0x1 ;  /* 0x000000040000795c */ /* 0x000fe20000300000 */
.L_x_1558:
[----:B------:R-:W-:Y:S01]  /*9490*/  ULEA UR5, UR38, UR39, 0x3 ;  /* 0x0000002726057291 */ /* 0x000fe2000f8e183f */
[----:B------:R-:W-:-:S08]  /*94a0*/  SHF.L.U32 R0, R2, 0x1f, RZ ;  /* 0x0000001f02007819 */ /* 0x000fd000000006ff */
[----:B------:R1:W2:Y:S01]  /*94b0*/  SYNCS.PHASECHK.TRANS64.TRYWAIT P2, [UR5+0x19c50], R0 ;  /* 0x019c5000ff0075a7 */ /* 0x0002a20008040145 */
[----:B------:R-:W-:Y:S05]  /*94c0*/  @!P1 BRA `(.L_x_1559) ;  /* 0x0000000000049947 */ /* 0x000fea0003800000 */
[----:B------:R-:W-:Y:S01]  /*94d0*/  BPT.TRAP 0x1 ;  /* 0x000000040000795c */ /* 0x000fe20000300000 */
.L_x_1559:
[----:B------:R-:W3:Y:S02]  /*94e0*/  LDC.64 R8, c[0x0][0x9a0] ;  /* 0x00026800ff087b82 */ /* 0x000ee40000000a00 */
[----:B---3--:R-:W-:-:S04]  /*94f0*/  ISETP.NE.U32.AND P0, PT, R8, RZ, PT ;  /* 0x000000ff0800720c */ /* 0x008fc80003f05070 */
[----:B------:R-:W-:-:S13]  /*9500*/  ISETP.NE.AND.EX P0, PT, R9, RZ, PT, P0 ;  /* 0x000000ff0900720c */ /* 0x000fda0003f05300 */
[----:B------:R-:W3:Y:S08]  /*9510*/  @P0 LDC.64 R6, c[0x0][0x9c8] ;  /* 0x00027200ff060b82 */ /* 0x000ef00000000a00 */
[----:B------:R-:W4:Y:S01]  /*9520*/  @P0 LDC.64 R10, c[0x0][0x9d0] ;  /* 0x00027400ff0a0b82 */ /* 0x000f220000000a00 */
[----:B--2---:R-:W-:Y:S05]  /*9530*/  @P2 BRA `(.L_x_1560) ;  /* 0x0000000000082947 */ /* 0x004fea0003800000 */
[----:B------:R-:W2:Y:S02]  /*9540*/  SYNCS.PHASECHK.TRANS64.TRYWAIT P2, [UR5+0x19c50], R0 ;  /* 0x019c5000ff0075a7 */ /* 0x000ea40008040145 */
[----:B--2---:R-:W-:Y:S05]  /*9550*/  @!P2 BRA `(.L_x_1561) ;  /* 0x000000500094a947 */ /* 0x004fea0003800000 */
.L_x_1560:
[----:B------:R-:W-:Y:S01]  /*9560*/  UIADD3 UR39, UR39, 0x3000, URZ ;  /* 0x0000300027277890 */ /* 0x000fe2000fffe03f */
[----:B------:R-:W-:Y:S01]  /*9570*/  WARPGROUP.ARRIVE ;  /* 0x00000000000079c5 */ /* 0x000fe20000000000 */
[----:B------:R-:W-:Y:S01]  /*9580*/  UMOV UR7, 0x40000040 ;  /* 0x4000004000077882 */ /* 0x000fe20000000000 */
[----:B--2---:R-:W-:Y:S01]  /*9590*/  IMAD.U32 R5, RZ, RZ, UR44 ;  /* 0x0000002cff057e24 */ /* 0x004fe2000f8e00ff */
[----:B------:R-:W-:Y:S01]  /*95a0*/  USHF.R.U32.HI UR39, URZ, 0x4, UR39 ;  /* 0x000000043f277899 */ /* 0x000fe20008011627 */
[----:B------:R-:W-:-:S03]  /*95b0*/  @P0 SHF.R.S32.HI R13, RZ, 0x1f, R23 ;  /* 0x0000001fff0d0819 */ /* 0x000fc60000011417 */
[----:B------:R-:W-:Y:S01]  /*95c0*/  ULOP3.LUT UR39, UR39, 0x3fff, URZ, 0xc0, !UPT ;  /* 0x00003fff27277892 */ /* 0x000fe2000f8ec03f */
[----:B------:R-:W-:-:S03]  /*95d0*/  @P0 SHF.R.S32.HI R5, RZ, 0x1f, R5 ;  /* 0x0000001fff050819 */ /* 0x000fc60000011405 */
[----:B------:R-:W-:Y:S02]  /*95e0*/  ULOP3.LUT UR4, UR39, 0x10000, URZ, 0xfc, !UPT ;  /* 0x0001000027047892 */ /* 0x000fe4000f8efc3f */
[----:B-1-3--:R-:W-:Y:S02]  /*95f0*/  @P0 IMAD R0, R5, R6, RZ ;  /* 0x0000000605000224 */ /* 0x00afe400078e02ff */
[----:B------:R-:W-:Y:S02]  /*9600*/  UIMAD UR4, UR38, 0x300, UR4 ;  /* 0x00000300260478a4 */ /* 0x000fe4000f8e0204 */
[----:B------:R-:W-:Y:S02]  /*9610*/  @P0 IMAD R5, R7, UR44, R0 ;  /* 0x0000002c07050c24 */ /* 0x000fe4000f8e0200 */
[----:B------:R-:W-:-:S03]  /*9620*/  @P0 IMAD.WIDE.U32 R6, R6, UR44, RZ ;  /* 0x0000002c06060c25 */ /* 0x000fc6000f8e00ff */
[----:B------:R-:W-:Y:S01]  /*9630*/  UMOV UR6, UR4 ;  /* 0x0000000400067c82 */ /* 0x000fe20008000000 */
[-C--:B----4-:R-:W-:Y:S01]  /*9640*/  @P0 IMAD R0, R13, R10.reuse, RZ ;  /* 0x0000000a0d000224 */ /* 0x090fe200078e02ff */
[----:B------:R-:W-:Y:S01]  /*9650*/  QGMMA.64x96x32.F32.E4M3.E4M3 R88, R148, gdesc[UR4], R88, gsb0 ;  /* 0x0160000494587df3 */ /* 0x000fe20008000858 */
[----:B------:R-:W-:Y:S02]  /*9660*/  @P0 IMAD.IADD R7, R7, 0x1, R5 ;  /* 0x0000000107070824 */ /* 0x000fe400078e0205 */
[C---:B------:R-:W-:Y:S02]  /*9670*/  @P0 IMAD R5, R23.reuse, R11, R0 ;  /* 0x0000000b17050224 */ /* 0x040fe400078e0200 */
[----:B------:R-:W-:-:S04]  /*9680*/  @P0 IMAD.WIDE.U32 R6, R23, R10, R6 ;  /* 0x0000000a17060225 */ /* 0x000fc800078e0006 */
[----:B------:R-:W-:Y:S01]  /*9690*/  @P0 IMAD.IADD R0, R7, 0x1, R5 ;  /* 0x0000000107000824 */ /* 0x000fe200078e0205 */
[----:B------:R-:W-:Y:S01]  /*96a0*/  @P0 LEA R8, P2, R6, R8, 0x2 ;  /* 0x0000000806080211 */ /* 0x000fe200078410ff */
[----:B------:R-:W-:-:S03]  /*96b0*/  IMAD.MOV.U32 R5, RZ, RZ, 0x3f800000 ;  /* 0x3f800000ff057424 */ /* 0x000fc600078e00ff */
[----:B------:R-:W-:-:S05]  /*96c0*/  @P0 LEA.HI.X R9, R6, R9, R0, 0x2, P2 ;  /* 0x0000000906090211 */ /* 0x000fca00010f1400 */
[----:B------:R1:W2:Y:S01]  /*96d0*/  @P0 LDG.E R5, desc[UR46][R8.64] ;  /* 0x0000002e08050981 */ /* 0x0002a2000c1e1900 */
[----:B------:R-:W-:Y:S01]  /*96e0*/  UIADD3 UR6, UR4, 0x2, URZ ;  /* 0x0000000204067890 */ /* 0x000fe2000fffe03f */
[----:B------:R-:W-:Y:S01]  /*96f0*/  UMOV UR7, 0x40000040 ;  /* 0x4000004000077882 */ /* 0x000fe20000000000 */
[----:B------:R-:W-:Y:S02]  /*9700*/  WARPGROUP.DEPBAR.LE gsb0, 0x0 ;  /* 0x00008000000079c5 */ /* 0x000fe40000010000 */
[----:B------:R-:W-:-:S06]  /*9710*/  WARPGROUP.ARRIVE ;  /* 0x00000000000079c5 */ /* 0x000fcc0000000000 */
[----:B------:R-:W-:Y:S01]  /*9720*/  QGMMA.64x96x32.F32.E4M3.E4M3 R88, R144, gdesc[UR4], R88, gsb0 ;  /* 0x0160000490587df3 */ /* 0x000fe20008000858 */
[----:B------:R-:W-:Y:S01]  /*9730*/  UIADD3 UR6, UR4, 0x4, URZ ;  /* 0x0000000404067890 */ /* 0x000fe2000fffe03f */
[----:B------:R-:W-:Y:S01]  /*9740*/  UMOV UR7, 0x40000040 ;  /* 0x4000004000077882 */ /* 0x000fe20000000000 */
[----:B------:R-:W3:Y:S01]  /*9750*/  SHFL.BFLY PT, R7, R4, 0x2, 0x1f ;  /* 0x0c401f0004077f89 */ /* 0x000ee200000e0000 */
[----:B------:R-:W-:-:S03]  /*9760*/  UIADD3 UR4, UR4, 0x6, URZ ;  /* 0x0000000604047890 */ /* 0x000fc6000fffe03f */
[----:B------:R-:W4:Y:S01]  /*9770*/  SHFL.BFLY PT, R6, R3, 0x2, 0x1f ;  /* 0x0c401f0003067f89 */ /* 0x000f2200000e0000 */
[----:B------:R-:W-:Y:S02]  /*9780*/  WARPGROUP.DEPBAR.LE gsb0, 0x0 ;  /* 0x00008000000079c5 */ /* 0x000fe40000010000 */
[----:B------:R-:W-:-:S06]  /*9790*/  WARPGROUP.ARRIVE ;  /* 0x00000000000079c5 */ /* 0x000fcc0000000000 */
[----:B------:R-:W-:Y:S01]  /*97a0*/  QGMMA.64x96x32.F32.E4M3.E4M3 R88, R140, gdesc[UR4], R88, gsb0 ;  /* 0x016000048c587df3 */ /* 0x000fe20008000858 */
[----:B------:R-:W-:Y:S01]  /*97b0*/  UMOV UR6, UR4 ;  /* 0x0000000400067c82 */ /* 0x000fe20008000000 */
[----:B------:R-:W-:Y:S01]  /*97c0*/  UMOV UR7, 0x40000040 ;  /* 0x4000004000077882 */ /* 0x000fe20000000000 */
[----:B---3--:R-:W-:-:S01]  /*97d0*/  FADD.FTZ R7, R7, R4 ;  /* 0x0000000407077221 */ /* 0x008fc20000010000 */
[----:B----4-:R-:W-:-:S04]  /*97e0*/  FADD.FTZ R6, R6, R3 ;  /* 0x0000000306067221 */ /* 0x010fc80000010000 */
[----:B------:R-:W3:Y:S04]  /*97f0*/  SHFL.BFLY PT, R0, R7, 0x1, 0x1f ;  /* 0x0c201f0007007f89 */ /* 0x000ee800000e0000 */
[----:B-1----:R-:W1:Y:S01]  /*9800*/  SHFL.BFLY PT, R9, R6, 0x1, 0x1f ;  /* 0x0c201f0006097f89 */ /* 0x002e6200000e0000 */
[----:B------:R-:W-:Y:S02]  /*9810*/  IMAD.MOV.U32 R4, RZ, RZ, RZ ;  /* 0x000000ffff047224 */ /* 0x000fe400078e00ff */
[----:B---3--:R-:W-:Y:S01]  /*9820*/  FADD.FTZ R10, R7, R0 ;  /* 0x00000000070a7221 */ /* 0x008fe20000010000 */
[----:B-1----:R-:W-:-:S04]  /*9830*/  FADD.FTZ R11, R6, R9 ;  /* 0x00000009060b7221 */ /* 0x002fc80000010000 */
[C---:B------:R-:W-:Y:S01]  /*9840*/  FSETP.NE.FTZ.AND P0, PT, R10.reuse, RZ, PT ;  /* 0x000000ff0a00720b */ /* 0x040fe20003f15000 */
[----:B------:R-:W-:Y:S01]  /*9850*/  FMUL.FTZ R12, R10, 0.00390625 ;  /* 0x3b8000000a0c7820 */ /* 0x000fe20000410000 */
[----:B------:R-:W-:-:S04]  /*9860*/  FMUL.FTZ R13, R11, 0.00390625 ;  /* 0x3b8000000b0d7820 */ /* 0x000fc80000410000 */
        /* <DEDUP_REMOVED lines=9> */
[----:B------:R-:W3:Y:S08]  /*9900*/  @P3 MUFU.LG2 R9, R13 ;  /* 0x0000000d00093308 */ /* 0x000ef00000000c00 */
[----:B------:R-:W4:Y:S01]  /*9910*/  @P0 MUFU.RCP R6, R11 ;  /* 0x0000000b00060308 */ /* 0x000f220000001000 */
[C---:B------:R-:W-:Y:S01]  /*9920*/  @P2 FMUL.FTZ R7, R35.reuse, 0.69314718246459960938 ;  /* 0x3f31721823072820 */ /* 0x040fe20000410000 */
[----:B------:R-:W-:Y:S01]  /*9930*/  @P3 FMUL.FTZ R14, R35, 0.69314718246459960938 ;  /* 0x3f317218230e3820 */ /* 0x000fe20000410000 */
[----:B-1----:R-:W-:Y:S01]  /*9940*/  @P2 FMUL.FTZ R8, R8, 0.69314718246459960938 ;  /* 0x3f31721808082820 */ /* 0x002fe20000410000 */
[----:B------:R-:W-:-:S02]  /*9950*/  IMAD.MOV.U32 R3, RZ, RZ, -0x800000 ;  /* 0xff800000ff037424 */ /* 0x000fc400078e00ff */
[----:B--2---:R-:W-:Y:S01]  /*9960*/  FMUL.FTZ R4, R4, R5 ;  /* 0x0000000504047220 */ /* 0x004fe20000410000 */
[----:B------:R-:W-:Y:S02]  /*9970*/  IMAD.MOV.U32 R0, RZ, RZ, -0x800000 ;  /* 0xff800000ff007424 */ /* 0x000fe400078e00ff */
[----:B---3--:R-:W-:Y:S01]  /*9980*/  @P3 FMUL.FTZ R9, R9, 0.69314718246459960938 ;  /* 0x3f31721809093820 */ /* 0x008fe20000410000 */
[----:B------:R-:W-:-:S03]  /*9990*/  @P2 FFMA.FTZ R3, R7, R40, R8 ;  /* 0x0000002807032223 */ /* 0x000fc60000010008 */
[----:B------:R-:W-:Y:S01]  /*99a0*/  @P3 FFMA.FTZ R0, R14, R72, R9 ;  /* 0x000000480e003223 */ /* 0x000fe20000010009 */
[----:B----4-:R-:W-:Y:S01]  /*99b0*/  FMUL.FTZ R5, R6, R5 ;  /* 0x0000000506057220 */ /* 0x010fe20000410000 */
[----:B------:R-:W-:Y:S02]  /*99c0*/  WARPGROUP.DEPBAR.LE gsb0, 0x0 ;  /* 0x00008000000079c5 */ /* 0x000fe40000010000 */
[----:B------:R-:W-:Y:S05]  /*99d0*/  @!P1 BRA `(.L_x_1562) ;  /* 0x0000000000049947 */ /* 0x000fea0003800000 */
[----:B------:R-:W-:Y:S01]  /*99e0*/  BPT.TRAP 0x1 ;  /* 0x000000040000795c */ /* 0x000fe20000300000 */
.L_x_1562:
        /* <DEDUP_REMOVED lines=55> */
[----:B------:R-:W-:Y:S01]  /*9d60*/  VIADD R156, R156, 0x1 ;  /* 0x000000019c9c7836 */ /* 0x000fe20000000000 */
[----:B------:R-:W-:Y:S01]  /*9d70*/  LOP3.LUT R2, R2, UR4, RZ, 0x3c, !PT ;  /* 0x0000000402027c12 */ /* 0x000fe2000f8e3cff */
[----:B------:R-:W-:-:S12]  /*9d80*/  USEL UR38, UR38, URZ, UP0 ;  /* 0x0000003f26267287 */ /* 0x000fd80008000000 */
.L_x_1529:
        /* <DEDUP_REMOVED lines=29> */
[----:B------:R-:W-:Y:S01]  /*9f60*/  F2FP.BF16.F32.PACK_AB R46, R45, R46 ;  /* 0x0000002e2d2e723e */ /* 0x000fe200000010ff */
[----:B------:R-:W-:Y:S01]  /*9f70*/  USHF.R.S32.HI UR5, URZ, 0x1f, UR43 ;  /* 0x0000001f3f057899 */ /* 0x000fe2000801142b */
[----:B------:R-:W-:Y:S01]  /*9f80*/  LOP3.LUT R4, R4, 0xc, RZ, 0xc0, !PT ;  /* 0x0000000c04047812 */ /* 0x000fe200078ec0ff */
[----:B------:R-:W1:Y:S03]  /*9f90*/  LDC.64 R70, c[0x0][0xb78] ;  /* 0x0002de00ff467b82 */ /* 0x000e660000000a00 */
[----:B------:R-:W-:-:S05]  /*9fa0*/  IADD3 R4, P0, R4, UR6, RZ ;  /* 0x0000000604047c10 */ /* 0x000fca000ff1e0ff */
[----:B------:R-:W-:Y:S01]  /*9fb0*/  IMAD.X R5, RZ, RZ, UR7, P0 ;  /* 0x00000007ff057e24 */ /* 0x000fe200080e06ff */
[----:B------:R-:W-:Y:S01]  /*9fc0*/  IADD3 R15, P6, R18, 0x20, RZ ;  /* 0x00000020120f7810 */ /* 0x000fe20007fde0ff */
[----:B------:R-:W-:Y:S01]  /*9fd0*/  VIADD R51, R22, UR42 ;  /* 0x0000002a16337c36 */ /* 0x000fe20008000000 */
[----:B------:R-:W-:Y:S01]  /*9fe0*/  IADD3 R13, P3, R18, 0x3000, RZ ;  /* 0x00003000120d7810 */ /* 0x000fe20007f7e0ff */
[----:B------:R-:W-:Y:S02]  /*9ff0*/  ULDC.64 UR6, c[0x0][0xb70] ;  /* 0x0002dc0000067ab9 */ /* 0x000fe40000000a00 */
[----:B------:R2:W3:Y:S01]  /*a000*/  LDG.E.CONSTANT R5, desc[UR46][R4.64] ;  /* 0x0000002e04057981 */ /* 0x0004e2000c1e9900 */
[----:B------:R-:W-:Y:S01]  /*a010*/  VIADD R7, R51, 0x8 ;  /* 0x0000000833077836 */ /* 0x000fe20000000000 */
[----:B------:R-:W-:Y:S01]  /*a020*/  LOP3.LUT R12, R13, 0x180, RZ, 0xc0, !PT ;  /* 0x000001800d0c7812 */ /* 0x000fe200078ec0ff */
[----:B------:R-:W-:Y:S01]  /*a030*/  UIMAD UR5, UR5, UR6, URZ ;  /* 0x00000006050572a4 */ /* 0x000fe2000f8e023f */
[----:B------:R-:W-:Y:S01]  /*a040*/  F2FP.BF16.F32.PACK_AB R44, R43, R44 ;  /* 0x0000002c2b2c723e */ /* 0x000fe200000010ff */
[----:B------:R-:W-:Y:S01]  /*a050*/  UIMAD.WIDE.U32 UR8, UR43, UR6, URZ ;  /* 0x000000062b0872a5 */ /* 0x000fe2000f8e003f */
[----:B------:R-:W-:Y:S01]  /*a060*/  ISETP.GE.OR P2, PT, R7, UR10, P1 ;  /* 0x0000000a07007c0c */ /* 0x000fe20008f46670 */
[----:B------:R-:W-:Y:S01]  /*a070*/  UIMAD UR5, UR43, UR7, UR5 ;  /* 0x000000072b0572a4 */ /* 0x000fe2000f8e0205 */
[----:B------:R-:W-:-:S02]  /*a080*/  SHF.R.U64 R12, R12, 0x3, RZ ;  /* 0x000000030c0c7819 */ /* 0x000fc400000012ff */
[----:B--2---:R-:W-:Y:S01]  /*a090*/  LOP3.LUT P0, R4, R59, 0x3, RZ, 0xc0, !PT ;  /* 0x000000033b047812 */ /* 0x004fe2000780c0ff */
[----:B------:R-:W-:Y:S01]  /*a0a0*/  UIADD3 UR5, UR9, UR5, URZ ;  /* 0x0000000509057290 */ /* 0x000fe2000fffe03f */
[----:B------:R-:W-:Y:S01]  /*a0b0*/  F2FP.BF16.F32.PACK_AB R38, R37, R38 ;  /* 0x000000262526723e */ /* 0x000fe200000010ff */
[----:B------:R-:W-:Y:S01]  /*a0c0*/  VIADD R59, R59, 0xffffff80 ;  /* 0xffffff803b3b7836 */ /* 0x000fe20000000000 */
[----:B------:R-:W-:Y:S01]  /*a0d0*/  ISETP.EQ.OR P0, PT, R4, 0x3, !P0 ;  /* 0x000000030400780c */ /* 0x000fe20004702670 */
[----:B------:R-:W-:Y:S01]  /*a0e0*/  ULDC.64 UR6, c[0x0][0xb40] ;  /* 0x0002d00000067ab9 */ /* 0x000fe20000000a00 */
[----:B------:R-:W-:Y:S02]  /*a0f0*/  F2FP.BF16.F32.PACK_AB R33, R33, R34 ;  /* 0x000000222121723e */ /* 0x000fe400000010ff */
[----:B------:R-:W-:Y:S02]  /*a100*/  SEL R62, R21, R14, P0 ;  /* 0x0000000e153e7207 */ /* 0x000fe40000000000 */
[----:B------:R-:W-:-:S02]  /*a110*/  SEL R64, R14, R21, P0 ;  /* 0x000000150e407207 */ /* 0x000fc40000000000 */
[----:B------:R-:W-:Y:S02]  /*a120*/  LOP3.LUT R14, R15, 0x180, RZ, 0xc0, !PT ;  /* 0x000001800f0e7812 */ /* 0x000fe400078ec0ff */
[----:B------:R-:W-:Y:S02]  /*a130*/  SEL R66, R9, R6, P0 ;  /* 0x0000000609427207 */ /* 0x000fe40000000000 */
[----:B------:R-:W-:Y:S02]  /*a140*/  SHF.R.U64 R14, R14, 0x3, RZ ;  /* 0x000000030e0e7819 */ /* 0x000fe400000012ff */
[----:B------:R-:W-:Y:S02]  /*a150*/  SEL R68, R6, R9, P0 ;  /* 0x0000000906447207 */ /* 0x000fe40000000000 */
[----:B------:R-:W-:Y:S02]  /*a160*/  IADD3 R9, P5, R18, 0x6000, RZ ;  /* 0x0000600012097810 */ /* 0x000fe40007fbe0ff */
[----:B------:R-:W-:-:S02]  /*a170*/  SEL R42, R11, R8, P0 ;  /* 0x000000080b2a7207 */ /* 0x000fc40000000000 */
[----:B------:R-:W-:Y:S02]  /*a180*/  SEL R48, R8, R11, P0 ;  /* 0x0000000b08307207 */ /* 0x000fe40000000000 */
[----:B------:R-:W-:Y:S01]  /*a190*/  LOP3.LUT R14, R14, R15, RZ, 0x3c, !PT ;  /* 0x0000000f0e0e7212 */ /* 0x000fe200078e3cff */
[----:B------:R-:W-:Y:S01]  /*a1a0*/  IMAD.X R15, RZ, RZ, R19, P6 ;  /* 0x000000ffff0f7224 */ /* 0x000fe200030e0613 */
[----:B------:R-:W-:Y:S02]  /*a1b0*/  LOP3.LUT R8, R9, 0x180, RZ, 0xc0, !PT ;  /* 0x0000018009087812 */ /* 0x000fe400078ec0ff */
[C---:B------:R-:W-:Y:S02]  /*a1c0*/  IADD3 R7, P6, R18.reuse, 0x6020, RZ ;  /* 0x0000602012077810 */ /* 0x040fe40007fde0ff */
[----:B------:R-:W-:Y:S02]  /*a1d0*/  IADD3 R11, P4, R18, 0x3020, RZ ;  /* 0x00003020120b7810 */ /* 0x000fe40007f9e0ff */
[----:B------:R-:W-:-:S02]  /*a1e0*/  SHF.R.U64 R8, R8, 0x3, RZ ;  /* 0x0000000308087819 */ /* 0x000fc400000012ff */
[----:B------:R-:W-:Y:S02]  /*a1f0*/  LOP3.LUT R6, R7, 0x180, RZ, 0xc0, !PT ;  /* 0x0000018007067812 */ /* 0x000fe400078ec0ff */
[----:B------:R-:W-:Y:S02]  /*a200*/  LOP3.LUT R10, R11, 0x180, RZ, 0xc0, !PT ;  /* 0x000001800b0a7812 */ /* 0x000fe400078ec0ff */
[----:B------:R-:W-:Y:S01]  /*a210*/  LOP3.LUT R8, R8, R9, RZ, 0x3c, !PT ;  /* 0x0000000908087212 */ /* 0x000fe200078e3cff */
[----:B------:R-:W-:Y:S01]  /*a220*/  IMAD.X R9, RZ, RZ, R19, P5 ;  /* 0x000000ffff097224 */ /* 0x000fe200028e0613 */
[----:B------:R-:W-:Y:S02]  /*a230*/  SHF.R.U64 R6, R6, 0x3, RZ ;  /* 0x0000000306067819 */ /* 0x000fe400000012ff */
[----:B------:R-:W-:Y:S02]  /*a240*/  SHF.R.U64 R10, R10, 0x3, RZ ;  /* 0x000000030a0a7819 */ /* 0x000fe400000012ff */
[----:B------:R-:W-:-:S02]  /*a250*/  SEL R58, R39, R36, P0 ;  /* 0x00000024273a7207 */ /* 0x000fc40000000000 */
[----:B------:R-:W-:Y:S02]  /*a260*/  SEL R36, R36, R39, P0 ;  /* 0x0000002724247207 */ /* 0x000fe40000000000 */
[----:B------:R-:W-:Y:S01]  /*a270*/  LOP3.LUT R6, R6, R7, RZ, 0x3c, !PT ;  /* 0x0000000706067212 */ /* 0x000fe200078e3cff */
[----:B------:R-:W-:Y:S01]  /*a280*/  IMAD.X R7, RZ, RZ, R19, P6 ;  /* 0x000000ffff077224 */ /* 0x000fe200030e0613 */
[----:B------:R-:W-:Y:S02]  /*a290*/  SEL R4, R57, R54, P0 ;  /* 0x0000003639047207 */ /* 0x000fe40000000000 */
[----:B------:R-:W-:Y:S02]  /*a2a0*/  MOV R39, R8 ;  /* 0x0000000800277202 */ /* 0x000fe40000000f00 */
[----:B------:R-:W-:Y:S02]  /*a2b0*/  F2FP.BF16.F32.PACK_AB R30, R29, R30 ;  /* 0x0000001e1d1e723e */ /* 0x000fe400000010ff */
[----:B------:R-:W-:-:S02]  /*a2c0*/  SEL R54, R54, R57, P0 ;  /* 0x0000003936367207 */ /* 0x000fc40000000000 */
[----:B------:R-:W-:Y:S01]  /*a2d0*/  LOP3.LUT R10, R10, R11, RZ, 0x3c, !PT ;  /* 0x0000000b0a0a7212 */ /* 0x000fe200078e3cff */
[--C-:B------:R-:W-:Y:S01]  /*a2e0*/  IMAD.X R11, RZ, RZ, R19.reuse, P4 ;  /* 0x000000ffff0b7224 */ /* 0x100fe200020e0613 */
[----:B------:R-:W-:Y:S02]  /*a2f0*/  F2FP.BF16.F32.PACK_AB R25, R25, R26 ;  /* 0x0000001a1919723e */ /* 0x000fe400000010ff */
[----:B------:R-:W-:Y:S02]  /*a300*/  SEL R24, R49, R46, P0 ;  /* 0x0000002e31187207 */ /* 0x000fe40000000000 */
[----:B------:R-:W-:Y:S02]  /*a310*/  SEL R50, R55, R52, P0 ;  /* 0x0000003437327207 */ /* 0x000fe40000000000 */
[----:B------:R-:W-:Y:S01]  /*a320*/  LOP3.LUT R12, R12, R13, RZ, 0x3c, !PT ;  /* 0x0000000d0c0c7212 */ /* 0x000fe200078e3cff */
[----:B------:R-:W-:Y:S01]  /*a330*/  IMAD.X R13, RZ, RZ, R19, P3 ;  /* 0x000000ffff0d7224 */ /* 0x000fe200018e0613 */
[----:B------:R-:W-:-:S02]  /*a340*/  LOP3.LUT R21, R18, 0x180, RZ, 0xc0, !PT ;  /* 0x0000018012157812 */ /* 0x000fc400078ec0ff */
[----:B------:R-:W-:Y:S02]  /*a350*/  SEL R46, R46, R49, P0 ;  /* 0x000000312e2e7207 */ /* 0x000fe40000000000 */
[----:B------:R-:W-:Y:S02]  /*a360*/  SEL R26, R41, R38, P0 ;  /* 0x00000026291a7207 */ /* 0x000fe40000000000 */
[----:B------:R-:W-:Y:S02]  /*a370*/  SEL R52, R52, R55, P0 ;  /* 0x0000003734347207 */ /* 0x000fe40000000000 */
[----:B------:R-:W-:Y:S02]  /*a380*/  SEL R56, R47, R44, P0 ;  /* 0x0000002c2f387207 */ /* 0x000fe40000000000 */
[----:B------:R-:W-:Y:S02]  /*a390*/  F2FP.BF16.F32.PACK_AB R31, R31, R32 ;  /* 0x000000201f1f723e */ /* 0x000fe400000010ff */
[----:B------:R-:W-:-:S02]  /*a3a0*/  F2FP.BF16.F32.PACK_AB R28, R27, R28 ;  /* 0x0000001c1b1c723e */ /* 0x000fc400000010ff */
[----:B------:R-:W-:Y:S02]  /*a3b0*/  SEL R38, R38, R41, P0 ;  /* 0x0000002926267207 */ /* 0x000fe40000000000 */
[----:B------:R-:W-:Y:S02]  /*a3c0*/  SEL R44, R44, R47, P0 ;  /* 0x0000002f2c2c7207 */ /* 0x000fe40000000000 */
[----:B------:R-:W-:Y:S02]  /*a3d0*/  SEL R32, R33, R30, P0 ;  /* 0x0000001e21207207 */ /* 0x000fe40000000000 */
[----:B------:R-:W-:Y:S02]  /*a3e0*/  MOV R37, R6 ;  /* 0x0000000600257202 */ /* 0x000fe40000000f00 */
[----:B------:R-:W-:Y:S02]  /*a3f0*/  SEL R30, R30, R33, P0 ;  /* 0x000000211e1e7207 */ /* 0x000fe40000000000 */
[----:B------:R-:W-:-:S02]  /*a400*/  SEL R34, R25, R20, P0 ;  /* 0x0000001419227207 */ /* 0x000fc40000000000 */
[----:B------:R-:W-:Y:S02]  /*a410*/  SHF.R.U64 R21, R21, 0x3, RZ ;  /* 0x0000000315157819 */ /* 0x000fe400000012ff */
[----:B------:R-:W-:Y:S02]  /*a420*/  SEL R40, R20, R25, P0 ;  /* 0x0000001914287207 */ /* 0x000fe40000000000 */
[----:B------:R-:W-:Y:S02]  /*a430*/  MOV R47, R14 ;  /* 0x0000000e002f7202 */ /* 0x000fe40000000f00 */
[----:B------:R-:W-:Y:S02]  /*a440*/  MOV R45, R10 ;  /* 0x0000000a002d7202 */ /* 0x000fe40000000f00 */
[----:B------:R-:W-:Y:S02]  /*a450*/  SEL R60, R31, R28, P0 ;  /* 0x0000001c1f3c7207 */ /* 0x000fe40000000000 */
[----:B------:R-:W-:-:S02]  /*a460*/  MOV R41, R12 ;  /* 0x0000000c00297202 */ /* 0x000fc40000000f00 */
[----:B------:R-:W-:Y:S02]  /*a470*/  SEL R28, R28, R31, P0 ;  /* 0x0000001f1c1c7207 */ /* 0x000fe40000000000 */
[----:B------:R-:W-:Y:S01]  /*a480*/  LOP3.LUT R20, R21, R18, RZ, 0x3c, !PT ;  /* 0x0000001215147212 */ /* 0x000fe200078e3cff */
[----:B------:R-:W-:Y:S01]  /*a490*/  IMAD.MOV.U32 R21, RZ, RZ, R19 ;  /* 0x000000ffff157224 */ /* 0x000fe200078e0013 */
[----:B------:R-:W-:Y:S02]  /*a4a0*/  SHF.R.S32.HI R53, RZ, 0x1f, R59 ;  /* 0x0000001fff357819 */ /* 0x000fe4000001143b */
[----:B------:R-:W-:Y:S02]  /*a4b0*/  ISETP.GE.OR P1, PT, R51, UR10, P1 ;  /* 0x0000000a33007c0c */ /* 0x000fe40008f26670 */
[----:B------:R-:W-:Y:S01]  /*a4c0*/  MOV R49, R20 ;  /* 0x0000001400317202 */ /* 0x000fe20000000f00 */
[----:B------:R-:W-:Y:S01]  /*a4d0*/  IMAD.U32 R21, RZ, RZ, UR9 ;  /* 0x00000009ff157e24 */ /* 0x000fe2000f8e00ff */
[----:B------:R-:W-:Y:S01]  /*a4e0*/  LEA.HI R53, R53, R59, RZ, 0x5 ;  /* 0x0000003b35357211 */ /* 0x000fe200078f28ff */
[----:B------:R-:W-:Y:S01]  /*a4f0*/  IMAD.U32 R21, RZ, RZ, UR5 ;  /* 0x00000005ff157e24 */ /* 0x000fe2000f8e00ff */
[----:B------:R-:W-:Y:S01]  /*a500*/  USHF.R.S32.HI UR5, URZ, 0x1f, UR44 ;  /* 0x0000001f3f057899 */ /* 0x000fe2000801142c */
[----:B------:R-:W-:Y:S01]  /*a510*/  IMAD.U32 R20, RZ, RZ, UR8 ;  /* 0x00000008ff147e24 */ /* 0x000fe2000f8e00ff */
[----:B------:R-:W-:-:S03]  /*a520*/  SHF.R.S32.HI R53, RZ, 0x5, R53 ;  /* 0x00000005ff357819 */ /* 0x000fc60000011435 */
[----:B-1----:R-:W-:-:S03]  /*a530*/  IMAD.WIDE.U32 R20, R70, UR44, R20 ;  /* 0x0000002c46147c25 */ /* 0x002fc6000f8e0014 */
[----:B------:R-:W-:Y:S02]  /*a540*/  IADD3 R20, P3, R51, R20, RZ ;  /* 0x0000001433147210 */ /* 0x000fe40007f7e0ff */
[----:B---3--:R-:W-:Y:S01]  /*a550*/  LOP3.LUT R9, R5, 0x2, RZ, 0x3c, !PT ;  /* 0x0000000205097812 */ /* 0x008fe200078e3cff */
[----:B------:R1:W-:Y:S04]  /*a560*/  SHFL.IDX PT, R6, R4, R5, 0x1c1f ;  /* 0x001c1f0504067589 */ /* 0x0003e800000e0000 */
[----:B------:R-:W-:Y:S04]  /*a570*/  SHFL.IDX PT, R7, R54, R9, 0x1c1f ;  /* 0x001c1f0936077589 */ /* 0x000fe800000e0000 */
[----:B------:R-:W-:Y:S01]  /*a580*/  SHFL.IDX PT, R24, R24, R5, 0x1c1f ;  /* 0x001c1f0518187589 */ /* 0x000fe200000e0000 */
[----:B-1----:R-:W-:-:S03]  /*a590*/  IMAD R4, R70, UR5, RZ ;  /* 0x0000000546047c24 */ /* 0x002fc6000f8e02ff */
[----:B------:R-:W1:Y:S04]  /*a5a0*/  SHFL.IDX PT, R11, R46, R9, 0x1c1f ;  /* 0x001c1f092e0b7589 */ /* 0x000e6800000e0000 */
[----:B------:R-:W-:Y:S04]  /*a5b0*/  SHFL.IDX PT, R50, R50, R5, 0x1c1f ;  /* 0x001c1f0532327589 */ /* 0x000fe800000e0000 */
[----:B------:R-:W-:Y:S04]  /*a5c0*/  SHFL.IDX PT, R15, R52, R9, 0x1c1f ;  /* 0x001c1f09340f7589 */ /* 0x000fe800000e0000 */
[----:B------:R-:W-:Y:S04]  /*a5d0*/  SHFL.IDX PT, R26, R26, R5, 0x1c1f ;  /* 0x001c1f051a1a7589 */ /* 0x000fe800000e0000 */
[----:B------:R-:W2:Y:S04]  /*a5e0*/  SHFL.IDX PT, R13, R38, R9, 0x1c1f ;  /* 0x001c1f09260d7589 */ /* 0x000ea800000e0000 */
[----:B------:R-:W-:Y:S04]  /*a5f0*/  SHFL.IDX PT, R56, R56, R5, 0x1c1f ;  /* 0x001c1f0538387589 */ /* 0x000fe800000e0000 */
[----:B------:R-:W3:Y:S01]  /*a600*/  SHFL.IDX PT, R29, R44, R9, 0x1c1f ;  /* 0x001c1f092c1d7589 */ /* 0x000ee200000e0000 */
[----:B-1----:R-:W-:-:S02]  /*a610*/  SEL R8, R24, R11, P0 ;  /* 0x0000000b18087207 */ /* 0x002fc40000000000 */
[----:B------:R-:W-:Y:S01]  /*a620*/  SEL R10, R11, R24, P0 ;  /* 0x000000180b0a7207 */ /* 0x000fe20000000000 */
[----:B------:R-:W-:Y:S04]  /*a630*/  SHFL.IDX PT, R58, R58, R5, 0x1c1f ;  /* 0x001c1f053a3a7589 */ /* 0x000fe800000e0000 */
[----:B------:R1:W4:Y:S04]  /*a640*/  SHFL.IDX PT, R31, R36, R9, 0x1c1f ;  /* 0x001c1f09241f7589 */ /* 0x00032800000e0000 */
[----:B------:R-:W-:Y:S04]  /*a650*/  SHFL.IDX PT, R32, R32, R5, 0x1c1f ;  /* 0x001c1f0520207589 */ /* 0x000fe800000e0000 */
[----:B------:R-:W5:Y:S01]  /*a660*/  SHFL.IDX PT, R23, R30, R9, 0x1c1f ;  /* 0x001c1f091e177589 */ /* 0x000f6200000e0000 */
[----:B--2---:R-:W-:Y:S01]  /*a670*/  SEL R12, R26, R13, P0 ;  /* 0x0000000d1a0c7207 */ /* 0x004fe20000000000 */
[----:B-1----:R-:W-:Y:S01]  /*a680*/  IMAD R36, R71, UR44, R4 ;  /* 0x0000002c47247c24 */ /* 0x002fe2000f8e0204 */
[----:B------:R-:W-:Y:S01]  /*a690*/  SEL R4, R6, R7, P0 ;  /* 0x0000000706047207 */ /* 0x000fe20000000000 */
[----:B------:R-:W-:Y:S01]  /*a6a0*/  SHFL.IDX PT, R34, R34, R5, 0x1c1f ;  /* 0x001c1f0522227589 */ /* 0x000fe200000e0000 */
[----:B------:R-:W-:-:S02]  /*a6b0*/  SEL R6, R7, R6, P0 ;  /* 0x0000000607067207 */ /* 0x000fc40000000000 */
[----:B------:R-:W-:Y:S01]  /*a6c0*/  SEL R7, R15, R50, P0 ;  /* 0x000000320f077207 */ /* 0x000fe20000000000 */
[----:B------:R-:W-:Y:S01]  /*a6d0*/  SHFL.IDX PT, R42, R42, R5, 0x1c1f ;  /* 0x001c1f052a2a7589 */ /* 0x000fe200000e0000 */
[----:B------:R-:W-:Y:S02]  /*a6e0*/  SEL R14, R13, R26, P0 ;  /* 0x0000001a0d0e7207 */ /* 0x000fe40000000000 */
[----:B---3--:R-:W-:Y:S01]  /*a6f0*/  SEL R11, R29, R56, P0 ;  /* 0x000000381d0b7207 */ /* 0x008fe20000000000 */
[----:B------:R-:W1:Y:S04]  /*a700*/  SHFL.IDX PT, R25, R40, R9, 0x1c1f ;  /* 0x001c1f0928197589 */ /* 0x000e6800000e0000 */
[----:B------:R-:W2:Y:S01]  /*a710*/  SHFL.IDX PT, R27, R48, R9, 0x1c1f ;  /* 0x001c1f09301b7589 */ /* 0x000ea200000e0000 */
[----:B----4-:R-:W-:-:S03]  /*a720*/  SEL R13, R58, R31, P0 ;  /* 0x0000001f3a0d7207 */ /* 0x010fc60000000000 */
[----:B------:R-:W-:Y:S04]  /*a730*/  SHFL.IDX PT, R60, R60, R5, 0x1c1f ;  /* 0x001c1f053c3c7589 */ /* 0x000fe800000e0000 */
[----:B------:R-:W3:Y:S01]  /*a740*/  SHFL.IDX PT, R33, R28, R9, 0x1c1f ;  /* 0x001c1f091c217589 */ /* 0x000ee200000e0000 */
[----:B-----5:R-:W-:Y:S02]  /*a750*/  SEL R24, R32, R23, P0 ;  /* 0x0000001720187207 */ /* 0x020fe40000000000 */
[----:B------:R-:W-:Y:S01]  /*a760*/  SEL R26, R23, R32, P0 ;  /* 0x00000020171a7207 */ /* 0x000fe20000000000 */
[----:B------:R-:W-:Y:S04]  /*a770*/  SHFL.IDX PT, R62, R62, R5, 0x1c1f ;  /* 0x001c1f053e3e7589 */ /* 0x000fe800000e0000 */
[----:B------:R-:W4:Y:S04]  /*a780*/  SHFL.IDX PT, R35, R64, R9, 0x1c1f ;  /* 0x001c1f0940237589 */ /* 0x000f2800000e0000 */
[----:B------:R5:W-:Y:S01]  /*a790*/  SHFL.IDX PT, R66, R66, R5, 0x1c1f ;  /* 0x001c1f0542427589 */ /* 0x000be200000e0000 */
[----:B-1----:R-:W-:-:S02]  /*a7a0*/  SEL R32, R34, R25, P0 ;  /* 0x0000001922207207 */ /* 0x002fc40000000000 */
[----:B------:R-:W-:Y:S01]  /*a7b0*/  SEL R34, R25, R34, P0 ;  /* 0x0000002219227207 */ /* 0x000fe20000000000 */
[----:B------:R1:W4:Y:S01]  /*a7c0*/  SHFL.IDX PT, R43, R68, R9, 0x1c1f ;  /* 0x001c1f09442b7589 */ /* 0x00032200000e0000 */
[----:B--2---:R-:W-:Y:S02]  /*a7d0*/  SEL R40, R42, R27, P0 ;  /* 0x0000001b2a287207 */ /* 0x004fe40000000000 */
[----:B------:R-:W-:Y:S02]  /*a7e0*/  SEL R42, R27, R42, P0 ;  /* 0x0000002a1b2a7207 */ /* 0x000fe40000000000 */
[----:B-----5:R-:W-:Y:S01]  /*a7f0*/  SEL R5, R50, R15, P0 ;  /* 0x0000000f32057207 */ /* 0x020fe20000000000 */
[----:B------:R-:W-:Y:S01]  /*a800*/  BAR.SYNC.DEFER_BLOCKING 0x1, 0x180 ;  /* 0x0046000000007b1d */ /* 0x000fe20000010000 */
[----:B------:R-:W-:Y:S02]  /*a810*/  SEL R15, R31, R58, P0 ;  /* 0x0000003a1f0f7207 */ /* 0x000fe40000000000 */
[----:B-1----:R-:W-:-:S02]  /*a820*/  SEL R9, R56, R29, P0 ;  /* 0x0000001d38097207 */ /* 0x002fc40000000000 */
[----:B---3--:R-:W-:Y:S02]  /*a830*/  SEL R25, R60, R33, P0 ;  /* 0x000000213c197207 */ /* 0x008fe40000000000 */
[----:B------:R-:W-:Y:S02]  /*a840*/  SEL R27, R33, R60, P0 ;  /* 0x0000003c211b7207 */ /* 0x000fe40000000000 */
[----:B----4-:R-:W-:Y:S02]  /*a850*/  SEL R33, R62, R35, P0 ;  /* 0x000000233e217207 */ /* 0x010fe40000000000 */
[----:B------:R-:W-:Y:S02]  /*a860*/  SEL R35, R35, R62, P0 ;  /* 0x0000003e23237207 */ /* 0x000fe40000000000 */
[----:B------:R-:W-:-:S04]  /*a870*/  SHF.R.S32.HI R29, RZ, 0x1f, R51 ;  /* 0x0000001fff1d7819 */ /* 0x000fc80000011433 */
[----:B------:R-:W-:Y:S01]  /*a880*/  IADD3.X R29, R29, R21, R36, P3, !PT ;  /* 0x000000151d1d7210 */ /* 0x000fe20001ffe424 */
[----:B------:R1:W-:Y:S04]  /*a890*/  STSM.16.M88.4 [R49], R4 ;  /* 0x0000000431007844 */ /* 0x0003e80000000200 */
[----:B------:R-:W-:Y:S04]  /*a8a0*/  STSM.16.M88.4 [R47], R8 ;  /* 0x000000082f007844 */ /* 0x000fe80000000200 */
[----:B------:R2:W-:Y:S04]  /*a8b0*/  STSM.16.M88.4 [R41], R12 ;  /* 0x0000000c29007844 */ /* 0x0005e80000000200 */
[----:B------:R-:W-:Y:S04]  /*a8c0*/  STSM.16.M88.4 [R45], R24 ;  /* 0x000000182d007844 */ /* 0x000fe80000000200 */
[----:B------:R-:W-:Y:S01]  /*a8d0*/  STSM.16.M88.4 [R39], R32 ;  /* 0x0000002027007844 */ /* 0x000fe20000000200 */
[----:B-1----:R-:W-:-:S03]  /*a8e0*/  LEA R4, P3, R20, UR6, 0x2 ;  /* 0x0000000614047c11 */ /* 0x002fc6000f8610ff */
[----:B------:R-:W1:Y:S01]  /*a8f0*/  SHFL.IDX PT, R6, R53, RZ, 0x1f ;  /* 0x00001fff35067589 */ /* 0x000e6200000e0000 */
[----:B------:R-:W-:Y:S02]  /*a900*/  LEA.HI.X R5, R20, UR7, R29, 0x2, P3 ;  /* 0x0000000714057c11 */ /* 0x000fe400098f141d */
[----:B--2---:R-:W-:Y:S02]  /*a910*/  SEL R41, R66, R43, P0 ;  /* 0x0000002b42297207 */ /* 0x004fe40000000000 */
[----:B------:R-:W-:-:S05]  /*a920*/  SEL R43, R43, R66, P0 ;  /* 0x000000422b2b7207 */ /* 0x000fca0000000000 */
[----:B------:R3:W-:Y:S01]  /*a930*/  STSM.16.M88.4 [R37], R40 ;  /* 0x0000002825007844 */ /* 0x0007e20000000200 */
[----:B------:R-:W-:Y:S01]  /*a940*/  @!PT LDS RZ, [RZ] ;  /* 0x00000000fffff984 */ /* 0x000fe20000000800 */
[----:B------:R-:W-:Y:S01]  /*a950*/  @!PT LDS RZ, [RZ] ;  /* 0x00000000fffff984 */ /* 0x000fe20000000800 */
[----:B------:R-:W-:Y:S01]  /*a960*/  @!PT LDS RZ, [RZ] ;  /* 0x00000000fffff984 */ /* 0x000fe20000000800 */
[----:B------:R2:W-:Y:S06]  /*a970*/  MEMBAR.ALL.CTA ;  /* 0x0000000000007992 */ /* 0x0005ec0000008000 */
[----:B--2---:R-:W2:Y:S02]  /*a980*/  FENCE.VIEW.ASYNC.S ;  /* 0x00000000000073c6 */ /* 0x004ea40000000000 */
[----:B--2---:R-:W-:Y:S06]  /*a990*/  BAR.ARV 0x1, 0x1a0 ;  /* 0x0046800000007b1d */ /* 0x004fec0000002000 */
[----:B-1----:R-:W-:Y:S01]  /*a9a0*/  ISETP.NE.AND P0, PT, R6, 0xb, PT ;  /* 0x0000000b0600780c */ /* 0x002fe20003f05270 */
        /* <DEDUP_REMOVED lines=28> */
.L_x_1566:
[----:B------:R-:W-:Y:S05]  /*ab70*/  BSYNC B0 ;  /* 0x0000000000007941 */ /* 0x000fea0003800000 */
.L_x_1565:
[----:B------:R-:W-:Y:S05]  /*ab80*/  BRA `(.L_x_1564) ;  /* 0x0000000400847947 */ /* 0x000fea0003800000 */
.L_x_1563:
        /* <DEDUP_REMOVED lines=35> */
.L_x_1568:
[----:B------:R-:W-:Y:S05]  /*adc0*/  BSYNC B0 ;  /* 0x0000000000007941 */ /* 0x000fea0003800000 */
.L_x_1567:
[----:B------:R-:W-:Y:S01]  /*add0*/  ULOP3.LUT UR40, URZ, UR40, URZ, 0x33, !UPT ;  /* 0x000000283f287292 */ /* 0x000fe2000f8e333f */
[----:B------:R-:W-:Y:S01]  /*ade0*/  IMAD.WIDE.U32 R4, R10, UR43, R152 ;  /* 0x0000002b0a047c25 */ /* 0x000fe2000f8e0098 */
[----:B------:R-:W-:Y:S01]  /*adf0*/  SHF.R.S32.HI R155, RZ, 0x1f, R154 ;  /* 0x0000001fff9b7819 */ /* 0x000fe2000001149a */
[----:B------:R-:W-:Y:S02]  /*ae00*/  BSSY B0, `(.L_x_1569) ;  /* 0x0000021000007945 */ /* 0x000fe40003800000 */
[----:B-1----:R-:W-:Y:S02]  /*ae10*/  IMAD R3, R11, UR43, R8 ;  /* 0x0000002b0b037c24 */ /* 0x002fe4000f8e0208 */
[----:B---3--:R-:W-:Y:S02]  /*ae20*/  VIADD R7, R9, UR40 ;  /* 0x0000002809077c36 */ /* 0x008fe40008000000 */
[----:B------:R-:W-:Y:S02]  /*ae30*/  IMAD.IADD R5, R5, 0x1, R3 ;  /* 0x0000000105057824 */ /* 0x000fe400078e0203 */
[----:B------:R-:W-:-:S02]  /*ae40*/  IMAD R3, R7, -0xc0, R20 ;  /* 0xffffff4007037824 */ /* 0x000fc400078e0214 */
[----:B------:R-:W-:Y:S02]  /*ae50*/  VIADD R0, R154, 0x60 ;  /* 0x000000609a007836 */ /* 0x000fe40000000000 */
[----:B------:R-:W-:Y:S01]  /*ae60*/  IMAD R6, R12, UR6, RZ ;  /* 0x000000060c067c24 */ /* 0x000fe2000f8e02ff */
[-C--:B------:R-:W-:Y:S01]  /*ae70*/  ISETP.GE.AND P0, PT, R154, R3.reuse, PT ;  /* 0x000000039a00720c */ /* 0x080fe20003f06270 */
[----:B------:R-:W-:Y:S01]  /*ae80*/  IMAD.WIDE.U32 R8, R12, UR44, R4 ;  /* 0x0000002c0c087c25 */ /* 0x000fe2000f8e0004 */
[----:B------:R-:W-:-:S03]  /*ae90*/  ISETP.GE.AND P3, PT, R0, R3, PT ;  /* 0x000000030000720c */ /* 0x000fc60003f66270 */
[----:B------:R-:W-:Y:S02]  /*aea0*/  IMAD R3, R13, UR44, R6 ;  /* 0x0000002c0d037c24 */ /* 0x000fe4000f8e0206 */
        /* <DEDUP_REMOVED lines=22> */
.L_x_1570:
[----:B------:R-:W-:Y:S05]  /*b010*/  BSYNC B0 ;  /* 0x0000000000007941 */ /* 0x000fea0003800000 */
.L_x_1569:
        /* <DEDUP_REMOVED lines=23> */
.L_x_1571:
[----:B------:R-:W-:Y:S05]  /*b190*/  BSYNC B0 ;  /* 0x0000000000007941 */ /* 0x000fea0003800000 */
.L_x_1564:
[----:B---3--:R-:W3:Y:S02]  /*b1a0*/  LDC R0, c[0x0][0xda8] ;  /* 0x00036a00ff007b82 */ /* 0x008ee40000000800 */
[----:B---3--:R-:W-:-:S13]  /*b1b0*/  ISETP.LE.AND P0, PT, R0, UR4, PT ;  /* 0x0000000400007c0c */ /* 0x008fda000bf03270 */
[----:B------:R-:W-:Y:S05]  /*b1c0*/  @!P0 BRA `(.L_x_1572) ;  /* 0xffffff5800ec8947 */ /* 0x000fea000383ffff */
[----:B------:R-:W-:Y:S05]  /*b1d0*/  EXIT ;  /* 0x000000000000794d */ /* 0x000fea0003800000 */
.L_x_1525:
[----:B------:R-:W-:-:S08]  /*b1e0*/  NOP ;  /* 0x0000000000007918 */ /* 0x000fd00000000000 */
[----:B------:R-:W1:-:S00]  /*b1f0*/  USETMAXREG.DEALLOC.CTAPOOL 0x20 ;  /* 0x00000020000079c8 */ /* 0x000e4000080e0500 */
[----:B-1----:R-:W-:-:S06]  /*b200*/  LOP3.LUT R2, R0, 0x3, RZ, 0xc0, !PT ;  /* 0x0000000300027812 */ /* 0x002fcc00078ec0ff */
[----:B--2---:R-:W1:Y:S01]  /*b210*/  S2UR UR4, SR_CTAID.X ;  /* 0x00000000000479c3 */ /* 0x004e620000002500 */
[----:B------:R-:W-:Y:S02]  /*b220*/  IMAD.MOV.U32 R28, RZ, RZ, RZ ;  /* 0x000000ffff1c7224 */ /* 0x000fe400078e00ff */
[----:B------:R-:W-:Y:S01]  /*b230*/  IMAD.MOV.U32 R18, RZ, RZ, 0x1 ;  /* 0x00000001ff127424 */ /* 0x000fe200078e00ff */
[----:B------:R2:W3:Y:S01]  /*b240*/  SHFL.IDX PT, R3, R2, RZ, 0x1f ;  /* 0x00001fff02037589 */ /* 0x0004e200000e0000 */
[----:B------:R-:W-:-:S03]  /*b250*/  IMAD.MOV.U32 R17, RZ, RZ, RZ ;  /* 0x000000ffff117224 */ /* 0x000fc600078e00ff */
[----:B--2---:R-:W1:Y:S01]  /*b260*/  LDC R2, c[0x0][0xda8] ;  /* 0x00036a00ff027b82 */ /* 0x004e620000000800 */
[----:B---3--:R-:W-:-:S04]  /*b270*/  ISETP.NE.AND P0, PT, R3, RZ, PT ;  /* 0x000000ff0300720c */ /* 0x008fc80003f05270 */
[----:B------:R-:W-:-:S05]  /*b280*/  P2R R3, PR, RZ, 0x1 ;  /* 0x00000001ff037803 */ /* 0x000fca0000000000 */
[----:B------:R2:W-:Y:S04]  /*b290*/  STL [R1], R3 ;  /* 0x0000000301007387 */ /* 0x0005e80000100800 */
[----:B------:R-:W-:Y:S06]  /*b2a0*/  @P0 BAR.ARV 0x4, 0x200 ;  /* 0x0108000000000b1d */ /* 0x000fec0000002000 */
[----:B-1----:R-:W-:-:S13]  /*b2b0*/  ISETP.LE.AND P0, PT, R2, UR4, PT ;  /* 0x0000000402007c0c */ /* 0x002fda000bf03270 */
[----:B--2---:R-:W-:Y:S05]  /*b2c0*/  @P0 BRA `(.L_x_1573) ;  /* 0x0000002c00b00947 */ /* 0x004fea0003800000 */
[----:B------:R-:W1:Y:S01]  /*b2d0*/  S2R R8, SR_TID.X ;  /* 0x0000000000087919 */ /* 0x000e620000002100 */
[----:B------:R-:W-:Y:S01]  /*b2e0*/  IMAD.SHL.U32 R9, R0, 0x800, RZ ;  /* 0x0000080000097824 */ /* 0x000fe200078e00ff */
[C---:B------:R-:W-:Y:S01]  /*b2f0*/  LOP3.LUT R29, R27.reuse, 0x1, RZ, 0xfc, !PT ;  /* 0x000000011b1d7812 */ /* 0x040fe200078efcff */
[----:B------:R-:W-:Y:S01]  /*b300*/  IMAD.MOV.U32 R23, RZ, RZ, 0x40 ;  /* 0x00000040ff177424 */ /* 0x000fe200078e00ff */
[----:B------:R-:W2:Y:S01]  /*b310*/  S2R R6, SR_TID.X ;  /* 0x0000000000067919 */ /* 0x000ea20000002100 */
[----:B------:R-:W-:Y:S01]  /*b320*/  IMAD.U32 R25, RZ, RZ, UR4 ;  /* 0x00000004ff197e24 */ /* 0x000fe2000f8e00ff */
[----:B------:R-:W-:Y:S01]  /*b330*/  LOP3.LUT R26, R27, 0x2, RZ, 0xfc, !PT ;  /* 0x000000021b1a7812 */ /* 0x000fe200078efcff */
[----:B------:R-:W-:Y:S01]  /*b340*/  IMAD.MOV.U32 R18, RZ, RZ, 0x1 ;  /* 0x00000001ff127424 */ /* 0x000fe200078e00ff */
[----:B------:R-:W-:Y:S01]  /*b350*/  ULDC UR42, c[0x0][0xc] ;  /* 0x00000300002a7ab9 */ /* 0x000fe20000000800 */
[----:B------:R-:W-:Y:S01]  /*b360*/  IMAD.MOV.U32 R17, RZ, RZ, RZ ;  /* 0x000000ffff117224 */ /* 0x000fe200078e00ff */
[----:B------:R-:W-:Y:S01]  /*b370*/  ULDC.64 UR44, c[0x0][0x198] ;  /* 0x00006600002c7ab9 */ /* 0x000fe20000000a00 */
[----:B------:R-:W-:Y:S01]  /*b380*/  IMAD.MOV.U32 R28, RZ, RZ, RZ ;  /* 0x000000ffff1c7224 */ /* 0x000fe200078e00ff */
[----:B-1----:R-:W-:Y:S01]  /*b390*/  SHF.R.U32.HI R4, RZ, 0x1, R8 ;  /* 0x00000001ff047819 */ /* 0x002fe20000011608 */
[C---:B------:R-:W-:Y:S01]  /*b3a0*/  IMAD.SHL.U32 R2, R8.reuse, 0x20, RZ ;  /* 0x0000002008027824 */ /* 0x040fe200078e00ff */
[C---:B------:R-:W-:Y:S01]  /*b3b0*/  LOP3.LUT P0, RZ, R8.reuse, 0x4, RZ, 0xc0, !PT ;  /* 0x0000000408ff7812 */ /* 0x040fe2000780c0ff */
[----:B------:R-:W-:Y:S01]  /*b3c0*/  IMAD.SHL.U32 R0, R8, 0x80, RZ ;  /* 0x0000008008007824 */ /* 0x000fe200078e00ff */
[----:B------:R-:W-:-:S02]  /*b3d0*/  LOP3.LUT R5, R4, 0x20, RZ, 0xc0, !PT ;  /* 0x0000002004057812 */ /* 0x000fc400078ec0ff */
[----:B--2---:R-:W-:Y:S02]  /*b3e0*/  LOP3.LUT R6, R6, 0x7f, RZ, 0xc0, !PT ;  /* 0x0000007f06067812 */ /* 0x004fe400078ec0ff */
        /* <DEDUP_REMOVED lines=16> */
.L_x_1629:
[----:B------:R-:W-:Y:S01]  /*b4f0*/  ULDC UR8, c[0x0][0xdd0] ;  /* 0x0003740000087ab9 */ /* 0x000fe20000000800 */
[----:B------:R-:W1:Y:S01]  /*b500*/  LDC R0, c[0x0][0xde8] ;  /* 0x00037a00ff007b82 */ /* 0x000e620000000800 */
        /* <DEDUP_REMOVED lines=10> */
[----:B------:R-:W-:Y:S05]  /*b5b0*/  @!P0 BRA `(.L_x_1574) ;  /* 0x0000000000208947 */ /* 0x000fea0003800000 */
        /* <DEDUP_REMOVED lines=8> */
.L_x_1574:
[----:B------:R-:W-:Y:S01]  /*b640*/  ULDC UR9, c[0x0][0xdc4] ;  /* 0x0003710000097ab9 */ /* 0x000fe20000000800 */
[----:B------:R-:W-:Y:S01]  /*b650*/  UMOV UR7, UR8 ;  /* 0x0000000800077c82 */ /* 0x000fe20008000000 */
[----:B------:R-:W-:-:S11]  /*b660*/  UISETP.NE.AND UP0, UPT, UR9, 0x1, UPT ;  /* 0x000000010900788c */ /* 0x000fd6000bf05270 */
[----:B------:R-:W-:Y:S02]  /*b670*/  @UP0 ULDC.64 UR10, c[0x0][0xdc8] ;  /* 0x00037200000a0ab9 */ /* 0x000fe40000000a00 */
[----:B------:R-:W-:-:S04]  /*b680*/  UIMAD.WIDE.U32 UR4, UR8, UR10, URZ ;  /* 0x0000000a080472a5 */ /* 0x000fc8000f8e003f */
[----:B------:R-:W-:-:S04]  /*b690*/  @UP0 USHF.R.U32.HI UR7, URZ, UR11, UR5 ;  /* 0x0000000b3f070299 */ /* 0x000fc80008011605 */
[----:B------:R-:W-:-:S12]  /*b6a0*/  UIMAD UR4, UR7, UR9, URZ ;  /* 0x00000009070472a4 */ /* 0x000fd8000f8e023f */
.L_x_1575:
[----:B------:R-:W-:Y:S01]  /*b6b0*/  ULOP3.LUT UR5, URZ, UR7, URZ, 0x33, !UPT ;  /* 0x000000073f057292 */ /* 0x000fe2000f8e333f */
[----:B------:R-:W-:Y:S01]  /*b6c0*/  BSSY B6, `(.L_x_1576) ;  /* 0x0000294000067945 */ /* 0x000fe20003800000 */
[----:B------:R-:W-:Y:S01]  /*b6d0*/  ULDC.64 UR10, c[0x0][0x3f8] ;  /* 0x0000fe00000a7ab9 */ /* 0x000fe20000000a00 */
[----:B------:R-:W-:Y:S01]  /*b6e0*/  ULDC UR7, c[0x0][0xdac] ;  /* 0x00036b0000077ab9 */ /* 0x000fe20000000800 */
[----:B------:R-:W-:Y:S02]  /*b6f0*/  UISETP.NE.U32.AND UP0, UPT, UR10, URZ, UPT ;  /* 0x0000003f0a00728c */ /* 0x000fe4000bf05070 */
[----:B------:R-:W-:Y:S02]  /*b700*/  UIADD3 UR5, UR5, UR7, URZ ;  /* 0x0000000705057290 */ /* 0x000fe4000fffe03f */
[----:B------:R-:W-:Y:S02]  /*b710*/  UISETP.NE.AND.EX UP0, UPT, UR11, URZ, UPT, UP0 ;  /* 0x0000003f0b00728c */ /* 0x000fe4000bf05300 */
[----:B------:R-:W-:Y:S01]  /*b720*/  UIMAD UR37, UR5, 0xc0, URZ ;  /* 0x000000c0052578a4 */ /* 0x000fe2000f8e023f */
[----:B------:R-:W-:Y:S01]  /*b730*/  ULDC UR7, c[0x0][0x404] ;  /* 0x0001010000077ab9 */ /* 0x000fe20000000800 */
[----:B------:R-:W-:Y:S01]  /*b740*/  ULDC UR10, c[0x0][0x288] ;  /* 0x0000a200000a7ab9 */ /* 0x000fe20000000800 */
[----:B------:R-:W-:-:S02]  /*b750*/  USEL UR7, UR7, 0x1, UP0 ;  /* 0x0000000107077887 */ /* 0x000fc40008000000 */
[----:B------:R-:W-:Y:S01]  /*b760*/  UIADD3 UR5, UR37, 0x13f, -UR10 ;  /* 0x0000013f25057890 */ /* 0x000fe2000fffe80a */
[----:B------:R-:W-:Y:S02]  /*b770*/  ULDC UR9, c[0x0][0xdb8] ;  /* 0x00036e0000097ab9 */ /* 0x000fe40000000800 */
[----:B------:R-:W-:Y:S01]  /*b780*/  ULDC UR10, c[0x0][0x2e0] ;  /* 0x0000b800000a7ab9 */ /* 0x000fe20000000800 */
[----:B------:R-:W-:Y:S02]  /*b790*/  UISETP.NE.AND UP1, UPT, UR9, 0x1, UPT ;  /* 0x000000010900788c */ /* 0x000fe4000bf25270 */
[----:B------:R-:W-:Y:S02]  /*b7a0*/  UIMAD UR11, UR7, UR10, 0x7f ;  /* 0x0000007f070b74a4 */ /* 0x000fe4000f8e020a */
[----:B------:R-:W-:Y:S02]  /*b7b0*/  UIMAD UR5, UR7, UR10, UR5 ;  /* 0x0000000a070572a4 */ /* 0x000fe4000f8e0205 */
[----:B------:R-:W-:-:S02]  /*b7c0*/  USHF.R.S32.HI UR10, URZ, 0x1f, UR11 ;  /* 0x0000001f3f0a7899 */ /* 0x000fc4000801140b */
[----:B------:R-:W-:Y:S02]  /*b7d0*/  USHF.R.S32.HI UR7, URZ, 0x1f, UR5 ;  /* 0x0000001f3f077899 */ /* 0x000fe40008011405 */
[----:B------:R-:W-:Y:S02]  /*b7e0*/  ULEA.HI UR10, UR10, UR11, URZ, 0x7 ;  /* 0x0000000b0a0a7291 */ /* 0x000fe4000f8f383f */
[----:B------:R-:W-:Y:S02]  /*b7f0*/  ULEA.HI UR7, UR7, UR5, URZ, 0x7 ;  /* 0x0000000507077291 */ /* 0x000fe4000f8f383f */
[----:B------:R-:W-:Y:S02]  /*b800*/  USHF.R.S32.HI UR10, URZ, 0x7, UR10 ;  /* 0x000000073f0a7899 */ /* 0x000fe4000801140a */
[----:B------:R-:W-:Y:S02]  /*b810*/  USHF.R.S32.HI UR7, URZ, 0x7, UR7 ;  /* 0x000000073f077899 */ /* 0x000fe40008011407 */
[----:B------:R-:W-:-:S02]  /*b820*/  UIADD3 UR4, UR8, -UR4, URZ ;  /* 0x8000000408047290 */ /* 0x000fc4000fffe03f */
[----:B------:R-:W-:Y:S01]  /*b830*/  UISETP.LT.AND UP0, UPT, UR10, UR7, UPT ;  /* 0x000000070a00728c */ /* 0x000fe2000bf01270 */
[----:B------:R-:W-:-:S03]  /*b840*/  ULDC UR8, c[0x0][0xdc4] ;  /* 0x0003710000087ab9 */ /* 0x000fc60000000800 */
[----:B------:R-:W-:Y:S02]  /*b850*/  USEL UR41, UR10, UR7, UP0 ;  /* 0x000000070a297287 */ /* 0x000fe40008000000 */
[----:B------:R-:W-:-:S03]  /*b860*/  UIMAD UR6, UR6, UR8, UR4 ;  /* 0x00000008060672a4 */ /* 0x000fc6000f8e0204 */
[----:B------:R-:W-:Y:S01]  /*b870*/  @UP1 ULDC UR4, c[0x0][0xdbc] ;  /* 0x00036f0000041ab9 */ /* 0x000fe20000000800 */
[----:B------:R-:W-:Y:S01]  /*b880*/  ISETP.LT.AND P0, PT, RZ, UR41, PT ;  /* 0x00000029ff007c0c */ /* 0x000fe2000bf01270 */
[----:B------:R-:W-:Y:S01]  /*b890*/  UIMAD.WIDE.U32 UR4, UR6, UR4, URZ ;  /* 0x00000004060472a5 */ /* 0x000fe2000f8e003f */
[----:B------:R-:W-:Y:S01]  /*b8a0*/  @UP1 ULDC UR8, c[0x0][0xdc0] ;  /* 0x0003700000081ab9 */ /* 0x000fe20000000800 */
[----:B------:R-:W-:Y:S02]  /*b8b0*/  UMOV UR39, UR6 ;  /* 0x0000000600277c82 */ /* 0x000fe40008000000 */
[----:B------:R-:W-:-:S04]  /*b8c0*/  @UP1 USHF.R.U32.HI UR39, URZ, UR8, UR5 ;  /* 0x000000083f271299 */ /* 0x000fc80008011605 */
[----:B------:R-:W-:-:S04]  /*b8d0*/  UIADD3 UR38, -UR39, URZ, URZ ;  /* 0x0000003f27267290 */ /* 0x000fc8000fffe13f */
[----:B------:R-:W-:Y:S01]  /*b8e0*/  UIMAD UR38, UR9, UR38, UR6 ;  /* 0x00000026092672a4 */ /* 0x000fe2000f8e0206 */
[----:B------:R-:W-:Y:S11]  /*b8f0*/  @P0 BRA `(.L_x_1577) ;  /* 0x0000000000440947 */ /* 0x000ff60003800000 */
[----:B------:R-:W1:Y:S02]  /*b900*/  S2R R0, SR_TID.X ;  /* 0x0000000000007919 */ /* 0x000e640000002100 */
[----:B-1----:R-:W-:-:S04]  /*b910*/  LOP3.LUT R0, R0, 0x7f, RZ, 0xc0, !PT ;  /* 0x0000007f00007812 */ /* 0x002fc800078ec0ff */
        /* <DEDUP_REMOVED lines=15> */
.L_x_1577:
        /* <DEDUP_REMOVED lines=23> */
.L_x_1579:
[----:B------:R-:W-:-:S06]  /*bb80*/  UIADD3 UR4, UR40, 0x9000, URZ ;  /* 0x0000900028047890 */ /* 0x000fcc000fffe03f */
[----:B------:R-:W-:-:S05]  /*bb90*/  IMAD.U32 R16, RZ, RZ, UR4 ;  /* 0x00000004ff107e24 */ /* 0x000fca000f8e00ff */
        /* <DEDUP_REMOVED lines=18> */
.L_x_1580:
        /* <DEDUP_REMOVED lines=20> */
.L_x_1581:
        /* <DEDUP_REMOVED lines=18> */
.L_x_1582:
[----:B------:R-:W-:Y:S01]  /*bf20*/  ULDC.64 UR4, c[0x0][0x9f8] ;  /* 0x00027e0000047ab9 */ /* 0x000fe20000000a00 */
[----:B------:R-:W-:Y:S01]  /*bf30*/  IMAD.U32 R5, RZ, RZ, UR39 ;  /* 0x00000027ff057e24 */ /* 0x000fe2000f8e00ff */
[----:B------:R-:W-:Y:S01]  /*bf40*/  ISETP.NE.U32.AND P0, PT, RZ, UR4, PT ;  /* 0x00000004ff007c0c */ /* 0x000fe2000bf05070 */
[----:B------:R-:W-:Y:S01]  /*bf50*/  IMAD.U32 R19, RZ, RZ, UR39 ;  /* 0x00000027ff137e24 */ /* 0x000fe2000f8e00ff */
[----:B------:R-:W1:Y:S01]  /*bf60*/  S2R R4, SR_TID.X ;  /* 0x0000000000047919 */ /* 0x000e620000002100 */
[----:B------:R-:W2:Y:S01]  /*bf70*/  LDC R0, c[0x0][0x428] ;  /* 0x00010a00ff007b82 */ /* 0x000ea20000000800 */
[----:B------:R-:W-:-:S13]  /*bf80*/  ISETP.NE.AND.EX P0, PT, RZ, UR5, PT, P0 ;  /* 0x00000005ff007c0c */ /* 0x000fda000bf05300 */
[----:B------:R-:W3:Y:S01]  /*bf90*/  @P0 LDC.64 R2, c[0x0][0x9f8] ;  /* 0x00027e00ff020b82 */ /* 0x000ee20000000a00 */
[----:B-1----:R-:W-:Y:S01]  /*bfa0*/  LOP3.LUT R21, R4, 0x7f, RZ, 0xc0, !PT ;  /* 0x0000007f04157812 */ /* 0x002fe200078ec0ff */
[----:B---3--:R-:W-:-:S05]  /*bfb0*/  @P0 IMAD.WIDE R2, R5, 0x4, R2 ;  /* 0x0000000405020825 */ /* 0x008fca00078e0202 */
[----:B------:R1:W3:Y:S01]  /*bfc0*/  @P0 LDG.E R19, desc[UR46][R2.64] ;  /* 0x0000002e02130981 */ /* 0x0002e2000c1e1900 */
[----:B--2---:R-:W-:Y:S01]  /*bfd0*/  ISETP.NE.AND P0, PT, R0, 0x1, PT ;  /* 0x000000010000780c */ /* 0x004fe20003f05270 */
        /* <DEDUP_REMOVED lines=8> */
[----:B-1----:R-:W1:Y:S01]  /*c060*/  LDC.64 R2, c[0x0][0x3f8] ;  /* 0x0000fe00ff027b82 */ /* 0x002e620000000a00 */
[----:B------:R-:W-:Y:S01]  /*c070*/  UMOV UR14, UR38 ;  /* 0x00000026000e7c82 */ /* 0x000fe20008000000 */
[----:B------:R-:W-:Y:S01]  /*c080*/  UMOV UR15, UR39 ;  /* 0x00000027000f7c82 */ /* 0x000fe20008000000 */
[----:B------:R-:W-:Y:S01]  /*c090*/  UMOV UR6, 0xffffffff ;  /* 0xffffffff00067882 */ /* 0x000fe20000000000 */
[----:B------:R-:W-:Y:S01]  /*c0a0*/  SHF.R.U32.HI R4, RZ, 0x5, R4 ;  /* 0x00000005ff047819 */ /* 0x000fe20000011604 */
[----:B------:R-:W-:Y:S01]  /*c0b0*/  IMAD.U32 R16, RZ, RZ, UR38 ;  /* 0x00000026ff107e24 */ /* 0x000fe2000f8e00ff */
[----:B------:R-:W-:-:S02]  /*c0c0*/  VOTEU.ALL UP1, P2 ;  /* 0x00000000003f7886 */ /* 0x000fc40001020000 */
[----:B------:R-:W2:Y:S01]  /*c0d0*/  @P0 LDC R0, c[0x0][0x42c] ;  /* 0x00010b00ff000b82 */ /* 0x000ea20000000800 */
[----:B------:R-:W-:Y:S02]  /*c0e0*/  LOP3.LUT R4, R4, 0x3, RZ, 0xc0, !PT ;  /* 0x0000000304047812 */ /* 0x000fe400078ec0ff */
        /* <DEDUP_REMOVED lines=14> */
.L_x_1648:
        /* <DEDUP_REMOVED lines=8> */
.L_x_1651:
        /* <DEDUP_REMOVED lines=9> */
[----:B-1----:R-:W1:Y:S02]  /*c2e0*/  @P0 LDC.64 R4, c[0x0][0x420] ;  /* 0x00010800ff040b82 */ /* 0x002e640000000a00 */
[----:B-1----:R-:W-:-:S05]  /*c2f0*/  @P0 IMAD.HI.U32 R4, R6, R4, RZ ;  /* 0x0000000406040227 */ /* 0x002fca00078e00ff */
        /* <DEDUP_REMOVED lines=10> */
.L_x_1587:
[----:B------:R-:W-:Y:S02]  /*c3a0*/  LEA R5, R17, UR40, 0x3 ;  /* 0x0000002811057c11 */ /* 0x000fe4000f8e18ff */
[----:B--2---:R-:W-:Y:S02]  /*c3b0*/  SHF.L.U32 R2, R18, 0x1f, RZ ;  /* 0x0000001f12027819 */ /* 0x004fe400000006ff */
[----:B------:R-:W-:Y:S02]  /*c3c0*/  ISETP.NE.AND P0, PT, R21, RZ, PT ;  /* 0x000000ff1500720c */ /* 0x000fe40003f05270 */
[----:B------:R-:W2:Y:S02]  /*c3d0*/  SYNCS.PHASECHK.TRANS64.TRYWAIT P3, [R5+URZ+0x19c80], R2 ;  /* 0x019c8002050075a7 */ /* 0x000ea4000806017f */
[----:B--2---:R-:W-:Y:S09]  /*c3e0*/  @!P3 BRA `(.L_x_1588) ;  /* 0x000000240048b947 */ /* 0x004ff20003800000 */
.L_x_1652:
[----:B------:R-:W-:Y:S05]  /*c3f0*/  @P0 BRA `(.L_x_1589) ;  /* 0x00000000001c0947 */ /* 0x000fea0003800000 */
[----:B------:R-:W1:Y:S02]  /*c400*/  S2R R3, SR_TID.X ;  /* 0x0000000000037919 */ /* 0x000e640000002100 */
[----:B-1----:R-:W-:Y:S01]  /*c410*/  LOP3.LUT R4, R3, 0x1f, RZ, 0xc0, !PT ;  /* 0x0000001f03047812 */ /* 0x002fe200078ec0ff */
[----:B------:R-:W-:-:S03]  /*c420*/  IMAD.MOV.U32 R3, RZ, RZ, 0x3000 ;  /* 0x00003000ff037424 */ /* 0x000fc600078e00ff */
[----:B------:R-:W-:Y:S01]  /*c430*/  ISETP.NE.AND P3, PT, R4, RZ, PT ;  /* 0x000000ff0400720c */ /* 0x000fe20003f65270 */
[----:B------:R3:W-:-:S12]  /*c440*/  SYNCS.ARRIVE.TRANS64 RZ, [R5+URZ+0x19c70], R3 ;  /* 0x019c700305ff79a7 */ /* 0x0007d8000800003f */
[----:B---3--:R-:W-:Y:S05]  /*c450*/  @!P3 BRA `(.L_x_1589) ;  /* 0x000000000004b947 */ /* 0x008fea0003800000 */
[----:B------:R-:W-:Y:S01]  /*c460*/  BPT.TRAP 0x1 ;  /* 0x000000040000795c */ /* 0x000fe20000300000 */
.L_x_1589:
[----:B-1----:R-:W-:Y:S01]  /*c470*/  IMAD.U32 R4, RZ, RZ, UR40 ;  /* 0x00000028ff047e24 */ /* 0x002fe2000f8e00ff */
[----:B------:R-:W-:Y:S01]  /*c480*/  R2UR UR9, R5 ;  /* 0x00000000050972ca */ /* 0x000fe200000e0000 */
[----:B------:R-:W-:Y:S01]  /*c490*/  IMAD.SHL.U32 R6, R6, 0x80, RZ ;  /* 0x0000008006067824 */ /* 0x000fe200078e00ff */
        /* <DEDUP_REMOVED lines=23> */
[----:B------:R-:W3:Y:S02]  /*c610*/  SYNCS.PHASECHK.TRANS64.TRYWAIT P3, [R5+URZ+0x19c40], R2 ;  /* 0x019c4002050075a7 */ /* 0x000ee4000806017f */
[----:B-1-3--:R-:W-:Y:S05]  /*c620*/  @!P3 BRA `(.L_x_1590) ;  /* 0x0000002000ccb947 */ /* 0x00afea0003800000 */
.L_x_1653:
[----:B------:R-:W-:Y:S05]  /*c630*/  @P0 BRA `(.L_x_1591) ;  /* 0x00000000001c0947 */ /* 0x000fea0003800000 */
[----:B------:R-:W3:Y:S01]  /*c640*/  S2R R4, SR_TID.X ;  /* 0x0000000000047919 */ /* 0x000ee20000002100 */
[----:B-12---:R-:W-:-:S04]  /*c650*/  IMAD.MOV.U32 R2, RZ, RZ, 0x3000 ;  /* 0x00003000ff027424 */ /* 0x006fc800078e00ff */
[----:B------:R4:W-:Y:S01]  /*c660*/  SYNCS.ARRIVE.TRANS64 RZ, [R5+URZ+0x19c30], R2 ;  /* 0x019c300205ff79a7 */ /* 0x0009e2000800003f */
[----:B---3--:R-:W-:-:S04]  /*c670*/  LOP3.LUT R4, R4, 0x1f, RZ, 0xc0, !PT ;  /* 0x0000001f04047812 */ /* 0x008fc800078ec0ff */
[----:B------:R-:W-:-:S13]  /*c680*/  ISETP.NE.AND P0, PT, R4, RZ, PT ;  /* 0x000000ff0400720c */ /* 0x000fda0003f05270 */
[----:B----4-:R-:W-:Y:S05]  /*c690*/  @!P0 BRA `(.L_x_1591) ;  /* 0x0000000000048947 */ /* 0x010fea0003800000 */
[----:B------:R-:W-:Y:S01]  /*c6a0*/  BPT.TRAP 0x1 ;  /* 0x000000040000795c */ /* 0x000fe20000300000 */
.L_x_1591:
        /* <DEDUP_REMOVED lines=22> */
[----:B------:R3:W-:Y:S02]  /*c810*/  UTMALDG.4D [UR8], [UR4], desc[UR6] ;  /* 0x00000608040075b4 */ /* 0x0007e40008019000 */
[----:B---3--:R-:W-:Y:S01]  /*c820*/  NOP ;  /* 0x0000000000007918 */ /* 0x008fe20000000000 */
.L_x_1586:
        /* <DEDUP_REMOVED lines=9> */
[----:B-12---:R-:W-:Y:S01]  /*c8c0*/  @P0 IMAD.MOV.U32 R2, RZ, RZ, 0x4800 ;  /* 0x00004800ff020424 */ /* 0x006fe200078e00ff */
        /* <DEDUP_REMOVED lines=9> */
[----:B------:R2:W-:Y:S01]  /*c960*/  @P0 SYNCS.ARRIVE.TRANS64 RZ, [UR40+0x19c00], R2 ;  /* 0x019c0002ffff09a7 */ /* 0x0005e20008000028 */
[----:B------:R-:W-:Y:S01]  /*c970*/  UMOV UR29, UR39 ;  /* 0x00000027001d7c82 */ /* 0x000fe20008000000 */
        /* <DEDUP_REMOVED lines=10> */
.L_x_1584:
        /* <DEDUP_REMOVED lines=8> */
.L_x_1654:
[----:B------:R-:W-:Y:S05]  /*caa0*/  BSYNC B0 ;  /* 0x0000000000007941 */ /* 0x000fea0003800000 */
.L_x_1592:
[----:B------:R-:W-:-:S06]  /*cab0*/  UISETP.GE.AND UP0, UPT, UR41, 0x2, UPT ;  /* 0x000000022900788c */ /* 0x000fcc000bf06270 */
[----:B------:R-:W-:-:S13]  /*cac0*/  PLOP3.LUT P0, PT, PT, PT, UP0, 0x80, 0x0 ;  /* 0x000000000000781c */ /* 0x000fda0003f0f008 */
[----:B------:R-:W-:Y:S05]  /*cad0*/  @!P0 BRA `(.L_x_1594) ;  /* 0x0000000c00dc8947 */ /* 0x000fea0003800000 */
[----:B------:R-:W-:Y:S01]  /*cae0*/  UIADD3 UR4, UR41, -0x2, URZ ;  /* 0xfffffffe29047890 */ /* 0x000fe2000fffe03f */
[----:B--2---:R-:W-:Y:S02]  /*caf0*/  IMAD.MOV.U32 R3, RZ, RZ, R18 ;  /* 0x000000ffff037224 */ /* 0x004fe400078e0012 */
[----:B------:R-:W-:-:S03]  /*cb00*/  IMAD.MOV.U32 R8, RZ, RZ, R17 ;  /* 0x000000ffff087224 */ /* 0x000fc600078e0011 */
[----:B------:R-:W-:-:S07]  /*cb10*/  IMAD.U32 R2, RZ, RZ, UR4 ;  /* 0x00000004ff027e24 */ /* 0x000fce000f8e00ff */
.L_x_1618:
        /* <DEDUP_REMOVED lines=29> */
.L_x_1597:
[----:B-1----:R-:W2:Y:S01]  /*ccf0*/  S2R R4, SR_TID.X ;  /* 0x0000000000047919 */ /* 0x002ea20000002100 */
[----:B------:R-:W-:Y:S01]  /*cd00*/  LEA R10, R17, UR40, 0x3 ;  /* 0x00000028110a7c11 */ /* 0x000fe2000f8e18ff */
[----:B------:R-:W-:Y:S01]  /*cd10*/  BSSY B1, `(.L_x_1598) ;  /* 0x0000006000017945 */ /* 0x000fe20003800000 */
[----:B--2---:R-:W-:Y:S02]  /*cd20*/  LOP3.LUT R6, R4, 0x7f, RZ, 0xc0, !PT ;  /* 0x0000007f04067812 */ /* 0x004fe400078ec0ff */
[----:B------:R-:W-:Y:S02]  /*cd30*/  SHF.L.U32 R4, R18, 0x1f, RZ ;  /* 0x0000001f12047819 */ /* 0x000fe400000006ff */
[----:B------:R-:W-:Y:S02]  /*cd40*/  ISETP.NE.AND P3, PT, R6, RZ, PT ;  /* 0x000000ff0600720c */ /* 0x000fe40003f65270 */
[----:B------:R-:W1:Y:S02]  /*cd50*/  SYNCS.PHASECHK.TRANS64.TRYWAIT P0, [R10+URZ+0x19c80], R4 ;  /* 0x019c80040a0075a7 */ /* 0x000e64000800017f */
[----:B-1----:R-:W-:Y:S09]  /*cd60*/  @!P0 BRA `(.L_x_1599) ;  /* 0x0000001c00288947 */ /* 0x002ff20003800000 */
.L_x_1655:
[----:B------:R-:W-:Y:S05]  /*cd70*/  BSYNC B1 ;  /* 0x0000000000017941 */ /* 0x000fea0003800000 */
.L_x_1598:
[----:B------:R-:W-:Y:S04]  /*cd80*/  BSSY B1, `(.L_x_1600) ;  /* 0x0000009000017945 */ /* 0x000fe80003800000 */
[----:B------:R-:W-:Y:S05]  /*cd90*/  @P3 BRA `(.L_x_1601) ;  /* 0x00000000001c3947 */ /* 0x000fea0003800000 */
[----:B------:R-:W2:Y:S01]  /*cda0*/  S2R R6, SR_TID.X ;  /* 0x0000000000067919 */ /* 0x000ea20000002100 */
[----:B------:R-:W-:-:S04]  /*cdb0*/  IMAD.MOV.U32 R7, RZ, RZ, 0x3000 ;  /* 0x00003000ff077424 */ /* 0x000fc800078e00ff */
[----:B------:R3:W-:Y:S01]  /*cdc0*/  SYNCS.ARRIVE.TRANS64 RZ, [R10+URZ+0x19c70], R7 ;  /* 0x019c70070aff79a7 */ /* 0x0007e2000800003f */
[----:B--2---:R-:W-:-:S04]  /*cdd0*/  LOP3.LUT R6, R6, 0x1f, RZ, 0xc0, !PT ;  /* 0x0000001f06067812 */ /* 0x004fc800078ec0ff */
[----:B------:R-:W-:-:S13]  /*cde0*/  ISETP.NE.AND P0, PT, R6, RZ, PT ;  /* 0x000000ff0600720c */ /* 0x000fda0003f05270 */
[----:B---3--:R-:W-:Y:S05]  /*cdf0*/  @!P0 BRA `(.L_x_1601) ;  /* 0x0000000000048947 */ /* 0x008fea0003800000 */
[----:B------:R-:W-:Y:S01]  /*ce00*/  BPT.TRAP 0x1 ;  /* 0x000000040000795c */ /* 0x000fe20000300000 */
.L_x_1601:
[----:B------:R-:W-:Y:S05]  /*ce10*/  BSYNC B1 ;  /* 0x0000000000017941 */ /* 0x000fea0003800000 */
.L_x_1600:
[----:B------:R-:W-:Y:S01]  /*ce20*/  IMAD.MOV.U32 R9, RZ, RZ, RZ ;  /* 0x000000ffff097224 */ /* 0x000fe200078e00ff */
[----:B------:R-:W-:Y:S01]  /*ce30*/  R2UR UR12, R16 ;  /* 0x00000000100c72ca */ /* 0x000fe200000e0000 */
[----:B------:R-:W-:Y:S01]  /*ce40*/  IMAD.U32 R6, RZ, RZ, UR40 ;  /* 0x00000028ff067e24 */ /* 0x000fe2000f8e00ff */
[----:B------:R-:W-:Y:S01]  /*ce50*/  UIADD3 UR4, UP0, UR44, 0x470, URZ ;  /* 0x000004702c047890 */ /* 0x000fe2000ff1e03f */
[----:B------:R-:W-:Y:S01]  /*ce60*/  PLOP3.LUT P0, PT, PT, PT, PT, 0x80, 0x0 ;  /* 0x000000000000781c */ /* 0x000fe20003f0f070 */
[----:B------:R-:W-:Y:S01]  /*ce70*/  UMOV UR6, 0x0 ;  /* 0x0000000000067882 */ /* 0x000fe20000000000 */
[----:B------:R-:W-:Y:S01]  /*ce80*/  R2UR UR10, R9 ;  /* 0x00000000090a72ca */ /* 0x000fe200000e0000 */
[----:B------:R-:W-:Y:S01]  /*ce90*/  IMAD R7, R17, 0x3000, R6 ;  /* 0x0000300011077824 */ /* 0x000fe200078e0206 */
[----:B------:R-:W-:Y:S01]  /*cea0*/  UIADD3.X UR5, URZ, UR45, URZ, UP0, !UPT ;  /* 0x0000002d3f057290 */ /* 0x000fe200087fe43f */
[----:B------:R-:W-:Y:S01]  /*ceb0*/  IMAD.SHL.U32 R6, R5, 0x80, RZ ;  /* 0x0000008005067824 */ /* 0x000fe200078e00ff */
[----:B------:R-:W-:Y:S01]  /*cec0*/  UMOV UR7, 0x14f00000 ;  /* 0x14f0000000077882 */ /* 0x000fe20000000000 */
[----:B------:R-:W-:-:S02]  /*ced0*/  VIADD R5, R10, 0x19c70 ;  /* 0x00019c700a057836 */ /* 0x000fc40000000000 */
[----:B------:R-:W-:-:S08]  /*cee0*/  VIADD R11, R7, 0x9000 ;  /* 0x00009000070b7836 */ /* 0x000fd00000000000 */
.L_x_1602:
        /* <DEDUP_REMOVED lines=16> */
.L_x_1603:
        /* <DEDUP_REMOVED lines=16> */
.L_x_1604:
        /* <DEDUP_REMOVED lines=12> */
.L_x_1656:
[----:B------:R-:W-:Y:S05]  /*d1b0*/  BSYNC B1 ;  /* 0x0000000000017941 */ /* 0x000fea0003800000 */
.L_x_1605:
[----:B------:R-:W-:Y:S01]  /*d1c0*/  BSSY B1, `(.L_x_1607) ;  /* 0x000000b000017945 */ /* 0x000fe20003800000 */
[----:B-12---:R-:W-:Y:S02]  /*d1d0*/  IMAD.MOV.U32 R4, RZ, RZ, 0x0 ;  /* 0x00000000ff047424 */ /* 0x006fe400078e00ff */
[----:B------:R-:W-:Y:S01]  /*d1e0*/  IMAD.MOV.U32 R5, RZ, RZ, 0x14f00000 ;  /* 0x14f00000ff057424 */ /* 0x000fe200078e00ff */
[----:B------:R-:W-:Y:S06]  /*d1f0*/  @P3 BRA `(.L_x_1608) ;  /* 0x00000000001c3947 */ /* 0x000fec0003800000 */
[----:B------:R-:W1:Y:S02]  /*d200*/  S2R R13, SR_TID.X ;  /* 0x00000000000d7919 */ /* 0x000e640000002100 */
[----:B-1----:R-:W-:Y:S01]  /*d210*/  LOP3.LUT R14, R13, 0x1f, RZ, 0xc0, !PT ;  /* 0x0000001f0d0e7812 */ /* 0x002fe200078ec0ff */
[----:B------:R-:W-:-:S03]  /*d220*/  IMAD.MOV.U32 R13, RZ, RZ, 0x3000 ;  /* 0x00003000ff0d7424 */ /* 0x000fc600078e00ff */
[----:B------:R-:W-:Y:S01]  /*d230*/  ISETP.NE.AND P0, PT, R14, RZ, PT ;  /* 0x000000ff0e00720c */ /* 0x000fe20003f05270 */
[----:B------:R1:W-:-:S12]  /*d240*/  SYNCS.ARRIVE.TRANS64 RZ, [R10+URZ+0x19c30], R13 ;  /* 0x019c300d0aff79a7 */ /* 0x0003d8000800003f */
[----:B-1----:R-:W-:Y:S05]  /*d250*/  @!P0 BRA `(.L_x_1608) ;  /* 0x0000000000048947 */ /* 0x002fea0003800000 */
[----:B------:R-:W-:Y:S01]  /*d260*/  BPT.TRAP 0x1 ;  /* 0x000000040000795c */ /* 0x000fe20000300000 */
.L_x_1608:
[----:B------:R-:W-:Y:S05]  /*d270*/  BSYNC B1 ;  /* 0x0000000000017941 */ /* 0x000fea0003800000 */
.L_x_1607:
        /* <DEDUP_REMOVED lines=9> */
.L_x_1609:
        /* <DEDUP_REMOVED lines=9> */
[----:B------:R-:W-:Y:S01]  /*d3a0*/  R2UR UR10, R11 ;  /* 0x000000000b0a72ca */ /* 0x000fe200000e0000 */
[----:B------:R-:W-:Y:S01]  /*d3b0*/  VIADD R9, R7, 0x14800 ;  /* 0x0001480007097836 */ /* 0x000fe20000000000 */
[----:B------:R-:W-:Y:S02]  /*d3c0*/  R2UR UR6, R4 ;  /* 0x00000000040672ca */ /* 0x000fe400000e0000 */
[----:B------:R-:W-:Y:S02]  /*d3d0*/  R2UR UR7, R5 ;  /* 0x00000000050772ca */ /* 0x000fe400000e0000 */
[----:B------:R-:W-:Y:S02]  /*d3e0*/  R2UR UR12, R16 ;  /* 0x00000000100c72ca */ /* 0x000fe400000e0000 */
[----:B------:R-:W-:-:S13]  /*d3f0*/  PLOP3.LUT P0, PT, PT, PT, PT, 0x80, 0x0 ;  /* 0x000000000000781c */ /* 0x000fda0003f0f070 */
.L_x_1610:
        /* <DEDUP_REMOVED lines=15> */
.L_x_1611:
        /* <DEDUP_REMOVED lines=9> */
.L_x_1596:
[----:B------:R-:W-:Y:S05]  /*d580*/  BSYNC B0 ;  /* 0x0000000000007941 */ /* 0x000fea0003800000 */
.L_x_1595:
[----:B------:R-:W-:-:S13]  /*d590*/  ISETP.NE.AND P0, PT, R29, 0x3, PT ;  /* 0x000000031d00780c */ /* 0x000fda0003f05270 */
[----:B------:R-:W-:Y:S05]  /*d5a0*/  @!P0 BRA `(.L_x_1612) ;  /* 0x0000000000048947 */ /* 0x000fea0003800000 */
[----:B------:R-:W-:Y:S01]  /*d5b0*/  BPT.TRAP 0x1 ;  /* 0x000000040000795c */ /* 0x000fe20000300000 */
.L_x_1612:
[----:B------:R-:W-:Y:S01]  /*d5c0*/  LOP3.LUT R5, R3, 0x1, RZ, 0x3c, !PT ;  /* 0x0000000103057812 */ /* 0x000fe200078e3cff */
[----:B------:R-:W-:Y:S01]  /*d5d0*/  BSSY B0, `(.L_x_1613) ;  /* 0x0000006000007945 */ /* 0x000fe20003800000 */
[----:B------:R-:W-:Y:S02]  /*d5e0*/  LEA R12, R8, UR40, 0x3 ;  /* 0x00000028080c7c11 */ /* 0x000fe4000f8e18ff */
[----:B------:R-:W-:Y:S02]  /*d5f0*/  SHF.L.U32 R5, R5, 0x1f, RZ ;  /* 0x0000001f05057819 */ /* 0x000fe400000006ff */
[----:B------:R-:W-:Y:S02]  /*d600*/  ISETP.NE.AND P0, PT, R26, 0x3, PT ;  /* 0x000000031a00780c */ /* 0x000fe40003f05270 */
[----:B------:R-:W2:Y:S02]  /*d610*/  SYNCS.PHASECHK.TRANS64.TRYWAIT P3, [R12+URZ+0x19c70], R5 ;  /* 0x019c70050c0075a7 */ /* 0x000ea4000806017f */
[----:B--2---:R-:W-:Y:S09]  /*d620*/  @!P3 BRA `(.L_x_1614) ;  /* 0x000000140020b947 */ /* 0x004ff20003800000 */
.L_x_1657:
[----:B------:R-:W-:Y:S05]  /*d630*/  BSYNC B0 ;  /* 0x0000000000007941 */ /* 0x000fea0003800000 */
.L_x_1613:
[----:B------:R-:W-:Y:S05]  /*d640*/  @!P0 BRA `(.L_x_1615) ;  /* 0x0000000000048947 */ /* 0x000fea0003800000 */
[----:B------:R-:W-:Y:S01]  /*d650*/  BPT.TRAP 0x1 ;  /* 0x000000040000795c */ /* 0x000fe20000300000 */
.L_x_1615:
[----:B------:R-:W-:Y:S01]  /*d660*/  SHF.L.U32 R3, R3, 0x1f, RZ ;  /* 0x0000001f03037819 */ /* 0x000fe200000006ff */
[----:B------:R-:W-:-:S03]  /*d670*/  IMAD R11, R8, 0x3000, RZ ;  /* 0x00003000080b7824 */ /* 0x000fc600078e02ff */
[----:B------:R-:W3:Y:S02]  /*d680*/  SYNCS.PHASECHK.TRANS64.TRYWAIT P3, [R12+URZ+0x19c60], R3 ;  /* 0x019c60030c0075a7 */ /* 0x000ee4000806017f */
[----:B---3--:R-:W-:Y:S05]  /*d690*/  @!P3 BRA `(.L_x_1616) ;  /* 0x000000140018b947 */ /* 0x008fea0003800000 */
.L_x_1658:
[C---:B---3--:R-:W-:Y:S01]  /*d6a0*/  LOP3.LUT R3, R11.reuse, R24, RZ, 0xfc, !PT ;  /* 0x000000180b037212 */ /* 0x048fe200078efcff */
[----:B------:R-:W-:Y:S05]  /*d6b0*/  WARPSYNC.ALL ;  /* 0x0000000000007948 */ /* 0x000fea0003800000 */
[----:B-12---:R-:W1:Y:S01]  /*d6c0*/  LDSM.16.MT88.4 R4, [R3+UR40+0x9000] ;  /* 0x009000280304783b */ /* 0x006e620008004200 */
[----:B------:R-:W-:-:S05]  /*d6d0*/  LOP3.LUT R13, R11, R22, RZ, 0xfc, !PT ;  /* 0x000000160b0d7212 */ /* 0x000fca00078efcff */
[----:B------:R-:W-:Y:S01]  /*d6e0*/  VIADD R13, R13, UR40 ;  /* 0x000000280d0d7c36 */ /* 0x000fe20008000000 */
[C-C-:B-1----:R-:W-:Y:S02]  /*d6f0*/  PRMT R8, R4.reuse, 0x6420, R5.reuse ;  /* 0x0000642004087816 */ /* 0x142fe40000000005 */
[----:B------:R-:W-:Y:S02]  /*d700*/  PRMT R9, R4, 0x7531, R5 ;  /* 0x0000753104097816 */ /* 0x000fe40000000005 */
[C-C-:B------:R-:W-:Y:S02]  /*d710*/  PRMT R10, R6.reuse, 0x6420, R7.reuse ;  /* 0x00006420060a7816 */ /* 0x140fe40000000007 */
[----:B------:R-:W-:-:S05]  /*d720*/  PRMT R11, R6, 0x7531, R7 ;  /* 0x00007531060b7816 */ /* 0x000fca0000000007 */
[----:B------:R-:W-:Y:S04]  /*d730*/  STSM.16.M88.4 [R13+0x3000], R8 ;  /* 0x003000080d007844 */ /* 0x000fe80000000200 */
[----:B------:R-:W1:Y:S02]  /*d740*/  LDSM.16.MT88.4 R4, [R3+UR40+0xa000] ;  /* 0x00a000280304783b */ /* 0x000e640008004200 */
[C-C-:B-1----:R-:W-:Y:S02]  /*d750*/  PRMT R8, R4.reuse, 0x6420, R5.reuse ;  /* 0x0000642004087816 */ /* 0x142fe40000000005 */
[----:B------:R-:W-:Y:S02]  /*d760*/  PRMT R9, R4, 0x7531, R5 ;  /* 0x0000753104097816 */ /* 0x000fe40000000005 */
[----:B------:R-:W-:-:S02]  /*d770*/  PRMT R10, R6, 0x6420, R7 ;  /* 0x00006420060a7816 */ /* 0x000fc40000000007 */
[----:B------:R-:W-:-:S05]  /*d780*/  PRMT R11, R6, 0x7531, R7 ;  /* 0x00007531060b7816 */ /* 0x000fca0000000007 */
[----:B------:R-:W-:Y:S04]  /*d790*/  STSM.16.M88.4 [R13+0x4000], R8 ;  /* 0x004000080d007844 */ /* 0x000fe80000000200 */
[----:B------:R-:W1:Y:S02]  /*d7a0*/  LDSM.16.MT88.4 R4, [R3+UR40+0xb000] ;  /* 0x00b000280304783b */ /* 0x000e640008004200 */
[C-C-:B-1----:R-:W-:Y:S02]  /*d7b0*/  PRMT R8, R4.reuse, 0x6420, R5.reuse ;  /* 0x0000642004087816 */ /* 0x142fe40000000005 */
[----:B------:R-:W-:Y:S02]  /*d7c0*/  PRMT R9, R4, 0x7531, R5 ;  /* 0x0000753104097816 */ /* 0x000fe40000000005 */
[----:B------:R-:W-:-:S02]  /*d7d0*/  PRMT R10, R6, 0x6420, R7 ;  /* 0x00006420060a7816 */ /* 0x000fc40000000007 */
[----:B------:R-:W-:-:S05]  /*d7e0*/  PRMT R11, R6, 0x7531, R7 ;  /* 0x00007531060b7816 */ /* 0x000fca0000000007 */
[----:B------:R1:W-:Y:S04]  /*d7f0*/  STSM.16.M88.4 [R13+0x5000], R8 ;  /* 0x005000080d007844 */ /* 0x0003e80000000200 */
[----:B------:R-:W2:Y:S01]  /*d800*/  LDSM.16.MT88.4 R4, [R3+UR40+0x9800] ;  /* 0x009800280304783b */ /* 0x000ea20008004200 */
[----:B-1----:R-:W-:Y:S02]  /*d810*/  IADD3 R13, R23, 0x3000, R13 ;  /* 0x00003000170d7810 */ /* 0x002fe40007ffe00d */
[C-C-:B--2---:R-:W-:Y:S02]  /*d820*/  PRMT R8, R4.reuse, 0x6420, R5.reuse ;  /* 0x0000642004087816 */ /* 0x144fe40000000005 */
[----:B------:R-:W-:Y:S02]  /*d830*/  PRMT R9, R4, 0x7531, R5 ;  /* 0x0000753104097816 */ /* 0x000fe40000000005 */
[----:B------:R-:W-:-:S02]  /*d840*/  PRMT R10, R6, 0x6420, R7 ;  /* 0x00006420060a7816 */ /* 0x000fc40000000007 */
[----:B------:R-:W-:-:S05]  /*d850*/  PRMT R11, R6, 0x7531, R7 ;  /* 0x00007531060b7816 */ /* 0x000fca0000000007 */
[----:B------:R-:W-:Y:S04]  /*d860*/  STSM.16.M88.4 [R13], R8 ;  /* 0x000000080d007844 */ /* 0x000fe80000000200 */
        /* <DEDUP_REMOVED lines=17> */
[----:B--2---:R-:W2:Y:S01]  /*d980*/  FENCE.VIEW.ASYNC.S ;  /* 0x00000000000073c6 */ /* 0x004ea20000000000 */
[----:B------:R-:W-:Y:S05]  /*d990*/  @!P0 BRA `(.L_x_1617) ;  /* 0x0000000000048947 */ /* 0x000fea0003800000 */
[----:B------:R-:W-:Y:S01]  /*d9a0*/  BPT.TRAP 0x1 ;  /* 0x000000040000795c */ /* 0x000fe20000300000 */
.L_x_1617:
[----:B--2---:R-:W-:Y:S01]  /*d9b0*/  SYNCS.ARRIVE.TRANS64.A1T0 RZ, [R12+URZ+0x19c50], RZ ;  /* 0x019c50ff0cff79a7 */ /* 0x004fe2000810003f */
[----:B------:R-:W-:Y:S01]  /*d9c0*/  BAR.SYNC.DEFER_BLOCKING 0x2, 0x80 ;  /* 0x0082000000007b1d */ /* 0x000fe20000010000 */
[----:B------:R-:W-:Y:S01]  /*d9d0*/  ISETP.GT.AND P0, PT, R2, RZ, PT ;  /* 0x000000ff0200720c */ /* 0x000fe20003f04270 */
[----:B------:R-:W-:Y:S02]  /*d9e0*/  @!P2 VIADD R3, R12, 0x19c80 ;  /* 0x00019c800c03a836 */ /* 0x000fe40000000000 */
[----:B------:R-:W-:Y:S02]  /*d9f0*/  VIADD R2, R2, 0xffffffff ;  /* 0xffffffff02027836 */ /* 0x000fe40000000000 */
[----:B-1----:R-:W-:Y:S01]  /*da00*/  IMAD.MOV.U32 R8, RZ, RZ, R17 ;  /* 0x000000ffff087224 */ /* 0x002fe200078e0011 */
[----:B------:R-:W-:-:S04]  /*da10*/  @!P2 PRMT R3, RZ, 0x654, R3 ;  /* 0x00000654ff03a816 */ /* 0x000fc80000000003 */
[----:B------:R1:W-:Y:S02]  /*da20*/  @!P2 SYNCS.ARRIVE.TRANS64.RED.A1T0 RZ, [R3+URZ], RZ ;  /* 0x000000ff03ffa9a7 */ /* 0x0003e4000810043f */
[----:B-1----:R-:W-:Y:S01]  /*da30*/  IMAD.MOV.U32 R3, RZ, RZ, R18 ;  /* 0x000000ffff037224 */ /* 0x002fe200078e0012 */
[----:B------:R-:W-:Y:S06]  /*da40*/  @P0 BRA `(.L_x_1618) ;  /* 0xfffffff000340947 */ /* 0x000fec000383ffff */
.L_x_1594:
[----:B------:R-:W-:Y:S01]  /*da50*/  BSSY B0, `(.L_x_1619) ;  /* 0x000000f000007945 */ /* 0x000fe20003800000 */
[----:B------:R-:W-:-:S03]  /*da60*/  ISETP.NE.AND P1, PT, R29, 0x3, PT ;  /* 0x000000031d00780c */ /* 0x000fc60003f25270 */
[----:B------:R-:W-:Y:S10]  /*da70*/  @P2 BRA `(.L_x_1620) ;  /* 0x0000000000302947 */ /* 0x000ff40003800000 */
[----:B------:R-:W3:Y:S01]  /*da80*/  S2R R7, SR_LANEID ;  /* 0x0000000000077919 */ /* 0x000ee20000000000 */
[----:B------:R-:W-:Y:S01]  /*da90*/  VOTEU.ANY UR4, UPT, PT ;  /* 0x0000000000047886 */ /* 0x000fe200038e0100 */
[----:B--2---:R-:W2:Y:S01]  /*daa0*/  LDC.64 R2, c[0x0][0xdf0] ;  /* 0x00037c00ff027b82 */ /* 0x004ea20000000a00 */
[----:B------:R-:W3:Y:S08]  /*dab0*/  FLO.U32 R0, UR4 ;  /* 0x0000000400007d00 */ /* 0x000ef000080e0000 */
[----:B------:R-:W2:Y:S01]  /*dac0*/  POPC R5, UR4 ;  /* 0x0000000400057d09 */ /* 0x000ea20008000000 */
[----:B---3--:R-:W-:-:S13]  /*dad0*/  ISETP.EQ.U32.AND P0, PT, R0, R7, PT ;  /* 0x000000070000720c */ /* 0x008fda0003f02070 */
[----:B--2---:R-:W2:Y:S01]  /*dae0*/  @P0 ATOMG.E.ADD.STRONG.GPU PT, R3, desc[UR46][R2.64], R5 ;  /* 0x00000005020309a8 */ /* 0x004ea200081ee1ee */
[----:B-1----:R-:W1:Y:S02]  /*daf0*/  S2R R4, SR_LTMASK ;  /* 0x0000000000047919 */ /* 0x002e640000003900 */
[----:B-1----:R-:W-:-:S04]  /*db00*/  LOP3.LUT R4, R4, UR4, RZ, 0xc0, !PT ;  /* 0x0000000404047c12 */ /* 0x002fc8000f8ec0ff */
[----:B------:R-:W1:Y:S01]  /*db10*/  POPC R25, R4 ;  /* 0x0000000400197309 */ /* 0x000e620000000000 */
[----:B--2---:R-:W1:Y:S02]  /*db20*/  SHFL.IDX PT, R0, R3, R0, 0x1f ;  /* 0x00001f0003007589 */ /* 0x004e6400000e0000 */
[----:B-1----:R-:W-:-:S07]  /*db30*/  IADD3 R25, R0, UR42, R25 ;  /* 0x0000002a00197c10 */ /* 0x002fce000fffe019 */
.L_x_1620:
[----:B------:R-:W-:Y:S05]  /*db40*/  BSYNC B0 ;  /* 0x0000000000007941 */ /* 0x000fea0003800000 */
.L_x_1619:
[----:B------:R-:W-:Y:S05]  /*db50*/  @!P1 BRA `(.L_x_1621) ;  /* 0x0000000000049947 */ /* 0x000fea0003800000 */
[----:B------:R-:W-:Y:S01]  /*db60*/  BPT.TRAP 0x1 ;  /* 0x000000040000795c */ /* 0x000fe20000300000 */
.L_x_1621:
[----:B--2---:R-:W-:Y:S01]  /*db70*/  LOP3.LUT R3, R18, 0x1, RZ, 0x3c, !PT ;  /* 0x0000000112037812 */ /* 0x004fe200078e3cff */
[----:B------:R-:W-:Y:S01]  /*db80*/  BSSY B0, `(.L_x_1622) ;  /* 0x0000006000007945 */ /* 0x000fe20003800000 */
[----:B------:R-:W-:Y:S02]  /*db90*/  LEA R2, R17, UR40, 0x3 ;  /* 0x0000002811027c11 */ /* 0x000fe4000f8e18ff */
[----:B------:R-:W-:Y:S02]  /*dba0*/  SHF.L.U32 R3, R3, 0x1f, RZ ;  /* 0x0000001f03037819 */ /* 0x000fe400000006ff */
[----:B------:R-:W-:Y:S02]  /*dbb0*/  ISETP.NE.AND P1, PT, R26, 0x3, PT ;  /* 0x000000031a00780c */ /* 0x000fe40003f25270 */
[----:B------:R-:W2:Y:S02]  /*dbc0*/  SYNCS.PHASECHK.TRANS64.TRYWAIT P0, [R2+URZ+0x19c70], R3 ;  /* 0x019c7003020075a7 */ /* 0x000ea4000800017f */
[----:B--2---:R-:W-:Y:S09]  /*dbd0*/  @!P0 BRA `(.L_x_1623) ;  /* 0x0000000c00dc8947 */ /* 0x004ff20003800000 */
.L_x_1659:
[----:B------:R-:W-:Y:S05]  /*dbe0*/  BSYNC B0 ;  /* 0x0000000000007941 */ /* 0x000fea0003800000 */
.L_x_1622:
[----:B------:R-:W-:Y:S05]  /*dbf0*/  @!P1 BRA `(.L_x_1624) ;  /* 0x0000000000049947 */ /* 0x000fea0003800000 */
[----:B------:R-:W-:Y:S01]  /*dc00*/  BPT.TRAP 0x1 ;  /* 0x000000040000795c */ /* 0x000fe20000300000 */
.L_x_1624:
[----:B------:R-:W-:Y:S01]  /*dc10*/  SHF.L.U32 R5, R18, 0x1f, RZ ;  /* 0x0000001f12057819 */ /* 0x000fe200000006ff */
[----:B--2---:R-:W-:-:S03]  /*dc20*/  IMAD R3, R17, 0x3000, RZ ;  /* 0x0000300011037824 */ /* 0x004fc600078e02ff */
[----:B------:R-:W2:Y:S02]  /*dc30*/  SYNCS.PHASECHK.TRANS64.TRYWAIT P0, [R2+URZ+0x19c60], R5 ;  /* 0x019c6005020075a7 */ /* 0x000ea4000800017f */
[----:B--2---:R-:W-:Y:S05]  /*dc40*/  @!P0 BRA `(.L_x_1625) ;  /* 0x0000000c00d48947 */ /* 0x004fea0003800000 */
.L_x_1660:
[C---:B------:R-:W-:Y:S01]  /*dc50*/  LOP3.LUT R0, R3.reuse, R24, RZ, 0xfc, !PT ;  /* 0x0000001803007212 */ /* 0x040fe200078efcff */
        /* <DEDUP_REMOVED lines=48> */
.L_x_1626:
[----:B--2---:R2:W-:Y:S01]  /*df60*/  SYNCS.ARRIVE.TRANS64.A1T0 RZ, [R2+URZ+0x19c50], RZ ;  /* 0x019c50ff02ff79a7 */ /* 0x0045e2000810003f */
        /* <DEDUP_REMOVED lines=9> */
.L_x_1578:
[----:B------:R-:W-:Y:S05]  /*e000*/  BSYNC B6 ;  /* 0x0000000000067941 */ /* 0x000fea0003800000 */
.L_x_1576:
[----:B--2---:R-:W2:Y:S02]  /*e010*/  LDL R0, [R1] ;  /* 0x0000000001007983 */ /* 0x004ea40000100800 */
[----:B--2---:R-:W-:-:S13]  /*e020*/  ISETP.NE.AND P0, PT, R0, RZ, PT ;  /* 0x000000ff0000720c */ /* 0x004fda0003f05270 */
[----:B------:R-:W-:Y:S05]  /*e030*/  @!P0 BRA `(.L_x_1627) ;  /* 0x00000000001c8947 */ /* 0x000fea0003800000 */
[----:B------:R-:W1:Y:S08]  /*e040*/  S2UR UR5, SR_CgaCtaId ;  /* 0x00000000000579c3 */ /* 0x000e700000008800 */
[----:B------:R-:W-:Y:S06]  /*e050*/  BAR.SYNC.DEFER_BLOCKING 0x5, 0x200 ;  /* 0x0148000000007b1d */ /* 0x000fec0000010000 */
[----:B------:R-:W-:-:S02]  /*e060*/  UMOV UR4, 0x400 ;  /* 0x0000040000047882 */ /* 0x000fc40000000000 */
[----:B-1----:R-:W-:-:S09]  /*e070*/  ULEA UR4, UR5, UR4, 0x18 ;  /* 0x0000000405047291 */ /* 0x002fd2000f8ec03f */
[----:B------:R-:W1:Y:S01]  /*e080*/  LDS R25, [UR4+0x19cd0] ;  /* 0x019cd004ff197984 */ /* 0x000e620008000800 */
[----:B------:R-:W-:Y:S06]  /*e090*/  BAR.ARV 0x4, 0x200 ;  /* 0x0108000000007b1d */ /* 0x000fec0000002000 */
[----:B------:R-:W-:Y:S05]  /*e0a0*/  BRA `(.L_x_1628) ;  /* 0x00000000002c7947 */ /* 0x000fea0003800000 */
.L_x_1627:
[----:B------:R-:W1:Y:S01]  /*e0b0*/  S2R R0, SR_TID.X ;  /* 0x0000000000007919 */ /* 0x000e620000002100 */
[----:B------:R-:W-:Y:S01]  /*e0c0*/  BAR.SYNC.DEFER_BLOCKING 0x4, 0x200 ;  /* 0x0108000000007b1d */ /* 0x000fe20000010000 */
[----:B-1----:R-:W-:-:S04]  /*e0d0*/  LOP3.LUT R0, R0, 0x7f, RZ, 0xc0, !PT ;  /* 0x0000007f00007812 */ /* 0x002fc800078ec0ff */
[----:B------:R-:W-:-:S13]  /*e0e0*/  ISETP.NE.AND P0, PT, R0, RZ, PT ;  /* 0x000000ff0000720c */ /* 0x000fda0003f05270 */
[----:B------:R-:W1:Y:S01]  /*e0f0*/  @!P0 S2R R3, SR_CgaCtaId ;  /* 0x0000000000038919 */ /* 0x000e620000008800 */
[----:B------:R-:W-:-:S04]  /*e100*/  @!P0 MOV R0, 0x400 ;  /* 0x0000040000008802 */ /* 0x000fc80000000f00 */
[----:B-1----:R-:W-:Y:S02]  /*e110*/  @!P0 LEA R2, R3, R0, 0x18 ;  /* 0x0000000003028211 */ /* 0x002fe400078ec0ff */
[----:B------:R-:W1:Y:S04]  /*e120*/  SHFL.IDX PT, R0, R25, RZ, 0x1f ;  /* 0x00001fff19007589 */ /* 0x000e6800000e0000 */
[----:B------:R1:W-:Y:S02]  /*e130*/  @!P0 STS [R2+0x19cd0], R25 ;  /* 0x019cd01902008388 */ /* 0x0003e40000000800 */
[----:B-1----:R-:W-:Y:S01]  /*e140*/  IMAD.MOV.U32 R25, RZ, RZ, R0 ;  /* 0x000000ffff197224 */ /* 0x002fe200078e0000 */
[----:B------:R-:W-:Y:S06]  /*e150*/  BAR.ARV 0x5, 0x200 ;  /* 0x0148000000007b1d */ /* 0x000fec0000002000 */
.L_x_1628:
[----:B------:R-:W-:Y:S02]  /*e160*/  ULDC UR4, c[0x0][0xda8] ;  /* 0x00036a0000047ab9 */ /* 0x000fe40000000800 */
[----:B-1----:R-:W-:-:S13]  /*e170*/  ISETP.GE.AND P0, PT, R25, UR4, PT ;  /* 0x0000000419007c0c */ /* 0x002fda000bf06270 */
[----:B------:R-:W-:Y:S05]  /*e180*/  @!P0 BRA `(.L_x_1629) ;  /* 0xffffffd000d88947 */ /* 0x000fea000383ffff */
.L_x_1573:
[----:B------:R-:W1:Y:S01]  /*e190*/  S2R R5, SR_CgaCtaId ;  /* 0x0000000000057919 */ /* 0x000e620000008800 */
[----:B------:R-:W-:Y:S01]  /*e1a0*/  VIADD R28, R28, 0x1 ;  /* 0x000000011c1c7836 */ /* 0x000fe20000000000 */
[----:B------:R-:W-:Y:S01]  /*e1b0*/  MOV R2, 0x400 ;  /* 0x0000040000027802 */ /* 0x000fe20000000f00 */
[----:B------:R-:W-:Y:S03]  /*e1c0*/  BSSY B0, `(.L_x_1630) ;  /* 0x0000008000007945 */ /* 0x000fe60003800000 */
[----:B------:R-:W-:-:S04]  /*e1d0*/  LEA.HI R0, R28, R28, RZ, 0x1 ;  /* 0x0000001c1c007211 */ /* 0x000fc800078f08ff */
[----:B------:R-:W-:-:S05]  /*e1e0*/  LOP3.LUT R3, R0, 0xfffffffe, RZ, 0xc0, !PT ;  /* 0xfffffffe00037812 */ /* 0x000fca00078ec0ff */
[----:B------:R-:W-:-:S05]  /*e1f0*/  IMAD.IADD R0, R28, 0x1, -R3 ;  /* 0x000000011c007824 */ /* 0x000fca00078e0a03 */
[----:B------:R-:W-:Y:S02]  /*e200*/  SHF.L.U32 R0, R0, 0x1f, RZ ;  /* 0x0000001f00007819 */ /* 0x000fe400000006ff */
[----:B-1----:R-:W-:-:S04]  /*e210*/  LEA R6, R5, R2, 0x18 ;  /* 0x0000000205067211 */ /* 0x002fc800078ec0ff */
[----:B------:R-:W1:Y:S02]  /*e220*/  SYNCS.PHASECHK.TRANS64.TRYWAIT P0, [R6+URZ+0x19c20], R0 ;  /* 0x019c2000060075a7 */ /* 0x000e64000800017f */
[----:B-1----:R-:W-:Y:S05]  /*e230*/  @!P0 BRA `(.L_x_1631) ;  /* 0x00000008006c8947 */ /* 0x002fea0003800000 */
.L_x_1661:
[----:B------:R-:W-:Y:S05]  /*e240*/  BSYNC B0 ;  /* 0x0000000000007941 */ /* 0x000fea0003800000 */
.L_x_1630:
[----:B------:R-:W-:-:S03]  /*e250*/  UMOV UR4, 0xffffffff ;  /* 0xffffffff00047882 */ /* 0x000fc60000000000 */
[----:B------:R-:W-:Y:S05]  /*e260*/  BRA.DIV UR4, `(.L_x_1632) ;  /* 0x0000000a04747947 */ /* 0x000fea000b800000 */
[----:B-1----:R-:W1:Y:S02]  /*e270*/  S2R R0, SR_TID.X ;  /* 0x0000000000007919 */ /* 0x002e640000002100 */
[----:B-1----:R-:W-:-:S04]  /*e280*/  SHF.R.U32.HI R0, RZ, 0x5, R0 ;  /* 0x00000005ff007819 */ /* 0x002fc80000011600 */
[----:B------:R-:W-:-:S05]  /*e290*/  LOP3.LUT R0, R0, 0x3, RZ, 0xc0, !PT ;  /* 0x0000000300007812 */ /* 0x000fca00078ec0ff */
[----:B------:R1:W2:Y:S02]  /*e2a0*/  SHFL.IDX PT, R14, R0, RZ, 0x1f ;  /* 0x00001fff000e7589 */ /* 0x0002a400000e0000 */
.L_x_1664:
[----:B--2---:R-:W-:Y:S01]  /*e2b0*/  ISETP.NE.AND P0, PT, R14, RZ, PT ;  /* 0x000000ff0e00720c */ /* 0x004fe20003f05270 */
[----:B------:R-:W-:-:S12]  /*e2c0*/  BSSY B0, `(.L_x_1633) ;  /* 0x000002a000007945 */ /* 0x000fd80003800000 */
[----:B------:R-:W-:Y:S05]  /*e2d0*/  @P0 BRA `(.L_x_1634) ;  /* 0x0000000000a00947 */ /* 0x000fea0003800000 */
[----:B------:R-:W-:-:S03]  /*e2e0*/  UMOV UR4, 0xffffffff ;  /* 0xffffffff00047882 */ /* 0x000fc60000000000 */
[----:B------:R-:W-:Y:S05]  /*e2f0*/  BRA.DIV UR4, `(.L_x_1635) ;  /* 0x0000000a04847947 */ /* 0x000fea000b800000 */
[----:B------:R-:W-:-:S13]  /*e300*/  ELECT P6, URZ, PT ;  /* 0x00000000003f782f */ /* 0x000fda00038c0000 */
.L_x_1667:
[----:B------:R-:W-:Y:S05]  /*e310*/  @!P6 BRA `(.L_x_1634) ;  /* 0x000000000090e947 */ /* 0x000fea0003800000 */
[----:B------:R-:W-:-:S04]  /*e320*/  LOP3.LUT R27, R27, 0x2, RZ, 0xfc, !PT ;  /* 0x000000021b1b7812 */ /* 0x000fc800078efcff */
[----:B------:R-:W-:-:S13]  /*e330*/  ISETP.NE.AND P0, PT, R27, 0x3, PT ;  /* 0x000000031b00780c */ /* 0x000fda0003f05270 */
[----:B------:R-:W-:Y:S05]  /*e340*/  @!P0 BRA `(.L_x_1636) ;  /* 0x0000000000048947 */ /* 0x000fea0003800000 */
[----:B------:R-:W-:Y:S01]  /*e350*/  BPT.TRAP 0x1 ;  /* 0x000000040000795c */ /* 0x000fe20000300000 */
.L_x_1636:
[----:B-1----:R-:W-:Y:S01]  /*e360*/  VIADD R0, R6, 0x19c40 ;  /* 0x00019c4006007836 */ /* 0x002fe20000000000 */
[----:B------:R-:W-:Y:S01]  /*e370*/  SHF.L.U32 R4, R18, 0x1f, RZ ;  /* 0x0000001f12047819 */ /* 0x000fe200000006ff */
[C---:B------:R-:W-:Y:S02]  /*e380*/  VIADD R2, R17.reuse, 0x1 ;  /* 0x0000000111027836 */ /* 0x040fe40000000000 */
[----:B------:R-:W-:-:S03]  /*e390*/  IMAD R5, R17, 0x8, R0 ;  /* 0x0000000811057824 */ /* 0x000fc600078e0200 */
[C---:B------:R-:W-:Y:S01]  /*e3a0*/  ISETP.NE.AND P2, PT, R2.reuse, 0x2, PT ;  /* 0x000000020200780c */ /* 0x040fe20003f45270 */
[----:B------:R-:W1:Y:S03]  /*e3b0*/  SYNCS.PHASECHK.TRANS64.TRYWAIT P1, [R5+URZ], R4 ;  /* 0x00000004050075a7 */ /* 0x000e66000802017f */
[----:B------:R-:W-:Y:S02]  /*e3c0*/  SEL R3, RZ, 0x1, P2 ;  /* 0x00000001ff037807 */ /* 0x000fe40001000000 */
[----:B------:R-:W-:Y:S02]  /*e3d0*/  SEL R7, R2, RZ, P2 ;  /* 0x000000ff02077207 */ /* 0x000fe40001000000 */
[----:B------:R-:W-:-:S03]  /*e3e0*/  LOP3.LUT R3, R18, R3, RZ, 0x3c, !PT ;  /* 0x0000000312037212 */ /* 0x000fc600078e3cff */
[----:B------:R-:W-:Y:S01]  /*e3f0*/  IMAD R9, R7, 0x8, R0 ;  /* 0x0000000807097824 */ /* 0x000fe200078e0200 */
[----:B------:R-:W-:Y:S01]  /*e400*/  SHF.L.U32 R0, R3, 0x1f, RZ ;  /* 0x0000001f03007819 */ /* 0x000fe200000006ff */
[----:B-1----:R-:W-:Y:S06]  /*e410*/  @!P1 BRA `(.L_x_1637) ;  /* 0x00000008005c9947 */ /* 0x002fec0003800000 */
.L_x_1668:
[----:B------:R-:W2:Y:S02]  /*e420*/  SYNCS.PHASECHK.TRANS64.TRYWAIT P1, [R9+URZ], R0 ;  /* 0x00000000090075a7 */ /* 0x000ea4000802017f */
[----:B--2---:R-:W-:Y:S05]  /*e430*/  @!P1 BRA `(.L_x_1638) ;  /* 0x0000000800689947 */ /* 0x004fea0003800000 */
.L_x_1669:
[----:B------:R-:W-:Y:S05]  /*e440*/  @!P0 BRA `(.L_x_1639) ;  /* 0x0000000000048947 */ /* 0x000fea0003800000 */
[----:B------:R-:W-:Y:S01]  /*e450*/  BPT.TRAP 0x1 ;  /* 0x000000040000795c */ /* 0x000fe20000300000 */
.L_x_1639:
[----:B------:R-:W-:-:S04]  /*e460*/  IMAD R17, R17, 0x8, R6 ;  /* 0x0000000811117824 */ /* 0x000fc800078e0206 */
[----:B------:R-:W3:Y:S02]  /*e470*/  SYNCS.PHASECHK.TRANS64.TRYWAIT P1, [R17+URZ+0x19c60], R4 ;  /* 0x019c6004110075a7 */ /* 0x000ee4000802017f */
[----:B---3--:R-:W-:Y:S05]  /*e480*/  @!P1 BRA `(.L_x_1640) ;  /* 0x0000000800689947 */ /* 0x008fea0003800000 */
.L_x_1670:
[----:B------:R-:W-:Y:S05]  /*e490*/  @!P0 BRA `(.L_x_1641) ;  /* 0x0000000000048947 */ /* 0x000fea0003800000 */
[----:B------:R-:W-:Y:S01]  /*e4a0*/  BPT.TRAP 0x1 ;  /* 0x000000040000795c */ /* 0x000fe20000300000 */
.L_x_1641:
[----:B------:R-:W-:-:S04]  /*e4b0*/  IMAD R7, R7, 0x8, R6 ;  /* 0x0000000807077824 */ /* 0x000fc800078e0206 */
[----:B------:R-:W4:Y:S02]  /*e4c0*/  SYNCS.PHASECHK.TRANS64.TRYWAIT P1, [R7+URZ+0x19c60], R0 ;  /* 0x019c6000070075a7 */ /* 0x000f24000802017f */
[----:B----4-:R-:W-:Y:S05]  /*e4d0*/  @!P1 BRA `(.L_x_1642) ;  /* 0x0000000800689947 */ /* 0x010fea0003800000 */
.L_x_1671:
[----:B------:R-:W-:Y:S05]  /*e4e0*/  @!P0 BRA `(.L_x_1643) ;  /* 0x0000000000048947 */ /* 0x000fea0003800000 */
[----:B------:R-:W-:Y:S01]  /*e4f0*/  BPT.TRAP 0x1 ;  /* 0x000000040000795c */ /* 0x000fe20000300000 */
.L_x_1643:
[----:B------:R-:W5:Y:S02]  /*e500*/  SYNCS.PHASECHK.TRANS64.TRYWAIT P0, [R17+URZ+0x19c80], R4 ;  /* 0x019c8004110075a7 */ /* 0x000f64000800017f */
[----:B-----5:R-:W-:Y:S05]  /*e510*/  @!P0 BRA `(.L_x_1644) ;  /* 0x00000008006c8947 */ /* 0x020fea0003800000 */
.L_x_1645:
[----:B------:R1:W1:Y:S02]  /*e520*/  SYNCS.PHASECHK.TRANS64.TRYWAIT P0, [R7+URZ+0x19c80], R0 ;  /* 0x019c8000070075a7 */ /* 0x000264000800017f */
[----:B-1----:R-:W-:Y:S05]  /*e530*/  @!P0 NANOSLEEP.SYNCS 0x989680 ;  /* 0x009896800000895d */ /* 0x002fea0003900000 */
[----:B------:R-:W1:Y:S02]  /*e540*/  @!P0 SYNCS.PHASECHK.TRANS64 P0, [R7+URZ+0x19c80], R0 ;  /* 0x019c8000070085a7 */ /* 0x000e64000800007f */
[----:B-1----:R-:W-:Y:S05]  /*e550*/  @!P0 BRA `(.L_x_1645) ;  /* 0xfffffffc00f08947 */ /* 0x002fea000383ffff */
.L_x_1634:
[----:B------:R-:W-:Y:S05]  /*e560*/  BSYNC B0 ;  /* 0x0000000000007941 */ /* 0x000fea0003800000 */
.L_x_1633:
[----:B------:R-:W-:Y:S05]  /*e570*/  EXIT ;  /* 0x000000000000794d */ /* 0x000fea0003800000 */
.L_x_1531:
[----:B-1----:R-:W-:-:S04]  /*e580*/  IMAD.U32 R3, RZ, RZ, UR39 ;  /* 0x00000027ff037e24 */ /* 0x002fc8000f8e00ff */
[----:B------:R1:W2:Y:S03]  /*e590*/  SYNCS.PHASECHK.TRANS64.TRYWAIT P0, [R3+URZ+0x19c00], R4 ;  /* 0x019c0004030075a7 */ /* 0x0002a6000800017f */
[----:B--2---:R-:W-:Y:S05]  /*e5a0*/  @!P0 NANOSLEEP.SYNCS 0x989680 ;  /* 0x009896800000895d */ /* 0x004fea0003900000 */
[----:B------:R-:W2:Y:S02]  /*e5b0*/  @!P0 SYNCS.PHASECHK.TRANS64 P0, [R3+URZ+0x19c00], R4 ;  /* 0x019c0004030085a7 */ /* 0x000ea4000800007f */
[----:B--2---:R-:W-:Y:S05]  /*e5c0*/  @!P0 BRA `(.L_x_1531) ;  /* 0xfffffffc00ec8947 */ /* 0x004fea000383ffff */
[----:B------:R-:W-:Y:S05]  /*e5d0*/  BRA `(.L_x_1646) ;  /* 0xffffff3000b87947 */ /* 0x000fea000383ffff */
.L_x_1535:
[----:B--2---:R2:W3:Y:S02]  /*e5e0*/  SYNCS.PHASECHK.TRANS64.TRYWAIT P2, [R3+URZ+0x19c30], R4 ;  /* 0x019c3004030075a7 */ /* 0x0044e4000804017f */
[----:B---3--:R-:W-:Y:S05]  /*e5f0*/  @!P2 NANOSLEEP.SYNCS 0x989680 ;  /* 0x009896800000a95d */ /* 0x008fea0003900000 */
[----:B------:R-:W3:Y:S02]  /*e600*/  @!P2 SYNCS.PHASECHK.TRANS64 P2, [R3+URZ+0x19c30], R4 ;  /* 0x019c30040300a5a7 */ /* 0x000ee4000804007f */
[----:B---3--:R-:W-:Y:S05]  /*e610*/  @!P2 BRA `(.L_x_1535) ;  /* 0xfffffffc00f0a947 */ /* 0x008fea000383ffff */
[----:B------:R-:W-:Y:S05]  /*e620*/  BRA `(.L_x_1534) ;  /* 0xffffff3000dc7947 */ /* 0x000fea000383ffff */
.L_x_1540:
[----:B--2---:R-:W-:-:S04]  /*e630*/  IMAD.U32 R11, RZ, RZ, UR22 ;  /* 0x00000016ff0b7e24 */ /* 0x004fc8000f8e00ff */
[----:B------:R2:W3:Y:S03]  /*e640*/  SYNCS.PHASECHK.TRANS64.TRYWAIT P2, [R11+URZ+0x19c30], R10 ;  /* 0x019c300a0b0075a7 */ /* 0x0004e6000804017f */
[----:B---3--:R-:W-:Y:S05]  /*e650*/  @!P2 NANOSLEEP.SYNCS 0x989680 ;  /* 0x009896800000a95d */ /* 0x008fea0003900000 */
[----:B------:R-:W3:Y:S02]  /*e660*/  @!P2 SYNCS.PHASECHK.TRANS64 P2, [R11+URZ+0x19c30], R10 ;  /* 0x019c300a0b00a5a7 */ /* 0x000ee4000804007f */
[----:B---3--:R-:W-:Y:S05]  /*e670*/  @!P2 BRA `(.L_x_1540) ;  /* 0xfffffffc00eca947 */ /* 0x008fea000383ffff */
[----:B------:R-:W-:Y:S05]  /*e680*/  BRA `(.L_x_1539) ;  /* 0xffffff5c00b47947 */ /* 0x000fea000383ffff */
.L_x_1544:
[----:B-12---:R-:W-:-:S04]  /*e690*/  IMAD.U32 R10, RZ, RZ, UR7 ;  /* 0x00000007ff0a7e24 */ /* 0x006fc8000f8e00ff */
[----:B------:R1:W2:Y:S03]  /*e6a0*/  SYNCS.PHASECHK.TRANS64.TRYWAIT P2, [R10+URZ+0x19c50], R9 ;  /* 0x019c50090a0075a7 */ /* 0x0002a6000804017f */
[----:B--2---:R-:W-:Y:S05]  /*e6b0*/  @!P2 NANOSLEEP.SYNCS 0x989680 ;  /* 0x009896800000a95d */ /* 0x004fea0003900000 */
[----:B------:R-:W2:Y:S02]  /*e6c0*/  @!P2 SYNCS.PHASECHK.TRANS64 P2, [R10+URZ+0x19c50], R9 ;  /* 0x019c50090a00a5a7 */ /* 0x000ea4000804007f */
[----:B--2---:R-:W-:Y:S05]  /*e6d0*/  @!P2 BRA `(.L_x_1544) ;  /* 0xfffffffc00eca947 */ /* 0x004fea000383ffff */
[----:B------:R-:W-:Y:S05]  /*e6e0*/  BRA `(.L_x_1543) ;  /* 0xffffff6000007947 */ /* 0x000fea000383ffff */
.L_x_1551:
[----:B--2---:R-:W-:-:S04]  /*e6f0*/  IMAD.U32 R10, RZ, RZ, UR6 ;  /* 0x00000006ff0a7e24 */ /* 0x004fc8000f8e00ff */
[----:B------:R2:W3:Y:S03]  /*e700*/  SYNCS.PHASECHK.TRANS64.TRYWAIT P2, [R10+URZ+0x19c30], R9 ;  /* 0x019c30090a0075a7 */ /* 0x0004e6000804017f */
[----:B---3--:R-:W-:Y:S05]  /*e710*/  @!P2 NANOSLEEP.SYNCS 0x989680 ;  /* 0x009896800000a95d */ /* 0x008fea0003900000 */
[----:B------:R-:W3:Y:S02]  /*e720*/  @!P2 SYNCS.PHASECHK.TRANS64 P2, [R10+URZ+0x19c30], R9 ;  /* 0x019c30090a00a5a7 */ /* 0x000ee4000804007f */
[----:B---3--:R-:W-:Y:S05]  /*e730*/  @!P2 BRA `(.L_x_1551) ;  /* 0xfffffffc00eca947 */ /* 0x008fea000383ffff */
[----:B------:R-:W-:Y:S05]  /*e740*/  BRA `(.L_x_1550) ;  /* 0xffffff8800b07947 */ /* 0x000fea000383ffff */
.L_x_1555:
[----:B--2---:R-:W-:-:S04]  /*e750*/  IMAD.U32 R10, RZ, RZ, UR7 ;  /* 0x00000007ff0a7e24 */ /* 0x004fc8000f8e00ff */
[----:B------:R2:W4:Y:S03]  /*e760*/  SYNCS.PHASECHK.TRANS64.TRYWAIT P2, [R10+URZ+0x19c50], R7 ;  /* 0x019c50070a0075a7 */ /* 0x000526000804017f */
[----:B----4-:R-:W-:Y:S05]  /*e770*/  @!P2 NANOSLEEP.SYNCS 0x989680 ;  /* 0x009896800000a95d */ /* 0x010fea0003900000 */
[----:B------:R-:W4:Y:S02]  /*e780*/  @!P2 SYNCS.PHASECHK.TRANS64 P2, [R10+URZ+0x19c50], R7 ;  /* 0x019c50070a00a5a7 */ /* 0x000f24000804007f */
[----:B----4-:R-:W-:Y:S05]  /*e790*/  @!P2 BRA `(.L_x_1555) ;  /* 0xfffffffc00eca947 */ /* 0x010fea000383ffff */
[----:B------:R-:W-:Y:S05]  /*e7a0*/  BRA `(.L_x_1554) ;  /* 0xffffff8800fc7947 */ /* 0x000fea000383ffff */
.L_x_1561:
[----:B--2---:R-:W-:-:S04]  /*e7b0*/  IMAD.U32 R5, RZ, RZ, UR5 ;  /* 0x00000005ff057e24 */ /* 0x004fc8000f8e00ff */
[----:B------:R2:W1:Y:S03]  /*e7c0*/  SYNCS.PHASECHK.TRANS64.TRYWAIT P2, [R5+URZ+0x19c50], R0 ;  /* 0x019c5000050075a7 */ /* 0x000466000804017f */
[----:B-1----:R-:W-:Y:S05]  /*e7d0*/  @!P2 NANOSLEEP.SYNCS 0x989680 ;  /* 0x009896800000a95d */ /* 0x002fea0003900000 */
[----:B------:R-:W1:Y:S02]  /*e7e0*/  @!P2 SYNCS.PHASECHK.TRANS64 P2, [R5+URZ+0x19c50], R0 ;  /* 0x019c50000500a5a7 */ /* 0x000e64000804007f */
[----:B-1----:R-:W-:Y:S05]  /*e7f0*/  @!P2 BRA `(.L_x_1561) ;  /* 0xfffffffc00eca947 */ /* 0x002fea000383ffff */
[----:B------:R-:W-:Y:S05]  /*e800*/  BRA `(.L_x_1560) ;  /* 0xffffffac00547947 */ /* 0x000fea000383ffff */
.L_x_1583:
[----:B------:R-:W-:Y:S02]  /*e810*/  IMAD.MOV.U32 R13, RZ, RZ, R4 ;  /* 0x000000ffff0d7224 */ /* 0x000fe400078e0004 */
[----:B------:R-:W-:Y:S02]  /*e820*/  IMAD.MOV.U32 R12, RZ, RZ, RZ ;  /* 0x000000ffff0c7224 */ /* 0x000fe400078e00ff */
[----:B------:R-:W-:Y:S02]  /*e830*/  IMAD.MOV.U32 R11, RZ, RZ, 0x1f ;  /* 0x0000001fff0b7424 */ /* 0x000fe400078e00ff */
[----:B------:R-:W-:-:S07]  /*e840*/  IMAD.MOV.U32 R15, RZ, RZ, -0x1 ;  /* 0xffffffffff0f7424 */ /* 0x000fce00078e00ff */
[----:B------:R-:W-:Y:S05]  /*e850*/  WARPSYNC.COLLECTIVE R15, `(.L_x_1647) ;  /* 0x000000000f087348 */ /* 0x000fea0003c00000 */
[----:B------:R1:W2:Y:S02]  /*e860*/  SHFL.IDX P6, R14, R13, R12, R11 ;  /* 0x0000000c0d0e7389 */ /* 0x0002a400000c000b */
[----:B-12---:R-:W-:Y:S01]  /*e870*/  ENDCOLLECTIVE ;  /* 0x000000000000791b */ /* 0x006fe20003800000 */
.L_x_1647:
[----:B------:R-:W-:Y:S05]  /*e880*/  BRA `(.L_x_1648) ;  /* 0xffffffd800507947 */ /* 0x000fea000383ffff */
.L_x_1585:
[----:B------:R-:W-:Y:S01]  /*e890*/  BSSY B0, `(.L_x_1649) ;  /* 0x0000006000007945 */ /* 0x000fe20003800000 */
[----:B------:R-:W-:-:S07]  /*e8a0*/  IMAD.MOV.U32 R15, RZ, RZ, -0x1 ;  /* 0xffffffffff0f7424 */ /* 0x000fce00078e00ff */
[----:B-1----:R-:W-:Y:S05]  /*e8b0*/  WARPSYNC.COLLECTIVE R15, `(.L_x_1650) ;  /* 0x000000000f0c7348 */ /* 0x002fea0003c00000 */
[----:B------:R-:W-:Y:S02]  /*e8c0*/  ELECT P6, UR62, PT ;  /* 0x00000000003e782f */ /* 0x000fe400038c0000 */
[----:B------:R-:W-:Y:S01]  /*e8d0*/  MOV R14, UR62 ;  /* 0x0000003e000e7c02 */ /* 0x000fe20008000f00 */
[----:B-1----:R-:W-:Y:S10]  /*e8e0*/  ENDCOLLECTIVE ;  /* 0x000000000000791b */ /* 0x002ff40003800000 */
.L_x_1650:
[----:B------:R-:W-:Y:S05]  /*e8f0*/  BSYNC B0 ;  /* 0x0000000000007941 */ /* 0x000fea0003800000 */
.L_x_1649:
[----:B------:R-:W-:Y:S05]  /*e900*/  BRA `(.L_x_1651) ;  /* 0xffffffd800507947 */ /* 0x000fea000383ffff */
.L_x_1588:
[----:B--2---:R2:W3:Y:S02]  /*e910*/  SYNCS.PHASECHK.TRANS64.TRYWAIT P3, [R5+URZ+0x19c80], R2 ;  /* 0x019c8002050075a7 */ /* 0x0044e4000806017f */
[----:B---3--:R-:W-:Y:S05]  /*e920*/  @!P3 NANOSLEEP.SYNCS 0x989680 ;  /* 0x009896800000b95d */ /* 0x008fea0003900000 */
[----:B------:R-:W3:Y:S02]  /*e930*/  @!P3 SYNCS.PHASECHK.TRANS64 P3, [R5+URZ+0x19c80], R2 ;  /* 0x019c80020500b5a7 */ /* 0x000ee4000806007f */
[----:B---3--:R-:W-:Y:S05]  /*e940*/  @!P3 BRA `(.L_x_1588) ;  /* 0xfffffffc00f0b947 */ /* 0x008fea000383ffff */
[----:B------:R-:W-:Y:S05]  /*e950*/  BRA `(.L_x_1652) ;  /* 0xffffffd800a47947 */ /* 0x000fea000383ffff */
.L_x_1590:
[----:B-1----:R1:W3:Y:S02]  /*e960*/  SYNCS.PHASECHK.TRANS64.TRYWAIT P3, [R5+URZ+0x19c40], R2 ;  /* 0x019c4002050075a7 */ /* 0x0022e4000806017f */
[----:B---3--:R-:W-:Y:S05]  /*e970*/  @!P3 NANOSLEEP.SYNCS 0x989680 ;  /* 0x009896800000b95d */ /* 0x008fea0003900000 */
[----:B------:R-:W3:Y:S02]  /*e980*/  @!P3 SYNCS.PHASECHK.TRANS64 P3, [R5+URZ+0x19c40], R2 ;  /* 0x019c40020500b5a7 */ /* 0x000ee4000806007f */
[----:B---3--:R-:W-:Y:S05]  /*e990*/  @!P3 BRA `(.L_x_1590) ;  /* 0xfffffffc00f0b947 */ /* 0x008fea000383ffff */
[----:B------:R-:W-:Y:S05]  /*e9a0*/  BRA `(.L_x_1653) ;  /* 0xffffffdc00207947 */ /* 0x000fea000383ffff */
.L_x_1593:
[----:B--2---:R-:W-:-:S04]  /*e9b0*/  IMAD.U32 R3, RZ, RZ, UR40 ;  /* 0x00000028ff037e24 */ /* 0x004fc8000f8e00ff */
[----:B------:R2:W3:Y:S03]  /*e9c0*/  SYNCS.PHASECHK.TRANS64.TRYWAIT P0, [R3+URZ+0x19c20], R2 ;  /* 0x019c2002030075a7 */ /* 0x0004e6000800017f */
[----:B---3--:R-:W-:Y:S05]  /*e9d0*/  @!P0 NANOSLEEP.SYNCS 0x989680 ;  /* 0x009896800000895d */ /* 0x008fea0003900000 */
[----:B------:R-:W3:Y:S02]  /*e9e0*/  @!P0 SYNCS.PHASECHK.TRANS64 P0, [R3+URZ+0x19c20], R2 ;  /* 0x019c2002030085a7 */ /* 0x000ee4000800007f */
[----:B---3--:R-:W-:Y:S05]  /*e9f0*/  @!P0 BRA `(.L_x_1593) ;  /* 0xfffffffc00ec8947 */ /* 0x008fea000383ffff */
[----:B------:R-:W-:Y:S05]  /*ea00*/  BRA `(.L_x_1654) ;  /* 0xffffffe000247947 */ /* 0x000fea000383ffff */
.L_x_1599:
[----:B-1----:R1:W2:Y:S02]  /*ea10*/  SYNCS.PHASECHK.TRANS64.TRYWAIT P0, [R10+URZ+0x19c80], R4 ;  /* 0x019c80040a0075a7 */ /* 0x0022a4000800017f */
[----:B--2---:R-:W-:Y:S05]  /*ea20*/  @!P0 NANOSLEEP.SYNCS 0x989680 ;  /* 0x009896800000895d */ /* 0x004fea0003900000 */
[----:B------:R-:W2:Y:S02]  /*ea30*/  @!P0 SYNCS.PHASECHK.TRANS64 P0, [R10+URZ+0x19c80], R4 ;  /* 0x019c80040a0085a7 */ /* 0x000ea4000800007f */
[----:B--2---:R-:W-:Y:S05]  /*ea40*/  @!P0 BRA `(.L_x_1599) ;  /* 0xfffffffc00f08947 */ /* 0x004fea000383ffff */
[----:B------:R-:W-:Y:S05]  /*ea50*/  BRA `(.L_x_1655) ;  /* 0xffffffe000c47947 */ /* 0x000fea000383ffff */
.L_x_1606:
[----:B--2---:R2:W3:Y:S02]  /*ea60*/  SYNCS.PHASECHK.TRANS64.TRYWAIT P0, [R10+URZ+0x19c40], R4 ;  /* 0x019c40040a0075a7 */ /* 0x0044e4000800017f */
[----:B---3--:R-:W-:Y:S05]  /*ea70*/  @!P0 NANOSLEEP.SYNCS 0x989680 ;  /* 0x009896800000895d */ /* 0x008fea0003900000 */
[----:B------:R-:W3:Y:S02]  /*ea80*/  @!P0 SYNCS.PHASECHK.TRANS64 P0, [R10+URZ+0x19c40], R4 ;  /* 0x019c40040a0085a7 */ /* 0x000ee4000800007f */
[----:B---3--:R-:W-:Y:S05]  /*ea90*/  @!P0 BRA `(.L_x_1606) ;  /* 0xfffffffc00f08947 */ /* 0x008fea000383ffff */
[----:B------:R-:W-:Y:S05]  /*eaa0*/  BRA `(.L_x_1656) ;  /* 0xffffffe400c07947 */ /* 0x000fea000383ffff */
.L_x_1614:
[----:B--2---:R2:W3:Y:S02]  /*eab0*/  SYNCS.PHASECHK.TRANS64.TRYWAIT P3, [R12+URZ+0x19c70], R5 ;  /* 0x019c70050c0075a7 */ /* 0x0044e4000806017f */
[----:B---3--:R-:W-:Y:S05]  /*eac0*/  @!P3 NANOSLEEP.SYNCS 0x989680 ;  /* 0x009896800000b95d */ /* 0x008fea0003900000 */
[----:B------:R-:W3:Y:S02]  /*ead0*/  @!P3 SYNCS.PHASECHK.TRANS64 P3, [R12+URZ+0x19c70], R5 ;  /* 0x019c70050c00b5a7 */ /* 0x000ee4000806007f */
[----:B---3--:R-:W-:Y:S05]  /*eae0*/  @!P3 BRA `(.L_x_1614) ;  /* 0xfffffffc00f0b947 */ /* 0x008fea000383ffff */
[----:B------:R-:W-:Y:S05]  /*eaf0*/  BRA `(.L_x_1657) ;  /* 0xffffffe800cc7947 */ /* 0x000fea000383ffff */
.L_x_1616:
[----:B---3--:R3:W4:Y:S02]  /*eb00*/  SYNCS.PHASECHK.TRANS64.TRYWAIT P3, [R12+URZ+0x19c60], R3 ;  /* 0x019c60030c0075a7 */ /* 0x008724000806017f */
[----:B----4-:R-:W-:Y:S05]  /*eb10*/  @!P3 NANOSLEEP.SYNCS 0x989680 ;  /* 0x009896800000b95d */ /* 0x010fea0003900000 */
[----:B------:R-:W4:Y:S02]  /*eb20*/  @!P3 SYNCS.PHASECHK.TRANS64 P3, [R12+URZ+0x19c60], R3 ;  /* 0x019c60030c00b5a7 */ /* 0x000f24000806007f */
[----:B----4-:R-:W-:Y:S05]  /*eb30*/  @!P3 BRA `(.L_x_1616) ;  /* 0xfffffffc00f0b947 */ /* 0x010fea000383ffff */
[----:B------:R-:W-:Y:S05]  /*eb40*/  BRA `(.L_x_1658) ;  /* 0xffffffe800d47947 */ /* 0x000fea000383ffff */
.L_x_1623:
[----:B--2---:R2:W3:Y:S02]  /*eb50*/  SYNCS.PHASECHK.TRANS64.TRYWAIT P0, [R2+URZ+0x19c70], R3 ;  /* 0x019c7003020075a7 */ /* 0x0044e4000800017f */
[----:B---3--:R-:W-:Y:S05]  /*eb60*/  @!P0 NANOSLEEP.SYNCS 0x989680 ;  /* 0x009896800000895d */ /* 0x008fea0003900000 */
[----:B------:R-:W3:Y:S02]  /*eb70*/  @!P0 SYNCS.PHASECHK.TRANS64 P0, [R2+URZ+0x19c70], R3 ;  /* 0x019c7003020085a7 */ /* 0x000ee4000800007f */
[----:B---3--:R-:W-:Y:S05]  /*eb80*/  @!P0 BRA `(.L_x_1623) ;  /* 0xfffffffc00f08947 */ /* 0x008fea000383ffff */
[----:B------:R-:W-:Y:S05]  /*eb90*/  BRA `(.L_x_1659) ;  /* 0xfffffff000107947 */ /* 0x000fea000383ffff */
.L_x_1625:
[----:B--2---:R2:W3:Y:S02]  /*eba0*/  SYNCS.PHASECHK.TRANS64.TRYWAIT P0, [R2+URZ+0x19c60], R5 ;  /* 0x019c6005020075a7 */ /* 0x0044e4000800017f */
[----:B---3--:R-:W-:Y:S05]  /*ebb0*/  @!P0 NANOSLEEP.SYNCS 0x989680 ;  /* 0x009896800000895d */ /* 0x008fea0003900000 */
[----:B------:R-:W3:Y:S02]  /*ebc0*/  @!P0 SYNCS.PHASECHK.TRANS64 P0, [R2+URZ+0x19c60], R5 ;  /* 0x019c6005020085a7 */ /* 0x000ee4000800007f */
[----:B---3--:R-:W-:Y:S05]  /*ebd0*/  @!P0 BRA `(.L_x_1625) ;  /* 0xfffffffc00f08947 */ /* 0x008fea000383ffff */
[----:B------:R-:W-:Y:S05]  /*ebe0*/  BRA `(.L_x_1660) ;  /* 0xfffffff000187947 */ /* 0x000fea000383ffff */
.L_x_1631:
[----:B-1----:R1:W2:Y:S02]  /*ebf0*/  SYNCS.PHASECHK.TRANS64.TRYWAIT P0, [R6+URZ+0x19c20], R0 ;  /* 0x019c2000060075a7 */ /* 0x0022a4000800017f */
[----:B--2---:R-:W-:Y:S05]  /*ec00*/  @!P0 NANOSLEEP.SYNCS 0x989680 ;  /* 0x009896800000895d */ /* 0x004fea0003900000 */
[----:B------:R-:W2:Y:S02]  /*ec10*/  @!P0 SYNCS.PHASECHK.TRANS64 P0, [R6+URZ+0x19c20], R0 ;  /* 0x019c2000060085a7 */ /* 0x000ea4000800007f */
[----:B--2---:R-:W-:Y:S05]  /*ec20*/  @!P0 BRA `(.L_x_1631) ;  /* 0xfffffffc00f08947 */ /* 0x004fea000383ffff */
[----:B------:R-:W-:Y:S05]  /*ec30*/  BRA `(.L_x_1661) ;  /* 0xfffffff400807947 */ /* 0x000fea000383ffff */
.L_x_1632:
        /* <DEDUP_REMOVED lines=8> */
[----:B-1----:R-:W-:Y:S05]  /*ecc0*/  WARPSYNC.COLLECTIVE R15, `(.L_x_1663) ;  /* 0x000000000f087348 */ /* 0x002fea0003c00000 */
[----:B------:R2:W3:Y:S02]  /*ecd0*/  SHFL.IDX P6, R14, R13, R12, R11 ;  /* 0x0000000c0d0e7389 */ /* 0x0004e400000c000b */
[----:B-123--:R-:W-:Y:S01]  /*ece0*/  ENDCOLLECTIVE ;  /* 0x000000000000791b */ /* 0x00efe20003800000 */
.L_x_1663:
[----:B------:R-:W-:Y:S05]  /*ecf0*/  BSYNC B0 ;  /* 0x0000000000007941 */ /* 0x000fea0003800000 */
.L_x_1662:
[----:B------:R-:W-:Y:S05]  /*ed00*/  BRA `(.L_x_1664) ;  /* 0xfffffff400687947 */ /* 0x000fea000383ffff */
.L_x_1635:
[----:B------:R-:W-:Y:S01]  /*ed10*/  BSSY B1, `(.L_x_1665) ;  /* 0x0000006000017945 */ /* 0x000fe20003800000 */
[----:B------:R-:W-:-:S07]  /*ed20*/  IMAD.MOV.U32 R15, RZ, RZ, -0x1 ;  /* 0xffffffffff0f7424 */ /* 0x000fce00078e00ff */
[----:B-1----:R-:W-:Y:S05]  /*ed30*/  WARPSYNC.COLLECTIVE R15, `(.L_x_1666) ;  /* 0x000000000f0c7348 */ /* 0x002fea0003c00000 */
[----:B------:R-:W-:Y:S02]  /*ed40*/  ELECT P6, UR62, PT ;  /* 0x00000000003e782f */ /* 0x000fe400038c0000 */
[----:B------:R-:W-:Y:S01]  /*ed50*/  MOV R14, UR62 ;  /* 0x0000003e000e7c02 */ /* 0x000fe20008000f00 */
[----:B-1----:R-:W-:Y:S10]  /*ed60*/  ENDCOLLECTIVE ;  /* 0x000000000000791b */ /* 0x002ff40003800000 */
.L_x_1666:
[----:B------:R-:W-:Y:S05]  /*ed70*/  BSYNC B1 ;  /* 0x0000000000017941 */ /* 0x000fea0003800000 */
.L_x_1665:
[----:B------:R-:W-:Y:S05]  /*ed80*/  BRA `(.L_x_1667) ;  /* 0xfffffff400607947 */ /* 0x000fea000383ffff */
.L_x_1637:
[----:B-1----:R1:W2:Y:S02]  /*ed90*/  SYNCS.PHASECHK.TRANS64.TRYWAIT P1, [R5+URZ], R4 ;  /* 0x00000004050075a7 */ /* 0x0022a4000802017f */
[----:B--2---:R-:W-:Y:S05]  /*eda0*/  @!P1 NANOSLEEP.SYNCS 0x989680 ;  /* 0x009896800000995d */ /* 0x004fea0003900000 */
[----:B------:R-:W2:Y:S02]  /*edb0*/  @!P1 SYNCS.PHASECHK.TRANS64 P1, [R5+URZ], R4 ;  /* 0x00000004050095a7 */ /* 0x000ea4000802007f */
[----:B--2---:R-:W-:Y:S05]  /*edc0*/  @!P1 BRA `(.L_x_1637) ;  /* 0xfffffffc00f09947 */ /* 0x004fea000383ffff */
[----:B------:R-:W-:Y:S05]  /*edd0*/  BRA `(.L_x_1668) ;  /* 0xfffffff400907947 */ /* 0x000fea000383ffff */
.L_x_1638:
[----:B--2---:R2:W3:Y:S02]  /*ede0*/  SYNCS.PHASECHK.TRANS64.TRYWAIT P1, [R9+URZ], R0 ;  /* 0x00000000090075a7 */ /* 0x0044e4000802017f */
[----:B---3--:R-:W-:Y:S05]  /*edf0*/  @!P1 NANOSLEEP.SYNCS 0x989680 ;  /* 0x009896800000995d */ /* 0x008fea0003900000 */
[----:B------:R-:W3:Y:S02]  /*ee00*/  @!P1 SYNCS.PHASECHK.TRANS64 P1, [R9+URZ], R0 ;  /* 0x00000000090095a7 */ /* 0x000ee4000802007f */
[----:B---3--:R-:W-:Y:S05]  /*ee10*/  @!P1 BRA `(.L_x_1638) ;  /* 0xfffffffc00f09947 */ /* 0x008fea000383ffff */
[----:B------:R-:W-:Y:S05]  /*ee20*/  BRA `(.L_x_1669) ;  /* 0xfffffff400847947 */ /* 0x000fea000383ffff */
.L_x_1640:
[----:B---3--:R3:W4:Y:S02]  /*ee30*/  SYNCS.PHASECHK.TRANS64.TRYWAIT P1, [R17+URZ+0x19c60], R4 ;  /* 0x019c6004110075a7 */ /* 0x008724000802017f */
[----:B----4-:R-:W-:Y:S05]  /*ee40*/  @!P1 NANOSLEEP.SYNCS 0x989680 ;  /* 0x009896800000995d */ /* 0x010fea0003900000 */
[----:B------:R-:W4:Y:S02]  /*ee50*/  @!P1 SYNCS.PHASECHK.TRANS64 P1, [R17+URZ+0x19c60], R4 ;  /* 0x019c6004110095a7 */ /* 0x000f24000802007f */
[----:B----4-:R-:W-:Y:S05]  /*ee60*/  @!P1 BRA `(.L_x_1640) ;  /* 0xfffffffc00f09947 */ /* 0x010fea000383ffff */
[----:B------:R-:W-:Y:S05]  /*ee70*/  BRA `(.L_x_1670) ;  /* 0xfffffff400847947 */ /* 0x000fea000383ffff */
.L_x_1642:
[----:B----4-:R4:W1:Y:S02]  /*ee80*/  SYNCS.PHASECHK.TRANS64.TRYWAIT P1, [R7+URZ+0x19c60], R0 ;  /* 0x019c6000070075a7 */ /* 0x010864000802017f */
[----:B-1----:R-:W-:Y:S05]  /*ee90*/  @!P1 NANOSLEEP.SYNCS 0x989680 ;  /* 0x009896800000995d */ /* 0x002fea0003900000 */
[----:B------:R-:W1:Y:S02]  /*eea0*/  @!P1 SYNCS.PHASECHK.TRANS64 P1, [R7+URZ+0x19c60], R0 ;  /* 0x019c6000070095a7 */ /* 0x000e64000802007f */
[----:B-1----:R-:W-:Y:S05]  /*eeb0*/  @!P1 BRA `(.L_x_1642) ;  /* 0xfffffffc00f09947 */ /* 0x002fea000383ffff */
[----:B------:R-:W-:Y:S05]  /*eec0*/  BRA `(.L_x_1671) ;  /* 0xfffffff400847947 */ /* 0x000fea000383ffff */
.L_x_1644:
[----:B------:R1:W1:Y:S02]  /*eed0*/  SYNCS.PHASECHK.TRANS64.TRYWAIT P0, [R17+URZ+0x19c80], R4 ;  /* 0x019c8004110075a7 */ /* 0x000264000800017f */
[----:B-1----:R-:W-:Y:S05]  /*eee0*/  @!P0 NANOSLEEP.SYNCS 0x989680 ;  /* 0x009896800000895d */ /* 0x002fea0003900000 */
[----:B------:R-:W1:Y:S02]  /*eef0*/  @!P0 SYNCS.PHASECHK.TRANS64 P0, [R17+URZ+0x19c80], R4 ;  /* 0x019c8004110085a7 */ /* 0x000e64000800007f */
[----:B-1----:R-:W-:Y:S05]  /*ef00*/  @!P0 BRA `(.L_x_1644) ;  /* 0xfffffffc00f08947 */ /* 0x002fea000383ffff */
[----:B------:R-:W-:Y:S05]  /*ef10*/  BRA `(.L_x_1645) ;  /* 0xfffffff400807947 */ /* 0x000fea000383ffff */
.L_x_1672:
        /* <DEDUP_REMOVED lines=14> */
.L_x_2226:


//--------------------- .text._ZN7cutlass13device_kernelIN5flash11enable_sm90INS1_16FlashAttnFwdSm90INS1_25CollectiveMainloopFwdSm90ILi2EN4cute5tupleIJNS5_1CILi1EEES8_S8_EEENS6_IJNS7_ILi192EEENS7_ILi128EEENS7_ILi96EEEEEELi96ENS_12float_e4m3_tEfNS_4arch4Sm90ELb1ELb0ELb1ELb1ELb0ELb0ELb0ELb1ELb1ELb0ELb0ELb0EEENS1_21CollectiveEpilogueFwdINS6_IJSA_SC_SB_EEES9_NS_10bfloat16_tESG_Li384ELb1ELb0ELb0ELb1EEENS1_36VarlenDynamicPersistentTileSchedulerILi192ELi128ELi384ELi128ELb0ELb0ELb1ELb1ELb1ELb1EEEEEEEEEvNT_6ParamsE --------------------------
	.section	.text._ZN7cutlass13device_kernelIN5flash11enable_sm90INS1_16FlashAttnFwdSm90INS1_25CollectiveMainloopFwdSm90ILi2EN4cute5tupleIJNS5_1CILi1EEES8_S8_EEENS6_IJNS7_ILi192EEENS7_ILi128EEENS7_ILi96EEEEEELi96ENS_12float_e4m3_tEfNS_4arch4Sm90ELb1ELb0ELb1ELb1ELb0ELb0ELb0ELb1ELb1ELb0ELb0ELb0EEENS1_21CollectiveEpilogueFwdINS6_IJSA_SC_SB_EEES9_NS_10bfloat16_tESG_Li384ELb1ELb0ELb0ELb1EEENS1_36VarlenDynamicPersistentTileSchedulerILi192ELi128ELi384ELi128ELb0ELb0ELb1ELb1ELb1ELb1EEEEEEEEEvNT_6ParamsE,"ax",@progbits
	.align	128
.text._ZN7cutlass13device_kernelIN5flash11enable_sm90INS1_16FlashAttnFwdSm90INS1_25CollectiveMainloopFwdSm90ILi2EN4cute5tupleIJNS5_1CILi1EEES8_S8_EEENS6_IJNS7_ILi192EEENS7_ILi128EEENS7_ILi96EEEEEELi96ENS_12float_e4m3_tEfNS_4arch4Sm90ELb1ELb0ELb1ELb1ELb0ELb0ELb0ELb1ELb1ELb0ELb0ELb0EEENS1_21CollectiveEpilogueFwdINS6_IJSA_SC_SB_EEES9_NS_10bfloat16_tESG_Li384ELb1ELb0ELb0ELb1EEENS1_36VarlenDynamicPersistentTileSchedulerILi192ELi128ELi384ELi128ELb0ELb0ELb1ELb1ELb1ELb1EEEEEEEEEvNT_6ParamsE:
        .type           _ZN7cutlass13device_kernelIN5flash11enable_sm90INS1_16FlashAttnFwdSm90INS1_25CollectiveMainloopFwdSm90ILi2EN4cute5tupleIJNS5_1CILi1EEES8_S8_EEENS6_IJNS7_ILi192EEENS7_ILi128EEENS7_ILi96EEEEEELi96ENS_12float_e4m3_tEfNS_4arch4Sm90ELb1ELb0ELb1ELb1ELb0ELb0ELb0ELb1ELb1ELb0ELb0ELb0EEENS1_21CollectiveEpilogueFwdINS6_IJSA_SC_SB_EEES9_NS_10bfloat16_tESG_Li384ELb1ELb0ELb0ELb1EEENS1_36VarlenDynamicPersistentTileSchedulerILi192ELi128ELi384ELi128ELb0ELb0ELb1ELb1ELb1ELb1EEEEEEEEEvNT_6ParamsE,@function
        .size           _ZN7cutlass13device_kernelIN5flash11enable_sm90INS1_16FlashAttnFwdSm90INS1_25CollectiveMainloopFwdSm90ILi2EN4cute5tupleIJNS5_1CILi1EEES8_S8_EEENS6_IJNS7_ILi192EEENS7_ILi128EEENS7_ILi96EEEEEELi96ENS_12float_e4m3_tEfNS_4arch4Sm90ELb1ELb0ELb1ELb1ELb0ELb0ELb0ELb1ELb1ELb0ELb0ELb0EEENS1_21CollectiveEpilogueFwdINS6_IJSA_SC_SB_EEES9_NS_10bfloat16_tESG_Li384ELb1ELb0ELb0ELb1EEENS1_36VarlenDynamicPersistentTileSchedulerILi192ELi128ELi384ELi128ELb0ELb0ELb1ELb1ELb1ELb1EEEEEEEEEvNT_6ParamsE,(.L_x_2227 - _ZN7cutlass13device_kernelIN5flash11enable_sm90INS1_16FlashAttnFwdSm90INS1_25CollectiveMainloopFwdSm90ILi2EN4cute5tupleIJNS5_1CILi1EEES8_S8_EEENS6_IJNS7_ILi192EEENS7_ILi128EEENS7_ILi96EEEEEELi96ENS_12float_e4m3_tEfNS_4arch4Sm90ELb1ELb0ELb1ELb1ELb0ELb0ELb0ELb1ELb1ELb0ELb0ELb0EEENS1_21CollectiveEpilogueFwdINS6_IJSA_SC_SB_EEES9_NS_10bfloat16_tESG_Li384ELb1ELb0ELb0ELb1EEENS1_36VarlenDynamicPersistentTileSchedulerILi192ELi128ELi384ELi128ELb0ELb0ELb1ELb1ELb1ELb1EEEEEEEEEvNT_6ParamsE)
        .other          _ZN7cutlass13device_kernelIN5flash11enable_sm90INS1_16FlashAttnFwdSm90INS1_25CollectiveMainloopFwdSm90ILi2EN4cute5tupleIJNS5_1CILi1EEES8_S8_EEENS6_IJNS7_ILi192EEENS7_ILi128EEENS7_ILi96EEEEEELi96ENS_12float_e4m3_tEfNS_4arch4Sm90ELb1ELb0ELb1ELb1ELb0ELb0ELb0ELb1ELb1ELb0ELb0ELb0EEENS1_21CollectiveEpilogueFwdINS6_IJSA_SC_SB_EEES9_NS_10bfloat16_tESG_Li384ELb1ELb0ELb0ELb1EEENS1_36VarlenDynamicPersistentTileSchedulerILi192ELi128ELi384ELi128ELb0ELb0ELb1ELb1ELb1ELb1EEEEEEEEEvNT_6ParamsE,@"STO_CUDA_ENTRY STV_DEFAULT"
_ZN7cutlass13device_kernelIN5flash11enable_sm90INS1_16FlashAttnFwdSm90INS1_25CollectiveMainloopFwdSm90ILi2EN4cute5tupleIJNS5_1CILi1EEES8_S8_EEENS6_IJNS7_ILi192EEENS7_ILi128EEENS7_ILi96EEEEEELi96ENS_12float_e4m3_tEfNS_4arch4Sm90ELb1ELb0ELb1ELb1ELb0ELb0ELb0ELb1ELb1ELb0ELb0ELb0EEENS1_21CollectiveEpilogueFwdINS6_IJSA_SC_SB_EEES9_NS_10bfloat16_tESG_Li384ELb1ELb0ELb0ELb1EEENS1_36VarlenDynamicPersistentTileSchedulerILi192ELi128ELi384ELi128ELb0ELb0ELb1ELb1ELb1ELb1EEEEEEEEEvNT_6ParamsE:
        /* <DEDUP_REMOVED lines=21> */
.L_x_1674:
[----:B------:R-:W-:Y:S05]  /*0150*/  BSYNC B0 ;  /* 0x0000000000007941 */ /* 0x000fea0003800000 */
.L_x_1673:
        /* <DEDUP_REMOVED lines=41> */
.L_x_1675:
        /* <DEDUP_REMOVED lines=22> */
.L_x_1676:
        /* <DEDUP_REMOVED lines=18> */
.L_x_1677:
        /* <DEDUP_REMOVED lines=22> */
.L_x_1678:
        /* <DEDUP_REMOVED lines=22> */
.L_x_1679:
[----:B------:R-:W-:Y:S01]  /*0930*/  PLOP3.LUT P0, PT, PT, PT, UP0, 0x80, 0x0 ;  /* 0x000000000000781c */ /* 0x000fe20003f0f008 */
[----:B------:R-:W-:Y:S01]  /*0940*/  UMOV UR45, 0x1 ;  /* 0x00000001002d7882 */ /* 0x000fe20000000000 */
[----:B------:R-:W-:Y:S01]  /*0950*/  NOP ;  /* 0x0000000000007918 */ /* 0x000fe20000000000 */
[----:B------:R-:W-:Y:S01]  /*0960*/  USEL UR45, UR45, 0x2, !UP0 ;  /* 0x000000022d2d7887 */ /* 0x000fe2000c000000 */
[----:B------:R-:W-:Y:S01]  /*0970*/  ULDC.64 UR50, c[0x0][0x208] ;  /* 0x0000820000327ab9 */ /* 0x000fe20000000a00 */
[----:B012-4-:R-:W-:Y:S08]  /*0980*/  BAR.SYNC.DEFER_BLOCKING 0x0 ;  /* 0x0000000000007b1d */ /* 0x017ff00000010000 */
[----:B------:R-:W-:Y:S05]  /*0990*/  @!P0 BRA `(.L_x_1680) ;  /* 0x000000b400048947 */ /* 0x000fea0003800000 */
.L_x_1681:
        /* <DEDUP_REMOVED lines=26> */
[----:B------:R-:W-:Y:S02]  /*0b40*/  LEA.HI R2, R3, R154, RZ, 0x5 ;  /* 0x0000009a03027211 */ /* 0x000fe400078f28ff */
[----:B------:R-:W-:Y:S01]  /*0b50*/  SHF.R.S32.HI R7, RZ, 0x4, R0 ;  /* 0x00000004ff077819 */ /* 0x000fe20000011400 */
[----:B------:R-:W-:Y:S01]  /*0b60*/  IMAD.IADD R23, R154, 0x1, -R23 ;  /* 0x000000019a177824 */ /* 0x000fe200078e0a17 */
[----:B------:R-:W-:Y:S01]  /*0b70*/  LOP3.LUT R5, R0, 0x7fffff0, RZ, 0xc0, !PT ;  /* 0x07fffff000057812 */ /* 0x000fe200078ec0ff */
[----:B------:R-:W-:Y:S01]  /*0b80*/  IMAD.SHL.U32 R2, R2, 0x10, RZ ;  /* 0x0000001002027824 */ /* 0x000fe200078e00ff */
[----:B------:R-:W-:-:S02]  /*0b90*/  LEA.HI R0, R0, R7, RZ, 0x1 ;  /* 0x0000000700007211 */ /* 0x000fc400078f08ff */
[----:B------:R-:W-:Y:S01]  /*0ba0*/  SHF.R.S32.HI R6, RZ, 0x1f, R23 ;  /* 0x0000001fff067819 */ /* 0x000fe20000011417 */
[----:B------:R-:W-:Y:S01]  /*0bb0*/  IMAD.IADD R5, R154, 0x1, -R5 ;  /* 0x000000019a057824 */ /* 0x000fe200078e0a05 */
[----:B------:R-:W-:Y:S02]  /*0bc0*/  SHF.R.S32.HI R152, RZ, 0x7, R152 ;  /* 0x00000007ff987819 */ /* 0x000fe40000011498 */
[----:B------:R-:W-:Y:S02]  /*0bd0*/  LEA.HI R8, R6, R23, RZ, 0x2 ;  /* 0x0000001706087211 */ /* 0x000fe400078f10ff */
[----:B------:R-:W-:Y:S01]  /*0be0*/  LOP3.LUT R2, R2, 0xfffffe00, RZ, 0xc0, !PT ;  /* 0xfffffe0002027812 */ /* 0x000fe200078ec0ff */
[----:B------:R-:W-:Y:S01]  /*0bf0*/  IMAD.HI R4, R152, 0x55555556, RZ ;  /* 0x5555555698047827 */ /* 0x000fe200078e02ff */
[--C-:B------:R-:W-:Y:S02]  /*0c00*/  SHF.R.S32.HI R10, RZ, 0x2, R8.reuse ;  /* 0x00000002ff0a7819 */ /* 0x100fe40000011408 */
[----:B------:R-:W-:Y:S01]  /*0c10*/  SHF.R.S32.HI R9, RZ, 0x1f, R8 ;  /* 0x0000001fff097819 */ /* 0x000fe20000011408 */
[----:B------:R-:W-:Y:S01]  /*0c20*/  IMAD R5, R5, 0x20, R2 ;  /* 0x0000002005057824 */ /* 0x000fe200078e0202 */
[----:B------:R-:W-:-:S02]  /*0c30*/  LOP3.LUT R0, R0, 0x1ffffffe, RZ, 0xc0, !PT ;  /* 0x1ffffffe00007812 */ /* 0x000fc400078ec0ff */
[----:B------:R-:W-:Y:S02]  /*0c40*/  LEA.HI R9, R9, R10, RZ, 0x3 ;  /* 0x0000000a09097211 */ /* 0x000fe400078f18ff */
[----:B------:R-:W-:Y:S01]  /*0c50*/  LEA.HI R6, R6, R23, RZ, 0x5 ;  /* 0x0000001706067211 */ /* 0x000fe200078f28ff */
[----:B------:R-:W-:Y:S01]  /*0c60*/  IMAD.IADD R0, R7, 0x1, -R0 ;  /* 0x0000000107007824 */ /* 0x000fe200078e0a00 */
[----:B------:R-:W-:Y:S02]  /*0c70*/  LOP3.LUT R11, R9, 0xfffffff8, RZ, 0xc0, !PT ;  /* 0xfffffff8090b7812 */ /* 0x000fe400078ec0ff */
[----:B------:R-:W-:Y:S01]  /*0c80*/  LEA.HI R3, R3, R154, RZ, 0x2 ;  /* 0x0000009a03037211 */ /* 0x000fe200078f10ff */
[----:B------:R-:W-:Y:S01]  /*0c90*/  IMAD R153, R0, 0x8, R5 ;  /* 0x0000000800997824 */ /* 0x000fe200078e0205 */
[----:B------:R-:W-:Y:S01]  /*0ca0*/  LEA.HI R9, R4, R4, RZ, 0x1 ;  /* 0x0000000404097211 */ /* 0x000fe200078f08ff */
[----:B------:R-:W-:Y:S01]  /*0cb0*/  IMAD.IADD R11, R10, 0x1, -R11 ;  /* 0x000000010a0b7824 */ /* 0x000fe200078e0a0b */
[----:B------:R-:W-:-:S02]  /*0cc0*/  SHF.R.S32.HI R6, RZ, 0x5, R6 ;  /* 0x00000005ff067819 */ /* 0x000fc40000011406 */
[----:B------:R-:W-:Y:S01]  /*0cd0*/  LOP3.LUT R5, R3, 0x1ffffffc, RZ, 0xc0, !PT ;  /* 0x1ffffffc03057812 */ /* 0x000fe200078ec0ff */
[----:B------:R-:W-:Y:S01]  /*0ce0*/  IMAD R9, R9, -0x3, R152 ;  /* 0xfffffffd09097824 */ /* 0x000fe200078e0298 */
[----:B------:R-:W-:Y:S01]  /*0cf0*/  LOP3.LUT R8, R8, 0x7ffffffc, RZ, 0xc0, !PT ;  /* 0x7ffffffc08087812 */ /* 0x000fe200078ec0ff */
[----:B------:R-:W-:Y:S01]  /*0d00*/  IMAD R6, R6, 0x10, R11 ;  /* 0x0000001006067824 */ /* 0x000fe200078e020b */
[----:B------:R-:W-:Y:S01]  /*0d10*/  SHF.R.S32.HI R18, RZ, 0x2, R3 ;  /* 0x00000002ff127819 */ /* 0x000fe20000011403 */
[----:B------:R-:W-:Y:S02]  /*0d20*/  IMAD.IADD R5, R154, 0x1, -R5 ;  /* 0x000000019a057824 */ /* 0x000fe400078e0a05 */
[----:B------:R-:W-:Y:S02]  /*0d30*/  IMAD R22, R9, 0x40, R6 ;  /* 0x0000004009167824 */ /* 0x000fe400078e0206 */
[----:B------:R-:W-:Y:S02]  /*0d40*/  IMAD.SHL.U32 R16, R5, 0x8, RZ ;  /* 0x0000000805107824 */ /* 0x000fe400078e00ff */
[----:B------:R-:W-:-:S07]  /*0d50*/  IMAD.IADD R17, R23, 0x1, -R8 ;  /* 0x0000000117117824 */ /* 0x000fce00078e0a08 */
.L_x_1730:
[----:B0-----:R-:W0:Y:S01]  /*0d60*/  LDC.64 R2, c[0x0][0xc60] ;  /* 0x00031800ff027b82 */ /* 0x001e220000000a00 */
[----:B------:R-:W-:Y:S01]  /*0d70*/  ULDC.64 UR4, c[0x0][0xa28] ;  /* 0x00028a0000047ab9 */ /* 0x000fe20000000a00 */
[----:B------:R-:W-:Y:S01]  /*0d80*/  ULDC.64 UR6, c[0x0][0xa18] ;  /* 0x0002860000067ab9 */ /* 0x000fe20000000a00 */
[----:B------:R-:W-:Y:S01]  /*0d90*/  ULDC.64 UR8, c[0x0][0xa20] ;  /* 0x0002880000087ab9 */ /* 0x000fe20000000a00 */
        /* <DEDUP_REMOVED lines=10> */
[----:B------:R-:W-:-:S04]  /*0e40*/  @UP0 ULEA UR4, UP2, UR38, UR4, 0x2 ;  /* 0x0000000426040291 */ /* 0x000fc8000f84103f */
[----:B------:R-:W-:Y:S02]  /*0e50*/  @UP0 ULEA.HI.X UR5, UR38, UR5, UR39, 0x2, UP2 ;  /* 0x0000000526050291 */ /* 0x000fe400090f1427 */
[----:B------:R-:W-:Y:S01]  /*0e60*/  @UP1 ULEA UR6, UP0, UR38, UR6, 0x2 ;  /* 0x0000000626061291 */ /* 0x000fe2000f80103f */
[----:B------:R-:W-:-:S03]  /*0e70*/  IMAD.U32 R2, RZ, RZ, UR4 ;  /* 0x00000004ff027e24 */ /* 0x000fc6000f8e00ff */
[----:B------:R-:W-:Y:S01]  /*0e80*/  @UP1 ULEA.HI.X UR7, UR38, UR7, UR39, 0x2, UP0 ;  /* 0x0000000726071291 */ /* 0x000fe200080f1427 */
[----:B------:R-:W-:Y:S01]  /*0e90*/  IMAD.U32 R3, RZ, RZ, UR5 ;  /* 0x00000005ff037e24 */ /* 0x000fe2000f8e00ff */
[----:B------:R-:W-:Y:S01]  /*0ea0*/  ULDC.64 UR4, c[0x0][0x3f8] ;  /* 0x0000fe0000047ab9 */ /* 0x000fe20000000a00 */
[----:B-1-3-5:R-:W-:-:S03]  /*0eb0*/  IMAD.U32 R4, RZ, RZ, UR6 ;  /* 0x00000006ff047e24 */ /* 0x02afc6000f8e00ff */
[----:B------:R-:W-:Y:S01]  /*0ec0*/  IMAD.U32 R5, RZ, RZ, UR7 ;  /* 0x00000007ff057e24 */ /* 0x000fe2000f8e00ff */
[----:B------:R-:W2:Y:S01]  /*0ed0*/  @P0 LDG.E R2, desc[UR50][R2.64] ;  /* 0x0000003202020981 */ /* 0x000ea2000c1e1900 */
[----:B------:R-:W-:Y:S01]  /*0ee0*/  UISETP.NE.U32.AND UP0, UPT, UR4, URZ, UPT ;  /* 0x0000003f0400728c */ /* 0x000fe2000bf05070 */
[----:B------:R-:W-:Y:S01]  /*0ef0*/  ISETP.NE.U32.AND P1, PT, RZ, UR8, PT ;  /* 0x00000008ff007c0c */ /* 0x000fe2000bf25070 */
[----:B------:R-:W-:Y:S01]  /*0f00*/  ULDC UR6, c[0x0][0x2e0] ;  /* 0x0000b80000067ab9 */ /* 0x000fe20000000800 */
[----:B------:R-:W3:Y:S01]  /*0f10*/  @P2 LDG.E R4, desc[UR50][R4.64] ;  /* 0x0000003204042981 */ /* 0x000ee2000c1e1900 */
[----:B------:R-:W-:Y:S01]  /*0f20*/  UISETP.NE.AND.EX UP0, UPT, UR5, URZ, UPT, UP0 ;  /* 0x0000003f0500728c */ /* 0x000fe2000bf05300 */
[----:B------:R-:W-:Y:S01]  /*0f30*/  ISETP.NE.AND.EX P1, PT, RZ, UR9, PT, P1 ;  /* 0x00000009ff007c0c */ /* 0x000fe2000bf25310 */
[----:B------:R-:W-:Y:S01]  /*0f40*/  ULDC UR4, c[0x0][0x404] ;  /* 0x0001010000047ab9 */ /* 0x000fe20000000800 */
[----:B------:R-:W-:Y:S01]  /*0f50*/  UMOV UR48, URZ ;  /* 0x0000003f00307c82 */ /* 0x000fe20008000000 */
[----:B------:R-:W-:Y:S01]  /*0f60*/  USEL UR4, UR4, 0x1, UP0 ;  /* 0x0000000104047887 */ /* 0x000fe20008000000 */
[----:B------:R-:W-:-:S03]  /*0f70*/  ULDC UR49, c[0x0][0x288] ;  /* 0x0000a20000317ab9 */ /* 0x000fc60000000800 */
[----:B------:R-:W-:Y:S01]  /*0f80*/  UIMAD UR6, UR4, UR6, URZ ;  /* 0x00000006040672a4 */ /* 0x000fe2000f8e023f */
[----:B--2---:R-:W-:Y:S02]  /*0f90*/  @P0 R2UR UR48, R2 ;  /* 0x00000000023002ca */ /* 0x004fe400000e0000 */
        /* <DEDUP_REMOVED lines=15> */
.L_x_1682:
[----:B------:R-:W-:Y:S01]  /*1090*/  UMOV UR40, UR52 ;  /* 0x0000003400287c82 */ /* 0x000fe20008000000 */
[----:B------:R-:W-:Y:S01]  /*10a0*/  UMOV UR41, UR42 ;  /* 0x0000002a00297c82 */ /* 0x000fe20008000000 */
[----:B------:R-:W-:Y:S05]  /*10b0*/  @!P1 BRA `(.L_x_1683) ;  /* 0x00000000001c9947 */ /* 0x000fea0003800000 */
[----:B------:R-:W-:-:S04]  /*10c0*/  ULEA UR4, UP0, UR38, UR8, 0x2 ;  /* 0x0000000826047291 */ /* 0x000fc8000f80103f */
[----:B------:R-:W-:Y:S02]  /*10d0*/  ULEA.HI.X UR5, UR38, UR9, UR39, 0x2, UP0 ;  /* 0x0000000926057291 */ /* 0x000fe400080f1427 */
[----:B------:R-:W-:-:S04]  /*10e0*/  IMAD.U32 R2, RZ, RZ, UR4 ;  /* 0x00000004ff027e24 */ /* 0x000fc8000f8e00ff */
[----:B------:R-:W-:-:S05]  /*10f0*/  IMAD.U32 R3, RZ, RZ, UR5 ;  /* 0x00000005ff037e24 */ /* 0x000fca000f8e00ff */
[----:B------:R-:W2:Y:S02]  /*1100*/  LDG.E R2, desc[UR50][R2.64] ;  /* 0x0000003202027981 */ /* 0x000ea4000c1e1900 */
[----:B--2---:R-:W-:Y:S01]  /*1110*/  R2UR UR6, R2 ;  /* 0x00000000020672ca */ /* 0x004fe200000e0000 */
[----:B------:R-:W-:-:S14]  /*1120*/  BRA `(.L_x_1684) ;  /* 0x0000000000347947 */ /* 0x000fdc0003800000 */
.L_x_1683:
        /* <DEDUP_REMOVED lines=13> */
.L_x_1684:
[----:B------:R-:W-:Y:S01]  /*1200*/  UIADD3 UR48, -UR48, UR6, URZ ;  /* 0x0000000630307290 */ /* 0x000fe2000fffe13f */
[----:B------:R-:W-:Y:S01]  /*1210*/  PLOP3.LUT P0, PT, PT, PT, PT, 0x80, 0x0 ;  /* 0x000000000000781c */ /* 0x000fe20003f0f070 */
[----:B------:R-:W-:Y:S01]  /*1220*/  ULDC UR4, c[0x0][0x428] ;  /* 0x00010a0000047ab9 */ /* 0x000fe20000000800 */
[----:B------:R-:W-:Y:S01]  /*1230*/  IMAD.MOV.U32 R2, RZ, RZ, RZ ;  /* 0x000000ffff027224 */ /* 0x000fe200078e00ff */
[----:B------:R-:W-:Y:S01]  /*1240*/  UIADD3 UR5, UR48, 0x13f, -UR49 ;  /* 0x0000013f30057890 */ /* 0x000fe2000fffe831 */
[----:B------:R-:W-:Y:S01]  /*1250*/  IMAD.MOV.U32 R0, RZ, RZ, RZ ;  /* 0x000000ffff007224 */ /* 0x000fe200078e00ff */
[----:B------:R-:W-:Y:S01]  /*1260*/  UISETP.NE.AND UP0, UPT, UR4, 0x1, UPT ;  /* 0x000000010400788c */ /* 0x000fe2000bf05270 */
[----:B------:R-:W-:Y:S01]  /*1270*/  IMAD.MOV.U32 R135, RZ, RZ, RZ ;  /* 0x000000ffff877224 */ /* 0x000fe200078e00ff */
[----:B------:R-:W-:Y:S01]  /*1280*/  UIADD3 UR4, UR48, 0x7f, URZ ;  /* 0x0000007f30047890 */ /* 0x000fe2000fffe03f */
[----:B------:R-:W-:Y:S01]  /*1290*/  CS2R R4, SRZ ;  /* 0x0000000000047805 */ /* 0x000fe2000001ff00 */
[----:B------:R-:W-:Y:S01]  /*12a0*/  UIMAD UR6, UR52, 0xc0, UR5 ;  /* 0x000000c0340678a4 */ /* 0x000fe2000f8e0205 */
[----:B------:R-:W-:Y:S01]  /*12b0*/  CS2R R8, SRZ ;  /* 0x0000000000087805 */ /* 0x000fe2000001ff00 */
[----:B------:R-:W-:Y:S01]  /*12c0*/  USHF.R.S32.HI UR5, URZ, 0x1f, UR4 ;  /* 0x0000001f3f057899 */ /* 0x000fe20008011404 */
[----:B------:R-:W-:Y:S01]  /*12d0*/  CS2R R10, SRZ ;  /* 0x00000000000a7805 */ /* 0x000fe2000001ff00 */
[----:B------:R-:W-:Y:S01]  /*12e0*/  USHF.R.S32.HI UR7, URZ, 0x1f, UR6 ;  /* 0x0000001f3f077899 */ /* 0x000fe20008011406 */
[----:B------:R-:W-:Y:S01]  /*12f0*/  CS2R R12, SRZ ;  /* 0x00000000000c7805 */ /* 0x000fe2000001ff00 */
[----:B------:R-:W-:Y:S01]  /*1300*/  ULEA.HI UR5, UR5, UR4, URZ, 0x7 ;  /* 0x0000000405057291 */ /* 0x000fe2000f8f383f */
[----:B------:R-:W-:Y:S01]  /*1310*/  CS2R R14, SRZ ;  /* 0x00000000000e7805 */ /* 0x000fe2000001ff00 */
[----:B------:R-:W-:Y:S01]  /*1320*/  ULEA.HI UR7, UR7, UR6, URZ, 0x7 ;  /* 0x0000000607077291 */ /* 0x000fe2000f8f383f */
[----:B------:R-:W-:Y:S01]  /*1330*/  CS2R R20, SRZ ;  /* 0x0000000000147805 */ /* 0x000fe2000001ff00 */
[----:B------:R-:W-:Y:S01]  /*1340*/  USHF.R.S32.HI UR5, URZ, 0x7, UR5 ;  /* 0x000000073f057899 */ /* 0x000fe20008011405 */
[----:B------:R-:W-:Y:S01]  /*1350*/  CS2R R24, SRZ ;  /* 0x0000000000187805 */ /* 0x000fe2000001ff00 */
[----:B------:R-:W-:Y:S01]  /*1360*/  USHF.R.S32.HI UR7, URZ, 0x7, UR7 ;  /* 0x000000073f077899 */ /* 0x000fe20008011407 */
[----:B------:R-:W-:Y:S01]  /*1370*/  CS2R R26, SRZ ;  /* 0x00000000001a7805 */ /* 0x000fe2000001ff00 */
[----:B------:R-:W-:Y:S01]  /*1380*/  @UP0 ULDC UR4, c[0x0][0x42c] ;  /* 0x00010b0000040ab9 */ /* 0x000fe20000000800 */
[----:B------:R-:W-:Y:S01]  /*1390*/  @UP0 ULDC UR6, c[0x0][0x430] ;  /* 0x00010c0000060ab9 */ /* 0x000fe20000000800 */
[----:B------:R-:W-:Y:S01]  /*13a0*/  UISETP.LT.AND UP1, UPT, UR5, UR7, UPT ;  /* 0x000000070500728c */ /* 0x000fe2000bf21270 */
[----:B------:R-:W-:-:S02]  /*13b0*/  CS2R R28, SRZ ;  /* 0x00000000001c7805 */ /* 0x000fc4000001ff00 */
[----:B------:R-:W-:Y:S02]  /*13c0*/  CS2R R30, SRZ ;  /* 0x00000000001e7805 */ /* 0x000fe4000001ff00 */
[----:B------:R-:W-:Y:S01]  /*13d0*/  CS2R R32, SRZ ;  /* 0x0000000000207805 */ /* 0x000fe2000001ff00 */
[----:B------:R-:W-:Y:S01]  /*13e0*/  USEL UR53, UR5, UR7, UP1 ;  /* 0x0000000705357287 */ /* 0x000fe20008800000 */
[----:B------:R-:W-:Y:S01]  /*13f0*/  CS2R R34, SRZ ;  /* 0x0000000000227805 */ /* 0x000fe2000001ff00 */
[----:B------:R-:W-:Y:S01]  /*1400*/  UIMAD.WIDE.U32 UR4, UR42, UR4, URZ ;  /* 0x000000042a0472a5 */ /* 0x000fe2000f8e003f */
[----:B------:R-:W-:Y:S01]  /*1410*/  CS2R R40, SRZ ;  /* 0x0000000000287805 */ /* 0x000fe2000001ff00 */
[----:B------:R-:W-:Y:S01]  /*1420*/  UISETP.GE.AND UP1, UPT, UR53, 0x1, UPT ;  /* 0x000000013500788c */ /* 0x000fe2000bf26270 */
[----:B------:R-:W-:Y:S01]  /*1430*/  CS2R R42, SRZ ;  /* 0x00000000002a7805 */ /* 0x000fe2000001ff00 */
[----:B------:R-:W-:Y:S01]  /*1440*/  @UP0 USHF.R.U32.HI UR42, URZ, UR6, UR5 ;  /* 0x000000063f2a0299 */ /* 0x000fe20008011605 */
[----:B------:R-:W-:-:S02]  /*1450*/  CS2R R44, SRZ ;  /* 0x00000000002c7805 */ /* 0x000fc4000001ff00 */
[----:B------:R-:W-:Y:S02]  /*1460*/  CS2R R46, SRZ ;  /* 0x00000000002e7805 */ /* 0x000fe4000001ff00 */
[----:B------:R-:W-:Y:S02]  /*1470*/  CS2R R48, SRZ ;  /* 0x0000000000307805 */ /* 0x000fe4000001ff00 */
[----:B------:R-:W-:Y:S02]  /*1480*/  PLOP3.LUT P1, PT, PT, PT, UP1, 0x80, 0x0 ;  /* 0x000000000000781c */ /* 0x000fe40003f2f018 */
[----:B------:R-:W-:Y:S02]  /*1490*/  CS2R R50, SRZ ;  /* 0x0000000000327805 */ /* 0x000fe4000001ff00 */
[----:B------:R-:W-:Y:S02]  /*14a0*/  CS2R R52, SRZ ;  /* 0x0000000000347805 */ /* 0x000fe4000001ff00 */
[----:B------:R-:W-:-:S02]  /*14b0*/  CS2R R54, SRZ ;  /* 0x0000000000367805 */ /* 0x000fc4000001ff00 */
[----:B------:R-:W-:Y:S02]  /*14c0*/  CS2R R56, SRZ ;  /* 0x0000000000387805 */ /* 0x000fe4000001ff00 */
        /* <DEDUP_REMOVED lines=35> */
.L_x_1686:
        /* <DEDUP_REMOVED lines=10> */
[----:B------:R-:W-:Y:S02]  /*17a0*/  @UP0 ULDC.64 UR16, c[0x0][0x9a8] ;  /* 0x00026a0000100ab9 */ /* 0x000fe40000000a00 */
[----:B------:R-:W-:Y:S01]  /*17b0*/  @UP1 ULDC.64 UR12, c[0x0][0x9b8] ;  /* 0x00026e00000c1ab9 */ /* 0x000fe20000000a00 */
[----:B------:R-:W-:Y:S02]  /*17c0*/  @UP0 UIMAD UR8, UR39, UR16, URZ ;  /* 0x00000010270802a4 */ /* 0x000fe4000f8e023f */
[----:B------:R-:W-:Y:S02]  /*17d0*/  @UP1 UIMAD UR9, UR39, UR12, URZ ;  /* 0x0000000c270912a4 */ /* 0x000fe4000f8e023f */
[----:B------:R-:W-:Y:S02]  /*17e0*/  @UP0 UIMAD.WIDE.U32 UR14, UR38, UR16, URZ ;  /* 0x00000010260e02a5 */ /* 0x000fe4000f8e003f */
[----:B------:R-:W-:Y:S02]  /*17f0*/  @UP0 UIMAD UR17, UR38, UR17, UR8 ;  /* 0x00000011261102a4 */ /* 0x000fe4000f8e0208 */
[----:B------:R-:W-:-:S02]  /*1800*/  @UP0 USHF.R.S32.HI UR16, URZ, 0x1f, UR42 ;  /* 0x0000001f3f100899 */ /* 0x000fc4000801142a */
[----:B------:R-:W-:Y:S02]  /*1810*/  @UP1 USHF.R.S32.HI UR19, URZ, 0x1f, UR42 ;  /* 0x0000001f3f131899 */ /* 0x000fe4000801142a */
[----:B------:R-:W-:Y:S02]  /*1820*/  @UP1 UIMAD.WIDE.U32 UR10, UR38, UR12, URZ ;  /* 0x0000000c260a12a5 */ /* 0x000fe4000f8e003f */
[----:B------:R-:W-:Y:S02]  /*1830*/  @UP1 UIMAD UR18, UR38, UR13, UR9 ;  /* 0x0000000d261212a4 */ /* 0x000fe4000f8e0209 */
[----:B------:R-:W-:Y:S01]  /*1840*/  @UP0 UIADD3 UR15, UR15, UR17, URZ ;  /* 0x000000110f0f0290 */ /* 0x000fe2000fffe03f */
[----:B------:R-:W-:Y:S01]  /*1850*/  @UP0 ULDC.64 UR12, c[0x0][0x9b0] ;  /* 0x00026c00000c0ab9 */ /* 0x000fe20000000a00 */
[----:B------:R-:W-:Y:S01]  /*1860*/  @UP1 ULDC.64 UR8, c[0x0][0x9c0] ;  /* 0x0002700000081ab9 */ /* 0x000fe20000000a00 */
        /* <DEDUP_REMOVED lines=31> */
.L_x_1821:
[----:B------:R-:W-:Y:S05]  /*1a60*/  @!P0 BRA `(.L_x_1688) ;  /* 0x0000000000048947 */ /* 0x000fea0003800000 */
[----:B------:R-:W-:Y:S01]  /*1a70*/  BPT.TRAP 0x1 ;  /* 0x000000040000795c */ /* 0x000fe20000300000 */
.L_x_1688:
[----:B------:R-:W-:Y:S02]  /*1a80*/  IMAD.U32 R2, RZ, RZ, UR37 ;  /* 0x00000025ff027e24 */ /* 0x000fe4000f8e00ff */
[----:B0-----:R-:W-:-:S03]  /*1a90*/  IMAD.U32 R3, RZ, RZ, UR36 ;  /* 0x00000024ff037e24 */ /* 0x001fc6000f8e00ff */
[----:B------:R-:W-:Y:S02]  /*1aa0*/  LEA R2, R2, UR44, 0x3 ;  /* 0x0000002c02027c11 */ /* 0x000fe4000f8e18ff */
[----:B------:R-:W-:-:S04]  /*1ab0*/  SHF.L.U32 R3, R3, 0x1f, RZ ;  /* 0x0000001f03037819 */ /* 0x000fc800000006ff */
[----:B------:R0:W1:Y:S01]  /*1ac0*/  SYNCS.PHASECHK.TRANS64.TRYWAIT P2, [R2+URZ+0x19c30], R3 ;  /* 0x019c3003020075a7 */ /* 0x000062000804017f */
[----:B------:R-:W-:Y:S05]  /*1ad0*/  @!P0 BRA `(.L_x_1689) ;  /* 0x0000000000048947 */ /* 0x000fea0003800000 */
[----:B------:R-:W-:Y:S01]  /*1ae0*/  BPT.TRAP 0x1 ;  /* 0x000000040000795c */ /* 0x000fe20000300000 */
.L_x_1689:
[----:B------:R-:W2:Y:S01]  /*1af0*/  S2R R4, SR_TID.X ;  /* 0x0000000000047919 */ /* 0x000ea20000002100 */
[----:B------:R-:W-:Y:S01]  /*1b00*/  IMAD.MOV.U32 R135, RZ, RZ, RZ ;  /* 0x000000ffff877224 */ /* 0x000fe200078e00ff */
[----:B--2---:R-:W-:Y:S01]  /*1b10*/  LOP3.LUT P1, RZ, R4, 0x7f, RZ, 0xc0, !PT ;  /* 0x0000007f04ff7812 */ /* 0x004fe2000782c0ff */
[----:B-1----:R-:W-:-:S12]  /*1b20*/  @P2 BRA `(.L_x_1690) ;  /* 0x0000000000082947 */ /* 0x002fd80003800000 */
[----:B------:R-:W1:Y:S02]  /*1b30*/  SYNCS.PHASECHK.TRANS64.TRYWAIT P2, [R2+URZ+0x19c30], R3 ;  /* 0x019c3003020075a7 */ /* 0x000e64000804017f */
[----:B-1----:R-:W-:Y:S05]  /*1b40*/  @!P2 BRA `(.L_x_1691) ;  /* 0x000000ec00bca947 */ /* 0x002fea0003800000 */
.L_x_1690:
[----:B------:R-:W-:Y:S05]  /*1b50*/  WARPSYNC.ALL ;  /* 0x0000000000007948 */ /* 0x000fea0003800000 */
[----:B------:R-:W-:Y:S01]  /*1b60*/  UIADD3 UR4, UR44, 0x13800, URZ ;  /* 0x000138002c047890 */ /* 0x000fe2000fffe03f */
[----:B------:R-:W-:Y:S01]  /*1b70*/  WARPGROUP.ARRIVE ;  /* 0x00000000000079c5 */ /* 0x000fe20000000000 */
[----:B------:R-:W-:Y:S01]  /*1b80*/  ULOP3.LUT UR12, UR54, 0x10000, URZ, 0xfc, !UPT ;  /* 0x00010000360c7892 */ /* 0x000fe2000f8efc3f */
[----:B------:R-:W-:Y:S01]  /*1b90*/  IMAD.U32 R7, RZ, RZ, UR52 ;  /* 0x00000034ff077e24 */ /* 0x000fe2000f8e00ff */
        /* <DEDUP_REMOVED lines=23> */
[----:B------:R-:W-:Y:S01]  /*1d10*/  UIADD3 UR18, UR53, -0x2, URZ ;  /* 0xfffffffe35127890 */ /* 0x000fe2000fffe03f */
        /* <DEDUP_REMOVED lines=35> */
[----:B------:R-:W-:Y:S01]  /*1f50*/  IMAD.MOV.U32 R91, RZ, RZ, R135 ;  /* 0x000000ffff5b7224 */ /* 0x000fe200078e0087 */
[----:B------:R-:W-:Y:S02]  /*1f60*/  WARPGROUP.DEPBAR.LE gsb0, 0x0 ;  /* 0x00008000000079c5 */ /* 0x000fe40000010000 */
[----:B------:R-:W-:-:S06]  /*1f70*/  WARPGROUP.ARRIVE ;  /* 0x00000000000079c5 */ /* 0x000fcc0000000000 */
[----:B------:R-:W-:Y:S01]  /*1f80*/  QGMMA.64x128x32.F32.E4M3.E4M3 R24, gdesc[UR4], R24, gsb0 ;  /* 0x01e00000041879f3 */ /* 0x000fe20008000818 */
[----:B------:R-:W-:Y:S02]  /*1f90*/  UMOV UR6, 0xffffff80 ;  /* 0xffffff8000067882 */ /* 0x000fe40000000000 */
[----:B------:R-:W-:-:S04]  /*1fa0*/  UIMAD UR6, UR53, UR6, 0x80 ;  /* 0x00000080350674a4 */ /* 0x000fc8000f8e0206 */
[----:B------:R-:W-:-:S04]  /*1fb0*/  UIADD3 UR6, UR48, UR6, URZ ;  /* 0x0000000630067290 */ /* 0x000fc8000fffe03f */
[----:B------:R-:W-:Y:S02]  /*1fc0*/  UIADD3 UR7, -UR49, 0x1, UR6 ;  /* 0x0000000131077890 */ /* 0x000fe4000fffe106 */
[----:B------:R-:W-:Y:S01]  /*1fd0*/  IMAD.U32 R4, RZ, RZ, UR6 ;  /* 0x00000006ff047e24 */ /* 0x000fe2000f8e00ff */
[----:B------:R-:W-:-:S04]  /*1fe0*/  UIADD3 UR6, UR48, -UR49, URZ ;  /* 0x8000003130067290 */ /* 0x000fc8000fffe03f */
[----:B------:R-:W-:Y:S01]  /*1ff0*/  UIMAD UR6, UR52, 0xc0, UR6 ;  /* 0x000000c0340678a4 */ /* 0x000fe2000f8e0206 */
[----:B------:R-:W-:Y:S02]  /*2000*/  WARPGROUP.DEPBAR.LE gsb0, 0x0 ;  /* 0x00008000000079c5 */ /* 0x000fe40000010000 */
[----:B------:R-:W-:-:S06]  /*2010*/  WARPGROUP.ARRIVE ;  /* 0x00000000000079c5 */ /* 0x000fcc0000000000 */
[----:B------:R-:W-:Y:S01]  /*2020*/  QGMMA.64x128x32.F32.E4M3.E4M3 R24, gdesc[UR8], R24, gsb0 ;  /* 0x01e00000081879f3 */ /* 0x000fe20008000818 */
[----:B------:R-:W-:Y:S02]  /*2030*/  ULDC UR10, c[0x0][0x988] ;  /* 0x00026200000a7ab9 */ /* 0x000fe40000000800 */
[----:B------:R-:W-:Y:S02]  /*2040*/  WARPGROUP.DEPBAR.LE gsb0, 0x0 ;  /* 0x00008000000079c5 */ /* 0x000fe40000010000 */
[C---:B------:R-:W-:Y:S01]  /*2050*/  FMUL.FTZ R90, R0.reuse, R29 ;  /* 0x0000001d005a7220 */ /* 0x040fe20000410000 */
[C---:B------:R-:W-:Y:S01]  /*2060*/  FMUL.FTZ R27, R0.reuse, R27 ;  /* 0x0000001b001b7220 */ /* 0x040fe20000410000 */
[C---:B------:R-:W-:Y:S01]  /*2070*/  FMUL.FTZ R29, R0.reuse, R36 ;  /* 0x00000024001d7220 */ /* 0x040fe20000410000 */
[C---:B------:R-:W-:Y:S01]  /*2080*/  FMUL.FTZ R26, R0.reuse, R26 ;  /* 0x0000001a001a7220 */ /* 0x040fe20000410000 */
[----:B------:R-:W-:Y:S02]  /*2090*/  IMAD.U32 R36, RZ, RZ, UR7 ;  /* 0x00000007ff247e24 */ /* 0x000fe4000f8e00ff */
[C---:B------:R-:W-:Y:S01]  /*20a0*/  FMUL.FTZ R30, R0.reuse, R30 ;  /* 0x0000001e001e7220 */ /* 0x040fe20000410000 */
[----:B------:R-:W-:Y:S01]  /*20b0*/  FMUL.FTZ R13, R0, R52 ;  /* 0x00000034000d7220 */ /* 0x000fe20000410000 */
[----:B------:R-:W-:Y:S01]  /*20c0*/  IMAD R52, R7, 0xc0, R22 ;  /* 0x000000c007347824 */ /* 0x000fe200078e0216 */
[----:B------:R-:W2:Y:S01]  /*20d0*/  MUFU.TANH R6, R26 ;  /* 0x0000001a00067308 */ /* 0x000ea20000002400 */
[----:B------:R-:W-:-:S02]  /*20e0*/  IMAD R7, R17, -0x2, R36 ;  /* 0xfffffffe11077824 */ /* 0x000fc400078e0224 */
[C---:B------:R-:W-:Y:S01]  /*20f0*/  FMUL.FTZ R31, R0.reuse, R31 ;  /* 0x0000001f001f7220 */ /* 0x040fe20000410000 */
[C---:B------:R-:W-:Y:S01]  /*2100*/  FMUL.FTZ R11, R0.reuse, R53 ;  /* 0x00000035000b7220 */ /* 0x040fe20000410000 */
[----:B------:R-:W-:Y:S02]  /*2110*/  IMAD R53, R17, -0x2, R4 ;  /* 0xfffffffe11357824 */ /* 0x000fe400078e0204 */
[C---:B------:R-:W-:Y:S01]  /*2120*/  FMUL.FTZ R34, R0.reuse, R34 ;  /* 0x0000002200227220 */ /* 0x040fe20000410000 */
[----:B------:R-:W-:Y:S01]  /*2130*/  IADD3 R4, R7, 0x8, R52 ;  /* 0x0000000807047810 */ /* 0x000fe20007ffe034 */
[C---:B------:R-:W-:Y:S01]  /*2140*/  FMUL.FTZ R35, R0.reuse, R35 ;  /* 0x0000002300237220 */ /* 0x040fe20000410000 */
[----:B------:R-:W3:Y:S01]  /*2150*/  MUFU.TANH R27, R27 ;  /* 0x0000001b001b7308 */ /* 0x000ee20000002400 */
[C---:B------:R-:W-:Y:S01]  /*2160*/  FMUL.FTZ R89, R0.reuse, R28 ;  /* 0x0000001c00597220 */ /* 0x040fe20000410000 */
[----:B------:R-:W-:Y:S01]  /*2170*/  VIMNMX R4, R53, R4, PT ;  /* 0x0000000435047248 */ /* 0x000fe20003fe0100 */
[C---:B------:R-:W-:Y:S01]  /*2180*/  FMUL.FTZ R38, R0.reuse, R38 ;  /* 0x0000002600267220 */ /* 0x040fe20000410000 */
[C---:B------:R-:W-:Y:S01]  /*2190*/  FMUL.FTZ R28, R0.reuse, R33 ;  /* 0x00000021001c7220 */ /* 0x040fe20000410000 */
[----:B------:R-:W-:Y:S01]  /*21a0*/  FMUL.FTZ R33, R0, R59 ;  /* 0x0000003b00217220 */ /* 0x000fe20000410000 */
[----:B------:R-:W-:Y:S01]  /*21b0*/  ISETP.GT.AND P2, PT, R4, RZ, PT ;  /* 0x000000ff0400720c */ /* 0x000fe20003f44270 */
[----:B------:R-:W-:Y:S01]  /*21c0*/  FMUL.FTZ R39, R0, R39 ;  /* 0x0000002700277220 */ /* 0x000fe20000410000 */
[----:B------:R-:W4:Y:S01]  /*21d0*/  MUFU.TANH R30, R30 ;  /* 0x0000001e001e7308 */ /* 0x000f220000002400 */
[----:B------:R-:W-:Y:S01]  /*21e0*/  ISETP.GT.AND P3, PT, R4, 0x1, PT ;  /* 0x000000010400780c */ /* 0x000fe20003f64270 */
[----:B------:R-:W-:Y:S01]  /*21f0*/  FMUL.FTZ R9, R0, R57 ;  /* 0x0000003900097220 */ /* 0x000fe20000410000 */
[----:B------:R-:W-:Y:S01]  /*2200*/  ISETP.GT.AND P4, PT, R4, 0x8, PT ;  /* 0x000000080400780c */ /* 0x000fe20003f84270 */
[----:B------:R-:W-:Y:S01]  /*2210*/  FMUL.FTZ R42, R0, R42 ;  /* 0x0000002a002a7220 */ /* 0x000fe20000410000 */
[----:B--2---:R-:W-:Y:S01]  /*2220*/  FSEL R6, R6, -INF , P2 ;  /* 0xff80000006067808 */ /* 0x004fe20001000000 */
[----:B------:R-:W-:Y:S01]  /*2230*/  FMUL.FTZ R10, R0, R56 ;  /* 0x00000038000a7220 */ /* 0x000fe20000410000 */
[----:B------:R-:W-:Y:S01]  /*2240*/  ISETP.GT.AND P2, PT, R4, 0x9, PT ;  /* 0x000000090400780c */ /* 0x000fe20003f44270 */
[----:B------:R-:W2:Y:S01]  /*2250*/  MUFU.TANH R31, R31 ;  /* 0x0000001f001f7308 */ /* 0x000ea20000002400 */
[----:B---3--:R-:W-:Y:S01]  /*2260*/  FSEL R59, R27, -INF , P3 ;  /* 0xff8000001b3b7808 */ /* 0x008fe20001800000 */
[----:B------:R-:W-:Y:S01]  /*2270*/  FMUL.FTZ R55, R0, R55 ;  /* 0x0000003700377220 */ /* 0x000fe20000410000 */
[----:B------:R-:W-:Y:S01]  /*2280*/  ISETP.GT.AND P3, PT, R4, 0x10, PT ;  /* 0x000000100400780c */ /* 0x000fe20003f64270 */
[C---:B------:R-:W-:Y:S01]  /*2290*/  FMUL.FTZ R43, R0.reuse, R43 ;  /* 0x0000002b002b7220 */ /* 0x040fe20000410000 */
[C---:B------:R-:W-:Y:S01]  /*22a0*/  FMUL.FTZ R54, R0.reuse, R54 ;  /* 0x0000003600367220 */ /* 0x040fe20000410000 */
[C---:B------:R-:W-:Y:S01]  /*22b0*/  FMUL.FTZ R46, R0.reuse, R46 ;  /* 0x0000002e002e7220 */ /* 0x040fe20000410000 */
[----:B------:R-:W-:Y:S01]  /*22c0*/  FMUL.FTZ R51, R0, R51 ;  /* 0x0000003300337220 */ /* 0x000fe20000410000 */
[----:B------:R-:W3:Y:S01]  /*22d0*/  MUFU.TANH R34, R34 ;  /* 0x0000002200227308 */ /* 0x000ee20000002400 */
[----:B----4-:R-:W-:Y:S01]  /*22e0*/  FSEL R57, R30, -INF , P4 ;  /* 0xff8000001e397808 */ /* 0x010fe20002000000 */
[----:B------:R-:W-:Y:S01]  /*22f0*/  FMUL.FTZ R20, R0, R44 ;  /* 0x0000002c00147220 */ /* 0x000fe20000410000 */
[----:B------:R-:W-:Y:S01]  /*2300*/  FMNMX.FTZ R30, R6, R59, !PT ;  /* 0x0000003b061e7209 */ /* 0x000fe20007810000 */
[C---:B------:R-:W-:Y:S01]  /*2310*/  FMUL.FTZ R47, R0.reuse, R47 ;  /* 0x0000002f002f7220 */ /* 0x040fe20000410000 */
[C---:B------:R-:W-:Y:S01]  /*2320*/  FMUL.FTZ R50, R0.reuse, R50 ;  /* 0x0000003200327220 */ /* 0x040fe20000410000 */
[C---:B------:R-:W-:Y:S01]  /*2330*/  FMUL.FTZ R15, R0.reuse, R45 ;  /* 0x0000002d000f7220 */ /* 0x040fe20000410000 */
[----:B------:R-:W-:Y:S01]  /*2340*/  FMNMX.FTZ R27, R57, R30, !PT ;  /* 0x0000001e391b7209 */ /* 0x000fe20007810000 */
[----:B------:R-:W4:Y:S01]  /*2350*/  MUFU.TANH R35, R35 ;  /* 0x0000002300237308 */ /* 0x000f220000002400 */
[----:B--2---:R-:W-:Y:S01]  /*2360*/  FSEL R56, R31, -INF , P2 ;  /* 0xff8000001f387808 */ /* 0x004fe20001000000 */
[----:B------:R-:W-:Y:S01]  /*2370*/  FMUL.FTZ R12, R0, R49 ;  /* 0x00000031000c7220 */ /* 0x000fe20000410000 */
[----:B------:R-:W-:Y:S01]  /*2380*/  ISETP.GT.AND P2, PT, R4, 0x11, PT ;  /* 0x000000110400780c */ /* 0x000fe20003f44270 */
[----:B------:R-:W-:Y:S01]  /*2390*/  FMUL.FTZ R14, R0, R48 ;  /* 0x00000030000e7220 */ /* 0x000fe20000410000 */
[----:B------:R-:W-:Y:S01]  /*23a0*/  FMNMX.FTZ R30, R56, R27, !PT ;  /* 0x0000001b381e7209 */ /* 0x000fe20007810000 */
        /* <DEDUP_REMOVED lines=23> */
[----:B------:R-:W-:Y:S01]  /*2520*/  FMUL.FTZ R32, R0, R32 ;  /* 0x0000002000207220 */ /* 0x000fe20000410000 */
[----:B------:R-:W-:-:S02]  /*2530*/  USHF.R.S32.HI UR7, URZ, 0x1f, UR6 ;  /* 0x0000001f3f077899 */ /* 0x000fc40008011406 */
[----:B------:R3:W-:Y:S02]  /*2540*/  MUFU.TANH R26, R55 ;  /* 0x00000037001a7308 */ /* 0x0007e40000002400 */
[----:B------:R-:W-:-:S04]  /*2550*/  ULEA.HI UR7, UR7, UR6, URZ, 0x7 ;  /* 0x0000000607077291 */ /* 0x000fc8000f8f383f */
[----:B------:R-:W-:Y:S02]  /*2560*/  USHF.R.S32.HI UR7, URZ, 0x7, UR7 ;  /* 0x000000073f077899 */ /* 0x000fe40008011407 */
[----:B------:R-:W-:Y:S01]  /*2570*/  MUFU.TANH R43, R43 ;  /* 0x0000002b002b7308 */ /* 0x000fe20000002400 */
[----:B---3--:R-:W-:Y:S01]  /*2580*/  FSEL R55, R34, -INF , P3 ;  /* 0xff80000022377808 */ /* 0x008fe20001800000 */
[----:B------:R-:W-:Y:S01]  /*2590*/  UISETP.LT.AND UP0, UPT, URZ, UR7, UPT ;  /* 0x000000073f00728c */ /* 0x000fe2000bf01270 */
[----:B------:R-:W-:Y:S02]  /*25a0*/  ISETP.GT.AND P3, PT, R4, 0x18, PT ;  /* 0x000000180400780c */ /* 0x000fe40003f64270 */
[----:B------:R-:W-:Y:S01]  /*25b0*/  FMNMX.FTZ R27, R55, R30, !PT ;  /* 0x0000001e371b7209 */ /* 0x000fe20007810000 */
[----:B------:R-:W-:Y:S02]  /*25c0*/  USEL UR17, URZ, UR7, !UP0 ;  /* 0x000000073f117287 */ /* 0x000fe4000c000000 */
[----:B------:R4:W-:Y:S02]  /*25d0*/  MUFU.TANH R5, R54 ;  /* 0x0000003600057308 */ /* 0x0009e40000002400 */
[----:B------:R-:W-:-:S06]  /*25e0*/  UISETP.GE.AND UP0, UPT, UR18, UR17, UPT ;  /* 0x000000111200728c */ /* 0x000fcc000bf06270 */
[----:B------:R-:W3:Y:S01]  /*25f0*/  MUFU.TANH R46, R46 ;  /* 0x0000002e002e7308 */ /* 0x000ee20000002400 */
[----:B----4-:R-:W-:Y:S02]  /*2600*/  FSEL R54, R35, -INF , P2 ;  /* 0xff80000023367808 */ /* 0x010fe40001000000 */
[----:B------:R-:W-:Y:S02]  /*2610*/  ISETP.GT.AND P2, PT, R4, 0x19, PT ;  /* 0x000000190400780c */ /* 0x000fe40003f44270 */
[----:B------:R-:W-:-:S03]  /*2620*/  FMNMX.FTZ R30, R54, R27, !PT ;  /* 0x0000001b361e7209 */ /* 0x000fc60007810000 */
[----:B------:R2:W-:Y:S08]  /*2630*/  MUFU.TANH R44, R51 ;  /* 0x00000033002c7308 */ /* 0x0005f00000002400 */
[----:B01----:R3:W0:Y:S01]  /*2640*/  MUFU.TANH R3, R47 ;  /* 0x0000002f00037308 */ /* 0x0036220000002400 */
[----:B--2---:R-:W-:Y:S02]  /*2650*/  FSEL R51, R38, -INF , P3 ;  /* 0xff80000026337808 */ /* 0x004fe40001800000 */
[----:B------:R-:W-:-:S02]  /*2660*/  ISETP.GT.AND P3, PT, R4, 0x20, PT ;  /* 0x000000200400780c */ /* 0x000fc40003f64270 */
[----:B------:R-:W-:Y:S02]  /*2670*/  FMNMX.FTZ R27, R51, R30, !PT ;  /* 0x0000001e331b7209 */ /* 0x000fe40007810000 */
[----:B-----5:R-:W-:Y:S01]  /*2680*/  FSEL R49, R42, -INF , P3 ;  /* 0xff8000002a317808 */ /* 0x020fe20001800000 */
[----:B------:R1:W2:Y:S01]  /*2690*/  MUFU.TANH R45, R50 ;  /* 0x00000032002d7308 */ /* 0x0002a20000002400 */
[----:B------:R-:W-:-:S04]  /*26a0*/  ISETP.GT.AND P3, PT, R4, 0x28, PT ;  /* 0x000000280400780c */ /* 0x000fc80003f64270 */
[----:B---3--:R-:W-:Y:S02]  /*26b0*/  FSEL R47, R46, -INF , P3 ;  /* 0xff8000002e2f7808 */ /* 0x008fe40001800000 */
[C---:B------:R-:W-:Y:S01]  /*26c0*/  ISETP.GT.AND P3, PT, R4.reuse, 0x30, PT ;  /* 0x000000300400780c */ /* 0x040fe20003f64270 */
[----:B------:R-:W3:Y:S01]  /*26d0*/  MUFU.TANH R40, R58 ;  /* 0x0000003a00287308 */ /* 0x000ee20000002400 */
[----:B-1----:R-:W-:Y:S02]  /*26e0*/  FSEL R50, R39, -INF , P2 ;  /* 0xff80000027327808 */ /* 0x002fe40001000000 */
[----:B------:R-:W-:Y:S02]  /*26f0*/  ISETP.GT.AND P2, PT, R4, 0x21, PT ;  /* 0x000000210400780c */ /* 0x000fe40003f44270 */
[----:B------:R-:W-:Y:S02]  /*2700*/  FMNMX.FTZ R30, R50, R27, !PT ;  /* 0x0000001b321e7209 */ /* 0x000fe40007810000 */
[----:B------:R-:W-:Y:S01]  /*2710*/  FSEL R48, R43, -INF , P2 ;  /* 0xff8000002b307808 */ /* 0x000fe20001000000 */
[----:B------:R-:W1:Y:S01]  /*2720*/  MUFU.TANH R33, R33 ;  /* 0x0000002100217308 */ /* 0x000e620000002400 */
[----:B------:R-:W-:-:S02]  /*2730*/  FMNMX.FTZ R27, R49, R30, !PT ;  /* 0x0000001e311b7209 */ /* 0x000fc40007810000 */
[----:B------:R-:W-:Y:S02]  /*2740*/  ISETP.GT.AND P2, PT, R4, 0x29, PT ;  /* 0x000000290400780c */ /* 0x000fe40003f44270 */
[----:B------:R-:W-:Y:S02]  /*2750*/  FMNMX.FTZ R30, R48, R27, !PT ;  /* 0x0000001b301e7209 */ /* 0x000fe40007810000 */
[----:B0-----:R-:W-:Y:S01]  /*2760*/  FSEL R46, R3, -INF , P2 ;  /* 0xff800000032e7808 */ /* 0x001fe20001000000 */
[----:B------:R-:W0:Y:S01]  /*2770*/  MUFU.TANH R62, R62 ;  /* 0x0000003e003e7308 */ /* 0x000e220000002400 */
[----:B------:R-:W-:Y:S02]  /*2780*/  FMNMX.FTZ R3, R47, R30, !PT ;  /* 0x0000001e2f037209 */ /* 0x000fe40007810000 */
[----:B------:R-:W-:Y:S02]  /*2790*/  ISETP.GT.AND P2, PT, R4, 0x31, PT ;  /* 0x000000310400780c */ /* 0x000fe40003f44270 */
[----:B--2---:R-:W-:-:S02]  /*27a0*/  FSEL R45, R45, -INF , P3 ;  /* 0xff8000002d2d7808 */ /* 0x004fc40001800000 */
[----:B------:R-:W-:Y:S01]  /*27b0*/  FMNMX.FTZ R30, R46, R3, !PT ;  /* 0x000000032e1e7209 */ /* 0x000fe20007810000 */
[----:B------:R-:W2:Y:S01]  /*27c0*/  MUFU.TANH R63, R63 ;  /* 0x0000003f003f7308 */ /* 0x000ea20000002400 */
[----:B------:R-:W-:Y:S02]  /*27d0*/  ISETP.GT.AND P3, PT, R4, 0x38, PT ;  /* 0x000000380400780c */ /* 0x000fe40003f64270 */
[----:B------:R-:W-:Y:S02]  /*27e0*/  FSEL R44, R44, -INF , P2 ;  /* 0xff8000002c2c7808 */ /* 0x000fe40001000000 */
[----:B------:R-:W-:Y:S02]  /*27f0*/  FMNMX.FTZ R3, R45, R30, !PT ;  /* 0x0000001e2d037209 */ /* 0x000fe40007810000 */
[----:B------:R-:W-:Y:S01]  /*2800*/  ISETP.GT.AND P2, PT, R4, 0x39, PT ;  /* 0x000000390400780c */ /* 0x000fe20003f44270 */
[----:B------:R4:W5:Y:S01]  /*2810*/  MUFU.TANH R41, R66 ;  /* 0x0000004200297308 */ /* 0x0009620000002400 */
[----:B------:R-:W-:-:S02]  /*2820*/  FSEL R43, R5, -INF , P3 ;  /* 0xff800000052b7808 */ /* 0x000fc40001800000 */
[----:B------:R-:W-:Y:S02]  /*2830*/  FMNMX.FTZ R30, R44, R3, !PT ;  /* 0x000000032c1e7209 */ /* 0x000fe40007810000 */
[----:B------:R-:W-:Y:S02]  /*2840*/  ISETP.GT.AND P3, PT, R4, 0x40, PT ;  /* 0x000000400400780c */ /* 0x000fe40003f64270 */
[----:B------:R-:W-:Y:S01]  /*2850*/  FSEL R42, R26, -INF , P2 ;  /* 0xff8000001a2a7808 */ /* 0x000fe20001000000 */
[----:B------:R1:W5:Y:S01]  /*2860*/  MUFU.TANH R37, R67 ;  /* 0x0000004300257308 */ /* 0x0003620000002400 */
[----:B------:R-:W-:Y:S01]  /*2870*/  FMNMX.FTZ R3, R43, R30, !PT ;  /* 0x0000001e2b037209 */ /* 0x000fe20007810000 */
[----:B----4-:R-:W-:Y:S01]  /*2880*/  FMUL.FTZ R66, R0, R60 ;  /* 0x0000003c00427220 */ /* 0x010fe20000410000 */
[----:B------:R-:W-:Y:S02]  /*2890*/  ISETP.GT.AND P2, PT, R4, 0x41, PT ;  /* 0x000000410400780c */ /* 0x000fe40003f44270 */
[----:B---3--:R-:W-:-:S02]  /*28a0*/  FSEL R40, R40, -INF , P3 ;  /* 0xff80000028287808 */ /* 0x008fc40001800000 */
[----:B------:R-:W-:Y:S01]  /*28b0*/  FMNMX.FTZ R3, R42, R3, !PT ;  /* 0x000000032a037209 */ /* 0x000fe20007810000 */
[----:B------:R3:W4:Y:S01]  /*28c0*/  MUFU.TANH R36, R70 ;  /* 0x0000004600247308 */ /* 0x0007220000002400 */
[----:B------:R-:W-:Y:S01]  /*28d0*/  ISETP.GT.AND P3, PT, R4, 0x48, PT ;  /* 0x000000480400780c */ /* 0x000fe20003f64270 */
[----:B-1----:R-:W-:Y:S01]  /*28e0*/  FMUL.FTZ R67, R0, R61 ;  /* 0x0000003d00437220 */ /* 0x002fe20000410000 */
[----:B------:R-:W-:Y:S02]  /*28f0*/  FSEL R35, R33, -INF , P2 ;  /* 0xff80000021237808 */ /* 0x000fe40001000000 */
[----:B------:R-:W-:Y:S02]  /*2900*/  FMNMX.FTZ R26, R40, R3, !PT ;  /* 0x00000003281a7209 */ /* 0x000fe40007810000 */
[----:B------:R-:W-:Y:S01]  /*2910*/  ISETP.GT.AND P2, PT, R4, 0x49, PT ;  /* 0x000000490400780c */ /* 0x000fe20003f44270 */
[----:B------:R-:W1:Y:S01]  /*2920*/  MUFU.TANH R71, R71 ;  /* 0x0000004700477308 */ /* 0x000e620000002400 */
[----:B0-----:R-:W-:Y:S01]  /*2930*/  FSEL R38, R62, -INF , P3 ;  /* 0xff8000003e267808 */ /* 0x001fe20001800000 */
[C---:B---3--:R-:W-:Y:S01]  /*2940*/  FMUL.FTZ R70, R0.reuse, R65 ;  /* 0x0000004100467220 */ /* 0x048fe20000410000 */
[----:B------:R-:W-:Y:S01]  /*2950*/  FMNMX.FTZ R3, R35, R26, !PT ;  /* 0x0000001a23037209 */ /* 0x000fe20007810000 */
[----:B------:R-:W-:Y:S01]  /*2960*/  FMUL.FTZ R62, R0, R81 ;  /* 0x00000051003e7220 */ /* 0x000fe20000410000 */
[----:B------:R-:W-:-:S02]  /*2970*/  ISETP.GT.AND P3, PT, R4, 0x50, PT ;  /* 0x000000500400780c */ /* 0x000fc40003f64270 */
[----:B--2---:R-:W-:Y:S01]  /*2980*/  FSEL R39, R63, -INF , P2 ;  /* 0xff8000003f277808 */ /* 0x004fe20001000000 */
[----:B------:R0:W2:Y:S01]  /*2990*/  MUFU.TANH R34, R74 ;  /* 0x0000004a00227308 */ /* 0x0000a20000002400 */
[----:B------:R-:W-:Y:S02]  /*29a0*/  FMNMX.FTZ R58, R38, R3, !PT ;  /* 0x00000003263a7209 */ /* 0x000fe40007810000 */
[C---:B------:R-:W-:Y:S02]  /*29b0*/  ISETP.GT.AND P2, PT, R4.reuse, 0x51, PT ;  /* 0x000000510400780c */ /* 0x040fe40003f44270 */
[----:B-----5:R-:W-:Y:S02]  /*29c0*/  FSEL R41, R41, -INF , P3 ;  /* 0xff80000029297808 */ /* 0x020fe40001800000 */
[----:B------:R-:W-:Y:S01]  /*29d0*/  FMNMX.FTZ R58, R39, R58, !PT ;  /* 0x0000003a273a7209 */ /* 0x000fe20007810000 */
[----:B------:R3:W5:Y:S01]  /*29e0*/  MUFU.TANH R31, R75 ;  /* 0x0000004b001f7308 */ /* 0x0007620000002400 */
[----:B------:R-:W-:Y:S01]  /*29f0*/  ISETP.GT.AND P3, PT, R4, 0x58, PT ;  /* 0x000000580400780c */ /* 0x000fe20003f64270 */
[C---:B0-----:R-:W-:Y:S01]  /*2a00*/  FMUL.FTZ R74, R0.reuse, R64 ;  /* 0x00000040004a7220 */ /* 0x041fe20000410000 */
[----:B------:R-:W-:Y:S01]  /*2a10*/  FSEL R37, R37, -INF , P2 ;  /* 0xff80000025257808 */ /* 0x000fe20001000000 */
[----:B------:R-:W-:Y:S01]  /*2a20*/  FMUL.FTZ R64, R0, R85 ;  /* 0x0000005500407220 */ /* 0x000fe20000410000 */
[----:B------:R-:W-:-:S02]  /*2a30*/  FMNMX.FTZ R58, R41, R58, !PT ;  /* 0x0000003a293a7209 */ /* 0x000fc40007810000 */
[----:B------:R-:W-:Y:S01]  /*2a40*/  ISETP.GT.AND P2, PT, R4, 0x59, PT ;  /* 0x000000590400780c */ /* 0x000fe20003f44270 */
[----:B------:R-:W0:Y:S01]  /*2a50*/  MUFU.TANH R30, R78 ;  /* 0x0000004e001e7308 */ /* 0x000e220000002400 */
[----:B----4-:R-:W-:Y:S01]  /*2a60*/  FSEL R36, R36, -INF , P3 ;  /* 0xff80000024247808 */ /* 0x010fe20001800000 */
[----:B---3--:R-:W-:Y:S01]  /*2a70*/  IMAD.U32 R75, RZ, RZ, UR10 ;  /* 0x0000000aff4b7e24 */ /* 0x008fe2000f8e00ff */
[----:B------:R-:W-:Y:S02]  /*2a80*/  FMNMX.FTZ R5, R37, R58, !PT ;  /* 0x0000003a25057209 */ /* 0x000fe40007810000 */
[----:B------:R-:W-:Y:S02]  /*2a90*/  ISETP.GT.AND P3, PT, R4, 0x60, PT ;  /* 0x000000600400780c */ /* 0x000fe40003f64270 */
[----:B-1----:R-:W-:Y:S01]  /*2aa0*/  FSEL R33, R71, -INF , P2 ;  /* 0xff80000047217808 */ /* 0x002fe20001000000 */
[----:B------:R-:W1:Y:S01]  /*2ab0*/  MUFU.TANH R26, R79 ;  /* 0x0000004f001a7308 */ /* 0x000e620000002400 */
[----:B------:R-:W-:Y:S01]  /*2ac0*/  FMNMX.FTZ R58, R36, R5, !PT ;  /* 0x00000005243a7209 */ /* 0x000fe20007810000 */
[----:B------:R-:W-:Y:S01]  /*2ad0*/  FMUL.FTZ R71, R0, R68 ;  /* 0x0000004400477220 */ /* 0x000fe20000410000 */
[----:B------:R-:W-:Y:S01]  /*2ae0*/  ISETP.GT.AND P2, PT, R4, 0x61, PT ;  /* 0x000000610400780c */ /* 0x000fe20003f44270 */
[----:B------:R-:W-:Y:S01]  /*2af0*/  FMUL.FTZ R68, R0, R69 ;  /* 0x0000004500447220 */ /* 0x000fe20000410000 */
[----:B--2---:R-:W-:Y:S01]  /*2b00*/  FSEL R34, R34, -INF , P3 ;  /* 0xff80000022227808 */ /* 0x004fe20001800000 */
[----:B------:R-:W-:Y:S01]  /*2b10*/  FMUL.FTZ R69, R0, R72 ;  /* 0x0000004800457220 */ /* 0x000fe20000410000 */
[----:B------:R-:W-:Y:S01]  /*2b20*/  FMNMX.FTZ R63, R33, R58, !PT ;  /* 0x0000003a213f7209 */ /* 0x000fe20007810000 */
[----:B------:R-:W2:Y:S01]  /*2b30*/  MUFU.TANH R27, R82 ;  /* 0x00000052001b7308 */ /* 0x000ea20000002400 */
[----:B------:R-:W-:Y:S01]  /*2b40*/  ISETP.GT.AND P3, PT, R4, 0x68, PT ;  /* 0x000000680400780c */ /* 0x000fe20003f64270 */
[C---:B------:R-:W-:Y:S01]  /*2b50*/  FMUL.FTZ R72, R0.reuse, R73 ;  /* 0x0000004900487220 */ /* 0x040fe20000410000 */
[----:B-----5:R-:W-:Y:S01]  /*2b60*/  FSEL R31, R31, -INF , P2 ;  /* 0xff8000001f1f7808 */ /* 0x020fe20001000000 */
[----:B------:R-:W-:Y:S01]  /*2b70*/  FMUL.FTZ R73, R0, R76 ;  /* 0x0000004c00497220 */ /* 0x000fe20000410000 */
[----:B------:R-:W-:-:S02]  /*2b80*/  FMNMX.FTZ R58, R34, R63, !PT ;  /* 0x0000003f223a7209 */ /* 0x000fc40007810000 */
[----:B------:R-:W-:Y:S01]  /*2b90*/  ISETP.GT.AND P2, PT, R4, 0x69, PT ;  /* 0x000000690400780c */ /* 0x000fe20003f44270 */
[----:B------:R-:W3:Y:S01]  /*2ba0*/  MUFU.TANH R3, R83 ;  /* 0x0000005300037308 */ /* 0x000ee20000002400 */
[----:B0-----:R-:W-:Y:S02]  /*2bb0*/  FSEL R30, R30, -INF , P3 ;  /* 0xff8000001e1e7808 */ /* 0x001fe40001800000 */
[----:B------:R-:W-:Y:S02]  /*2bc0*/  FMNMX.FTZ R63, R31, R58, !PT ;  /* 0x0000003a1f3f7209 */ /* 0x000fe40007810000 */
[----:B------:R-:W-:Y:S02]  /*2bd0*/  ISETP.GT.AND P3, PT, R4, 0x70, PT ;  /* 0x000000700400780c */ /* 0x000fe40003f64270 */
[----:B-1----:R-:W-:Y:S01]  /*2be0*/  FSEL R26, R26, -INF , P2 ;  /* 0xff8000001a1a7808 */ /* 0x002fe20001000000 */
[----:B------:R-:W0:Y:S01]  /*2bf0*/  MUFU.TANH R5, R86 ;  /* 0x0000005600057308 */ /* 0x000e220000002400 */
[----:B------:R-:W-:-:S02]  /*2c00*/  FMNMX.FTZ R63, R30, R63, !PT ;  /* 0x0000003f1e3f7209 */ /* 0x000fc40007810000 */
[----:B------:R-:W-:Y:S02]  /*2c10*/  ISETP.GT.AND P2, PT, R4, 0x71, PT ;  /* 0x000000710400780c */ /* 0x000fe40003f44270 */
[----:B--2---:R-:W-:Y:S02]  /*2c20*/  FSEL R27, R27, -INF , P3 ;  /* 0xff8000001b1b7808 */ /* 0x004fe40001800000 */
[----:B------:R-:W-:Y:S01]  /*2c30*/  FMNMX.FTZ R58, R26, R63, !PT ;  /* 0x0000003f1a3a7209 */ /* 0x000fe20007810000 */
[----:B------:R-:W1:Y:S01]  /*2c40*/  MUFU.TANH R87, R87 ;  /* 0x0000005700577308 */ /* 0x000e620000002400 */
[----:B------:R-:W-:Y:S01]  /*2c50*/  ISETP.GT.AND P3, PT, R4, 0x78, PT ;  /* 0x000000780400780c */ /* 0x000fe20003f64270 */
[----:B------:R-:W-:Y:S01]  /*2c60*/  FMUL.FTZ R63, R0, R80 ;  /* 0x00000050003f7220 */ /* 0x000fe20000410000 */
[----:B---3--:R-:W-:Y:S02]  /*2c70*/  FSEL R3, R3, -INF , P2 ;  /* 0xff80000003037808 */ /* 0x008fe40001000000 */
[----:B------:R-:W-:-:S02]  /*2c80*/  FMNMX.FTZ R58, R27, R58, !PT ;  /* 0x0000003a1b3a7209 */ /* 0x000fc40007810000 */
[----:B------:R-:W-:Y:S01]  /*2c90*/  ISETP.GT.AND P2, PT, R4, 0x79, PT ;  /* 0x000000790400780c */ /* 0x000fe20003f44270 */
[----:B------:R-:W2:Y:S01]  /*2ca0*/  MUFU.TANH R8, R8 ;  /* 0x0000000800087308 */ /* 0x000ea20000002400 */
[----:B0-----:R-:W-:Y:S02]  /*2cb0*/  FSEL R5, R5, -INF , P3 ;  /* 0xff80000005057808 */ /* 0x001fe40001800000 */
[----:B------:R-:W-:-:S04]  /*2cc0*/  FMNMX.FTZ R58, R3, R58, !PT ;  /* 0x0000003a033a7209 */ /* 0x000fc80007810000 */
[----:B------:R-:W-:Y:S01]  /*2cd0*/  FMNMX.FTZ R61, R5, R58, !PT ;  /* 0x0000003a053d7209 */ /* 0x000fe20007810000 */
[----:B------:R-:W0:Y:S01]  /*2ce0*/  MUFU.TANH R88, R88 ;  /* 0x0000005800587308 */ /* 0x000e220000002400 */
[----:B-1----:R-:W-:-:S04]  /*2cf0*/  FSEL R4, R87, -INF , P2 ;  /* 0xff80000057047808 */ /* 0x002fc80001000000 */
[----:B------:R-:W-:-:S03]  /*2d00*/  FMNMX.FTZ R61, R4, R61, !PT ;  /* 0x0000003d043d7209 */ /* 0x000fc60007810000 */
[----:B------:R-:W1:Y:S02]  /*2d10*/  MUFU.TANH R89, R89 ;  /* 0x0000005900597308 */ /* 0x000e640000002400 */
[----:B------:R-:W3:Y:S06]  /*2d20*/  SHFL.BFLY PT, R58, R61, 0x2, 0x1f ;  /* 0x0c401f003d3a7f89 */ /* 0x000eec00000e0000 */
[----:B------:R-:W4:Y:S08]  /*2d30*/  MUFU.TANH R90, R90 ;  /* 0x0000005a005a7308 */ /* 0x000f300000002400 */
[----:B------:R-:W5:Y:S08]  /*2d40*/  MUFU.TANH R32, R32 ;  /* 0x0000002000207308 */ /* 0x000f700000002400 */
[----:B------:R-:W5:Y:S01]  /*2d50*/  MUFU.TANH R28, R28 ;  /* 0x0000001c001c7308 */ /* 0x000f620000002400 */
[----:B---3--:R-:W-:Y:S01]  /*2d60*/  FMNMX.FTZ R60, R61, R58, !PT ;  /* 0x0000003a3d3c7209 */ /* 0x008fe20007810000 */
[----:B------:R-:W-:-:S04]  /*2d70*/  FMUL.FTZ R61, R0, R77 ;  /* 0x0000004d003d7220 */ /* 0x000fc80000410000 */
[----:B------:R-:W3:Y:S02]  /*2d80*/  SHFL.BFLY PT, R65, R60, 0x1, 0x1f ;  /* 0x0c201f003c417f89 */ /* 0x000ee400000e0000 */
[----:B------:R-:W5:Y:S08]  /*2d90*/  MUFU.TANH R29, R29 ;  /* 0x0000001d001d7308 */ /* 0x000f700000002400 */
[----:B------:R-:W5:Y:S08]  /*2da0*/  MUFU.TANH R25, R25 ;  /* 0x0000001900197308 */ /* 0x000f700000002400 */
[----:B------:R-:W5:Y:S01]  /*2db0*/  MUFU.TANH R24, R24 ;  /* 0x0000001800187308 */ /* 0x000f620000002400 */
[----:B---3--:R-:W-:-:S07]  /*2dc0*/  FMNMX.FTZ R58, R60, R65, !PT ;  /* 0x000000413c3a7209 */ /* 0x008fce0007810000 */
[----:B------:R-:W3:Y:S01]  /*2dd0*/  MUFU.TANH R21, R21 ;  /* 0x0000001500157308 */ /* 0x000ee20000002400 */
[----:B------:R-:W-:Y:S01]  /*2de0*/  FMUL.FTZ R65, R0, R84 ;  /* 0x0000005400417220 */ /* 0x000fe20000410000 */
[C---:B------:R-:W-:Y:S01]  /*2df0*/  FSETP.NEU.FTZ.AND P2, PT, R58.reuse, -INF , PT ;  /* 0xff8000003a00780b */ /* 0x040fe20003f5d000 */
[----:B------:R-:W-:-:S01]  /*2e00*/  FFMA.FTZ R60, R58, R75, -8 ;  /* 0xc10000003a3c7423 */ /* 0x000fc2000001004b */
[----:B------:R-:W-:-:S04]  /*2e10*/  VIADDMNMX R75, R52, R7, R53, PT ;  /* 0x00000007344b7246 */ /* 0x000fc80003800135 */
[----:B------:R-:W3:Y:S01]  /*2e20*/  MUFU.TANH R20, R20 ;  /* 0x0000001400147308 */ /* 0x000ee20000002400 */
[----:B------:R-:W-:Y:S02]  /*2e30*/  FSEL R60, R60, RZ, P2 ;  /* 0x000000ff3c3c7208 */ /* 0x000fe40001000000 */
[C---:B------:R-:W-:Y:S02]  /*2e40*/  ISETP.GT.AND P2, PT, R75.reuse, RZ, PT ;  /* 0x000000ff4b00720c */ /* 0x040fe40003f44270 */
[----:B------:R-:W-:Y:S01]  /*2e50*/  ISETP.GT.AND P3, PT, R75, 0x1, PT ;  /* 0x000000014b00780c */ /* 0x000fe20003f64270 */
[--C-:B------:R-:W-:Y:S01]  /*2e60*/  FFMA.FTZ R7, R59, UR10, -R60.reuse ;  /* 0x0000000a3b077c23 */ /* 0x100fe2000801083c */
[----:B--2---:R-:W-:Y:S01]  /*2e70*/  FSEL R52, R8, -INF , P2 ;  /* 0xff80000008347808 */ /* 0x004fe20001000000 */
[--C-:B------:R-:W-:Y:S01]  /*2e80*/  FFMA.FTZ R8, R57, UR10, -R60.reuse ;  /* 0x0000000a39087c23 */ /* 0x100fe2000801083c */
[C---:B------:R-:W-:Y:S01]  /*2e90*/  ISETP.GT.AND P4, PT, R75.reuse, 0x8, PT ;  /* 0x000000084b00780c */ /* 0x040fe20003f84270 */
[--C-:B------:R-:W-:Y:S01]  /*2ea0*/  FFMA.FTZ R53, R56, UR10, -R60.reuse ;  /* 0x0000000a38357c23 */ /* 0x100fe2000801083c */
[----:B0-----:R-:W-:Y:S01]  /*2eb0*/  FSEL R57, R88, -INF , P3 ;  /* 0xff80000058397808 */ /* 0x001fe20001800000 */
[----:B------:R-:W0:Y:S01]  /*2ec0*/  MUFU.TANH R15, R15 ;  /* 0x0000000f000f7308 */ /* 0x000e220000002400 */
[----:B------:R-:W-:Y:S01]  /*2ed0*/  ISETP.GT.AND P2, PT, R75, 0x9, PT ;  /* 0x000000094b00780c */ /* 0x000fe20003f44270 */
[--C-:B------:R-:W-:Y:S01]  /*2ee0*/  FFMA.FTZ R77, R51, UR10, -R60.reuse ;  /* 0x0000000a334d7c23 */ /* 0x100fe2000801083c */
[----:B-1----:R-:W-:Y:S01]  /*2ef0*/  FSEL R89, R89, -INF , P4 ;  /* 0xff80000059597808 */ /* 0x002fe20002000000 */
[--C-:B------:R-:W-:Y:S01]  /*2f00*/  FFMA.FTZ R6, R6, UR10, -R60.reuse ;  /* 0x0000000a06067c23 */ /* 0x100fe2000801083c */
[----:B------:R-:W-:Y:S01]  /*2f10*/  FMNMX.FTZ R76, R52, R57, !PT ;  /* 0x00000039344c7209 */ /* 0x000fe20007810000 */
[--C-:B------:R-:W-:Y:S01]  /*2f20*/  FFMA.FTZ R46, R46, UR10, -R60.reuse ;  /* 0x0000000a2e2e7c23 */ /* 0x100fe2000801083c */
[----:B------:R-:W-:Y:S01]  /*2f30*/  ISETP.GT.AND P3, PT, R75, 0x10, PT ;  /* 0x000000104b00780c */ /* 0x000fe20003f64270 */
[----:B------:R-:W1:Y:S01]  /*2f40*/  MUFU.TANH R14, R14 ;  /* 0x0000000e000e7308 */ /* 0x000e620000002400 */
[----:B----4-:R-:W-:Y:S01]  /*2f50*/  FSEL R90, R90, -INF , P2 ;  /* 0xff8000005a5a7808 */ /* 0x010fe20001000000 */
[--C-:B------:R-:W-:Y:S01]  /*2f60*/  FFMA.FTZ R45, R45, UR10, -R60.reuse ;  /* 0x0000000a2d2d7c23 */ /* 0x100fe2000801083c */
[----:B------:R-:W-:Y:S01]  /*2f70*/  FMNMX.FTZ R59, R89, R76, !PT ;  /* 0x0000004c593b7209 */ /* 0x000fe20007810000 */
[--C-:B------:R-:W-:Y:S01]  /*2f80*/  FFMA.FTZ R44, R44, UR10, -R60.reuse ;  /* 0x0000000a2c2c7c23 */ /* 0x100fe2000801083c */
[----:B------:R-:W-:Y:S01]  /*2f90*/  ISETP.GT.AND P2, PT, R75, 0x11, PT ;  /* 0x000000114b00780c */ /* 0x000fe20003f44270 */
[--C-:B------:R-:W-:Y:S01]  /*2fa0*/  FFMA.FTZ R43, R43, UR10, -R60.reuse ;  /* 0x0000000a2b2b7c23 */ /* 0x100fe2000801083c */
[----:B-----5:R-:W-:Y:S01]  /*2fb0*/  FSEL R32, R32, -INF , P3 ;  /* 0xff80000020207808 */ /* 0x020fe20001800000 */
[----:B------:R-:W2:Y:S01]  /*2fc0*/  MUFU.TANH R12, R12 ;  /* 0x0000000c000c7308 */ /* 0x000ea20000002400 */
[----:B------:R-:W-:Y:S01]  /*2fd0*/  FMNMX.FTZ R59, R90, R59, !PT ;  /* 0x0000003b5a3b7209 */ /* 0x000fe20007810000 */
[--C-:B------:R-:W-:Y:S01]  /*2fe0*/  FFMA.FTZ R42, R42, UR10, -R60.reuse ;  /* 0x0000000a2a2a7c23 */ /* 0x100fe2000801083c */
[----:B------:R-:W-:Y:S01]  /*2ff0*/  ISETP.GT.AND P3, PT, R75, 0x18, PT ;  /* 0x000000184b00780c */ /* 0x000fe20003f64270 */
[--C-:B------:R-:W-:Y:S01]  /*3000*/  FFMA.FTZ R40, R40, UR10, -R60.reuse ;  /* 0x0000000a28287c23 */ /* 0x100fe2000801083c */
[----:B------:R-:W-:Y:S01]  /*3010*/  FSEL R56, R28, -INF , P2 ;  /* 0xff8000001c387808 */ /* 0x000fe20001000000 */
[--C-:B------:R-:W-:Y:S01]  /*3020*/  FFMA.FTZ R28, R55, UR10, -R60.reuse ;  /* 0x0000000a371c7c23 */ /* 0x100fe2000801083c */
[----:B------:R-:W-:Y:S01]  /*3030*/  FMNMX.FTZ R59, R32, R59, !PT ;  /* 0x0000003b203b7209 */ /* 0x000fe20007810000 */
[----:B------:R-:W4:Y:S01]  /*3040*/  MUFU.TANH R13, R13 ;  /* 0x0000000d000d7308 */ /* 0x000f220000002400 */
[----:B------:R-:W-:Y:S01]  /*3050*/  ISETP.GT.AND P2, PT, R75, 0x19, PT ;  /* 0x000000194b00780c */ /* 0x000fe20003f44270 */
[--C-:B------:R-:W-:Y:S01]  /*3060*/  FFMA.FTZ R35, R35, UR10, -R60.reuse ;  /* 0x0000000a23237c23 */ /* 0x100fe2000801083c */
[----:B------:R-:W-:Y:S01]  /*3070*/  FSEL R29, R29, -INF , P3 ;  /* 0xff8000001d1d7808 */ /* 0x000fe20001800000 */
[--C-:B------:R-:W-:Y:S01]  /*3080*/  FFMA.FTZ R38, R38, UR10, -R60.reuse ;  /* 0x0000000a26267c23 */ /* 0x100fe2000801083c */
[----:B------:R-:W-:Y:S01]  /*3090*/  FMNMX.FTZ R76, R56, R59, !PT ;  /* 0x0000003b384c7209 */ /* 0x000fe20007810000 */
[--C-:B------:R-:W-:Y:S01]  /*30a0*/  FFMA.FTZ R36, R36, UR10, -R60.reuse ;  /* 0x0000000a24247c23 */ /* 0x100fe2000801083c */
[----:B------:R-:W-:Y:S01]  /*30b0*/  ISETP.GT.AND P3, PT, R75, 0x20, PT ;  /* 0x000000204b00780c */ /* 0x000fe20003f64270 */
[----:B------:R-:W5:Y:S01]  /*30c0*/  MUFU.TANH R11, R11 ;  /* 0x0000000b000b7308 */ /* 0x000f620000002400 */
[----:B------:R-:W-:Y:S01]  /*30d0*/  FSEL R55, R25, -INF , P2 ;  /* 0xff80000019377808 */ /* 0x000fe20001000000 */
[--C-:B------:R-:W-:Y:S01]  /*30e0*/  FFMA.FTZ R25, R54, UR10, -R60.reuse ;  /* 0x0000000a36197c23 */ /* 0x100fe2000801083c */
[----:B------:R-:W-:Y:S01]  /*30f0*/  FMNMX.FTZ R76, R29, R76, !PT ;  /* 0x0000004c1d4c7209 */ /* 0x000fe20007810000 */
[--C-:B------:R-:W-:Y:S01]  /*3100*/  FFMA.FTZ R33, R33, UR10, -R60.reuse ;  /* 0x0000000a21217c23 */ /* 0x100fe2000801083c */
[----:B------:R-:W-:Y:S01]  /*3110*/  ISETP.GT.AND P2, PT, R75, 0x21, PT ;  /* 0x000000214b00780c */ /* 0x000fe20003f44270 */
[--C-:B------:R-:W-:Y:S01]  /*3120*/  FFMA.FTZ R34, R34, UR10, -R60.reuse ;  /* 0x0000000a22227c23 */ /* 0x100fe2000801083c */
[----:B------:R-:W-:Y:S01]  /*3130*/  FSEL R24, R24, -INF , P3 ;  /* 0xff80000018187808 */ /* 0x000fe20001800000 */
[----:B------:R-:W5:Y:S01]  /*3140*/  MUFU.TANH R10, R10 ;  /* 0x0000000a000a7308 */ /* 0x000f620000002400 */
[----:B------:R-:W-:Y:S01]  /*3150*/  FMNMX.FTZ R59, R55, R76, !PT ;  /* 0x0000004c373b7209 */ /* 0x000fe20007810000 */
[--C-:B------:R-:W-:Y:S01]  /*3160*/  FFMA.FTZ R31, R31, UR10, -R60.reuse ;  /* 0x0000000a1f1f7c23 */ /* 0x100fe2000801083c */
[----:B------:R-:W-:Y:S01]  /*3170*/  ISETP.GT.AND P3, PT, R75, 0x28, PT ;  /* 0x000000284b00780c */ /* 0x000fe20003f64270 */
[--C-:B------:R-:W-:Y:S01]  /*3180*/  FFMA.FTZ R30, R30, UR10, -R60.reuse ;  /* 0x0000000a1e1e7c23 */ /* 0x100fe2000801083c */
[----:B---3--:R-:W-:Y:S01]  /*3190*/  FSEL R54, R21, -INF , P2 ;  /* 0xff80000015367808 */ /* 0x008fe20001000000 */
[--C-:B------:R-:W-:Y:S01]  /*31a0*/  FFMA.FTZ R21, R50, UR10, -R60.reuse ;  /* 0x0000000a32157c23 */ /* 0x100fe2000801083c */
[----:B------:R-:W-:Y:S01]  /*31b0*/  FMNMX.FTZ R59, R24, R59, !PT ;  /* 0x0000003b183b7209 */ /* 0x000fe20007810000 */
[----:B------:R-:W3:Y:S01]  /*31c0*/  MUFU.TANH R9, R9 ;  /* 0x0000000900097308 */ /* 0x000ee20000002400 */
[----:B------:R-:W-:Y:S01]  /*31d0*/  ISETP.GT.AND P2, PT, R75, 0x29, PT ;  /* 0x000000294b00780c */ /* 0x000fe20003f44270 */
[--C-:B------:R-:W-:Y:S01]  /*31e0*/  FFMA.FTZ R3, R3, UR10, -R60.reuse ;  /* 0x0000000a03037c23 */ /* 0x100fe2000801083c */
[----:B------:R-:W-:Y:S01]  /*31f0*/  FSEL R51, R20, -INF , P3 ;  /* 0xff80000014337808 */ /* 0x000fe20001800000 */
[--C-:B------:R-:W-:Y:S01]  /*3200*/  FFMA.FTZ R5, R5, UR10, -R60.reuse ;  /* 0x0000000a05057c23 */ /* 0x100fe2000801083c */
[----:B------:R-:W-:Y:S01]  /*3210*/  FMNMX.FTZ R76, R54, R59, !PT ;  /* 0x0000003b364c7209 */ /* 0x000fe20007810000 */
[----:B------:R-:W-:Y:S01]  /*3220*/  FFMA.FTZ R4, R4, UR10, -R60 ;  /* 0x0000000a04047c23 */ /* 0x000fe2000801083c */
[----:B------:R-:W-:Y:S01]  /*3230*/  ISETP.GT.AND P3, PT, R75, 0x30, PT ;  /* 0x000000304b00780c */ /* 0x000fe20003f64270 */
[----:B------:R-:W3:Y:S01]  /*3240*/  MUFU.TANH R66, R66 ;  /* 0x0000004200427308 */ /* 0x000ee20000002400 */
[----:B0-----:R-:W-:Y:S01]  /*3250*/  FSEL R59, R15, -INF , P2 ;  /* 0xff8000000f3b7808 */ /* 0x001fe20001000000 */
[----:B------:R-:W-:Y:S01]  /*3260*/  IMAD.MOV.U32 R88, RZ, RZ, R135 ;  /* 0x000000ffff587224 */ /* 0x000fe200078e0087 */
[----:B------:R-:W-:-:S02]  /*3270*/  FMNMX.FTZ R76, R51, R76, !PT ;  /* 0x0000004c334c7209 */ /* 0x000fc40007810000 */
[----:B------:R-:W-:Y:S02]  /*3280*/  ISETP.GT.AND P2, PT, R75, 0x31, PT ;  /* 0x000000314b00780c */ /* 0x000fe40003f44270 */
[----:B-1----:R-:W-:Y:S01]  /*3290*/  FSEL R14, R14, -INF , P3 ;  /* 0xff8000000e0e7808 */ /* 0x002fe20001800000 */
[----:B------:R-:W0:Y:S01]  /*32a0*/  MUFU.TANH R67, R67 ;  /* 0x0000004300437308 */ /* 0x000e220000002400 */
[----:B------:R-:W-:Y:S02]  /*32b0*/  FMNMX.FTZ R15, R59, R76, !PT ;  /* 0x0000004c3b0f7209 */ /* 0x000fe40007810000 */
[----:B------:R-:W-:Y:S02]  /*32c0*/  ISETP.GT.AND P3, PT, R75, 0x38, PT ;  /* 0x000000384b00780c */ /* 0x000fe40003f64270 */
[----:B--2---:R-:W-:Y:S01]  /*32d0*/  FSEL R50, R12, -INF , P2 ;  /* 0xff8000000c327808 */ /* 0x004fe20001000000 */
[----:B------:R-:W-:Y:S01]  /*32e0*/  FFMA.FTZ R12, R49, UR10, -R60 ;  /* 0x0000000a310c7c23 */ /* 0x000fe2000801083c */
[----:B------:R-:W-:Y:S01]  /*32f0*/  FMNMX.FTZ R15, R14, R15, !PT ;  /* 0x0000000f0e0f7209 */ /* 0x000fe20007810000 */
[----:B------:R-:W1:Y:S01]  /*3300*/  MUFU.TANH R74, R74 ;  /* 0x0000004a004a7308 */ /* 0x000e620000002400 */
[----:B------:R-:W-:-:S02]  /*3310*/  ISETP.GT.AND P2, PT, R75, 0x39, PT ;  /* 0x000000394b00780c */ /* 0x000fc40003f44270 */
[----:B----4-:R-:W-:Y:S02]  /*3320*/  FSEL R13, R13, -INF , P3 ;  /* 0xff8000000d0d7808 */ /* 0x010fe40001800000 */
[----:B------:R-:W-:Y:S02]  /*3330*/  FMNMX.FTZ R76, R50, R15, !PT ;  /* 0x0000000f324c7209 */ /* 0x000fe40007810000 */
[----:B------:R-:W-:Y:S01]  /*3340*/  ISETP.GT.AND P3, PT, R75, 0x40, PT ;  /* 0x000000404b00780c */ /* 0x000fe20003f64270 */
[----:B------:R-:W2:Y:S01]  /*3350*/  MUFU.TANH R70, R70 ;  /* 0x0000004600467308 */ /* 0x000ea20000002400 */
[----:B-----5:R-:W-:Y:S01]  /*3360*/  FSEL R49, R11, -INF , P2 ;  /* 0xff8000000b317808 */ /* 0x020fe20001000000 */
[----:B------:R-:W-:Y:S01]  /*3370*/  FFMA.FTZ R11, R48, UR10, -R60 ;  /* 0x0000000a300b7c23 */ /* 0x000fe2000801083c */
[----:B------:R-:W-:Y:S02]  /*3380*/  FMNMX.FTZ R76, R13, R76, !PT ;  /* 0x0000004c0d4c7209 */ /* 0x000fe40007810000 */
[----:B------:R-:W-:-:S02]  /*3390*/  ISETP.GT.AND P2, PT, R75, 0x41, PT ;  /* 0x000000414b00780c */ /* 0x000fc40003f44270 */
[----:B------:R-:W-:Y:S01]  /*33a0*/  FSEL R10, R10, -INF , P3 ;  /* 0xff8000000a0a7808 */ /* 0x000fe20001800000 */
[----:B------:R-:W4:Y:S01]  /*33b0*/  MUFU.TANH R71, R71 ;  /* 0x0000004700477308 */ /* 0x000f220000002400 */
[----:B------:R-:W-:Y:S02]  /*33c0*/  FMNMX.FTZ R15, R49, R76, !PT ;  /* 0x0000004c310f7209 */ /* 0x000fe40007810000 */
[----:B------:R-:W-:Y:S02]  /*33d0*/  ISETP.GT.AND P3, PT, R75, 0x48, PT ;  /* 0x000000484b00780c */ /* 0x000fe40003f64270 */
[----:B---3--:R-:W-:Y:S01]  /*33e0*/  FSEL R48, R9, -INF , P2 ;  /* 0xff80000009307808 */ /* 0x008fe20001000000 */
[--C-:B------:R-:W-:Y:S01]  /*33f0*/  FFMA.FTZ R9, R47, UR10, -R60.reuse ;  /* 0x0000000a2f097c23 */ /* 0x100fe2000801083c */
[----:B------:R-:W-:Y:S01]  /*3400*/  FMNMX.FTZ R15, R10, R15, !PT ;  /* 0x0000000f0a0f7209 */ /* 0x000fe20007810000 */
[----:B------:R-:W3:Y:S01]  /*3410*/  MUFU.TANH R68, R68 ;  /* 0x0000004400447308 */ /* 0x000ee20000002400 */
[----:B------:R-:W-:Y:S01]  /*3420*/  ISETP.GT.AND P2, PT, R75, 0x49, PT ;  /* 0x000000494b00780c */ /* 0x000fe20003f44270 */
[--C-:B------:R-:W-:Y:S01]  /*3430*/  FFMA.FTZ R47, R39, UR10, -R60.reuse ;  /* 0x0000000a272f7c23 */ /* 0x100fe2000801083c */
[----:B------:R-:W-:Y:S01]  /*3440*/  FSEL R66, R66, -INF , P3 ;  /* 0xff80000042427808 */ /* 0x000fe20001800000 */
[----:B------:R-:W-:Y:S01]  /*3450*/  FFMA.FTZ R39, R41, UR10, -R60 ;  /* 0x0000000a29277c23 */ /* 0x000fe2000801083c */
[----:B------:R-:W-:-:S02]  /*3460*/  FMNMX.FTZ R15, R48, R15, !PT ;  /* 0x0000000f300f7209 */ /* 0x000fc40007810000 */
[----:B------:R-:W-:Y:S01]  /*3470*/  ISETP.GT.AND P3, PT, R75, 0x50, PT ;  /* 0x000000504b00780c */ /* 0x000fe20003f64270 */
[----:B------:R-:W5:Y:S01]  /*3480*/  MUFU.TANH R69, R69 ;  /* 0x0000004500457308 */ /* 0x000f620000002400 */
[----:B0-----:R-:W-:Y:S02]  /*3490*/  FSEL R67, R67, -INF , P2 ;  /* 0xff80000043437808 */ /* 0x001fe40001000000 */
[----:B------:R-:W-:Y:S02]  /*34a0*/  FMNMX.FTZ R76, R66, R15, !PT ;  /* 0x0000000f424c7209 */ /* 0x000fe40007810000 */
[----:B------:R-:W-:Y:S02]  /*34b0*/  ISETP.GT.AND P2, PT, R75, 0x51, PT ;  /* 0x000000514b00780c */ /* 0x000fe40003f44270 */
[----:B-1----:R-:W-:Y:S01]  /*34c0*/  FSEL R74, R74, -INF , P3 ;  /* 0xff8000004a4a7808 */ /* 0x002fe20001800000 */
[----:B------:R-:W0:Y:S01]  /*34d0*/  MUFU.TANH R72, R72 ;  /* 0x0000004800487308 */ /* 0x000e220000002400 */
[----:B------:R-:W-:-:S02]  /*34e0*/  FMNMX.FTZ R15, R67, R76, !PT ;  /* 0x0000004c430f7209 */ /* 0x000fc40007810000 */
[C---:B------:R-:W-:Y:S02]  /*34f0*/  ISETP.GT.AND P3, PT, R75.reuse, 0x58, PT ;  /* 0x000000584b00780c */ /* 0x040fe40003f64270 */
[----:B--2---:R-:W-:Y:S02]  /*3500*/  FSEL R70, R70, -INF , P2 ;  /* 0xff80000046467808 */ /* 0x004fe40001000000 */
[----:B------:R-:W-:Y:S01]  /*3510*/  FMNMX.FTZ R15, R74, R15, !PT ;  /* 0x0000000f4a0f7209 */ /* 0x000fe20007810000 */
[----:B------:R-:W1:Y:S01]  /*3520*/  MUFU.TANH R73, R73 ;  /* 0x0000004900497308 */ /* 0x000e620000002400 */
[----:B------:R-:W-:Y:S02]  /*3530*/  ISETP.GT.AND P2, PT, R75, 0x59, PT ;  /* 0x000000594b00780c */ /* 0x000fe40003f44270 */
[----:B----4-:R-:W-:Y:S02]  /*3540*/  FSEL R71, R71, -INF , P3 ;  /* 0xff80000047477808 */ /* 0x010fe40001800000 */
[----:B------:R-:W-:-:S02]  /*3550*/  FMNMX.FTZ R76, R70, R15, !PT ;  /* 0x0000000f464c7209 */ /* 0x000fc40007810000 */
[----:B------:R-:W-:Y:S01]  /*3560*/  ISETP.GT.AND P3, PT, R75, 0x60, PT ;  /* 0x000000604b00780c */ /* 0x000fe20003f64270 */
[----:B------:R-:W2:Y:S01]  /*3570*/  MUFU.TANH R61, R61 ;  /* 0x0000003d003d7308 */ /* 0x000ea20000002400 */
[----:B---3--:R-:W-:Y:S02]  /*3580*/  FSEL R68, R68, -INF , P2 ;  /* 0xff80000044447808 */ /* 0x008fe40001000000 */
[----:B------:R-:W-:Y:S02]  /*3590*/  FMNMX.FTZ R15, R71, R76, !PT ;  /* 0x0000004c470f7209 */ /* 0x000fe40007810000 */
[----:B------:R-:W-:Y:S02]  /*35a0*/  ISETP.GT.AND P2, PT, R75, 0x61, PT ;  /* 0x000000614b00780c */ /* 0x000fe40003f44270 */
[----:B-----5:R-:W-:Y:S01]  /*35b0*/  FSEL R69, R69, -INF , P3 ;  /* 0xff80000045457808 */ /* 0x020fe20001800000 */
[----:B------:R-:W3:Y:S01]  /*35c0*/  MUFU.TANH R63, R63 ;  /* 0x0000003f003f7308 */ /* 0x000ee20000002400 */
[----:B------:R-:W-:-:S02]  /*35d0*/  FMNMX.FTZ R76, R68, R15, !PT ;  /* 0x0000000f444c7209 */ /* 0x000fc40007810000 */
[----:B------:R-:W-:Y:S02]  /*35e0*/  ISETP.GT.AND P3, PT, R75, 0x68, PT ;  /* 0x000000684b00780c */ /* 0x000fe40003f64270 */
[----:B0-----:R-:W-:Y:S02]  /*35f0*/  FSEL R72, R72, -INF , P2 ;  /* 0xff80000048487808 */ /* 0x001fe40001000000 */
[----:B------:R-:W-:Y:S01]  /*3600*/  FMNMX.FTZ R15, R69, R76, !PT ;  /* 0x0000004c450f7209 */ /* 0x000fe20007810000 */
[----:B------:R-:W0:Y:S01]  /*3610*/  MUFU.TANH R62, R62 ;  /* 0x0000003e003e7308 */ /* 0x000e220000002400 */
[----:B------:R-:W-:Y:S02]  /*3620*/  ISETP.GT.AND P2, PT, R75, 0x69, PT ;  /* 0x000000694b00780c */ /* 0x000fe40003f44270 */
[----:B-1----:R-:W-:Y:S02]  /*3630*/  FSEL R73, R73, -INF , P3 ;  /* 0xff80000049497808 */ /* 0x002fe40001800000 */
        /* <DEDUP_REMOVED lines=10> */
[----:B0-----:R-:W-:Y:S02]  /*36e0*/  FSEL R62, R62, -INF , P2 ;  /* 0xff8000003e3e7808 */ /* 0x001fe40001000000 */
[----:B------:R-:W-:Y:S01]  /*36f0*/  FMNMX.FTZ R15, R63, R76, !PT ;  /* 0x0000004c3f0f7209 */ /* 0x000fe20007810000 */
[----:B------:R-:W-:Y:S01]  /*3700*/  MUFU.EX2 R6, R6 ;  /* 0x0000000600067308 */ /* 0x000fe20000000800 */
[----:B------:R-:W-:Y:S02]  /*3710*/  ISETP.GT.AND P2, PT, R75, 0x79, PT ;  /* 0x000000794b00780c */ /* 0x000fe40003f44270 */
[----:B-1----:R-:W-:Y:S02]  /*3720*/  FSEL R65, R65, -INF , P3 ;  /* 0xff80000041417808 */ /* 0x002fe40001800000 */
[----:B------:R-:W-:-:S03]  /*3730*/  FMNMX.FTZ R76, R62, R15, !PT ;  /* 0x0000000f3e4c7209 */ /* 0x000fc60007810000 */
[----:B------:R-:W0:Y:S01]  /*3740*/  MUFU.EX2 R7, R7 ;  /* 0x0000000700077308 */ /* 0x000e220000000800 */
[----:B--2---:R-:W-:Y:S02]  /*3750*/  FSEL R64, R64, -INF , P2 ;  /* 0xff80000040407808 */ /* 0x004fe40001000000 */
[----:B------:R-:W-:Y:S01]  /*3760*/  FMNMX.FTZ R15, R65, R76, !PT ;  /* 0x0000004c410f7209 */ /* 0x000fe20007810000 */
[----:B------:R-:W-:-:S01]  /*3770*/  FFMA.FTZ R76, R37, UR10, -R60 ;  /* 0x0000000a254c7c23 */ /* 0x000fc2000801083c */
[--C-:B------:R-:W-:Y:S01]  /*3780*/  FFMA.FTZ R37, R26, UR10, -R60.reuse ;  /* 0x0000000a1a257c23 */ /* 0x100fe2000801083c */
[----:B------:R-:W-:-:S01]  /*3790*/  FFMA.FTZ R26, R27, UR10, -R60 ;  /* 0x0000000a1b1a7c23 */ /* 0x000fc2000801083c */
[----:B------:R-:W-:Y:S01]  /*37a0*/  FMNMX.FTZ R15, R64, R15, !PT ;  /* 0x0000000f400f7209 */ /* 0x000fe20007810000 */
[----:B------:R-:W1:Y:S04]  /*37b0*/  MUFU.EX2 R8, R8 ;  /* 0x0000000800087308 */ /* 0x000e680000000800 */
[----:B------:R-:W2:Y:S04]  /*37c0*/  SHFL.BFLY PT, R78, R15, 0x2, 0x1f ;  /* 0x0c401f000f4e7f89 */ /* 0x000ea800000e0000 */
[----:B------:R-:W3:Y:S01]  /*37d0*/  MUFU.EX2 R53, R53 ;  /* 0x0000003500357308 */ /* 0x000ee20000000800 */
[----:B0-----:R-:W-:-:S07]  /*37e0*/  FADD.FTZ R81, R6, R7 ;  /* 0x0000000706517221 */ /* 0x001fce0000010000 */
[----:B------:R-:W-:Y:S01]  /*37f0*/  MUFU.EX2 R28, R28 ;  /* 0x0000001c001c7308 */ /* 0x000fe20000000800 */
[----:B-1----:R-:W-:-:S07]  /*3800*/  FADD.FTZ R80, R8, R81 ;  /* 0x0000005108507221 */ /* 0x002fce0000010000 */
[----:B------:R-:W-:Y:S01]  /*3810*/  MUFU.EX2 R25, R25 ;  /* 0x0000001900197308 */ /* 0x000fe20000000800 */
[----:B---3--:R-:W-:Y:S02]  /*3820*/  F2FP.SATFINITE.E4M3.F32.PACK_AB_MERGE_C R149, R53, R8, RZ ;  /* 0x000000083595723e */ /* 0x008fe400048070ff */
[----:B--2---:R-:W-:Y:S02]  /*3830*/  FMNMX.FTZ R78, R15, R78, !PT ;  /* 0x0000004e0f4e7209 */ /* 0x004fe40007810000 */
[----:B------:R-:W-:-:S03]  /*3840*/  F2FP.SATFINITE.E4M3.F32.PACK_AB_MERGE_C R149, R7, R6, R149 ;  /* 0x000000060795723e */ /* 0x000fc60004807095 */
[----:B------:R-:W-:Y:S01]  /*3850*/  MUFU.EX2 R20, R77 ;  /* 0x0000004d00147308 */ /* 0x000fe20000000800 */
[----:B------:R-:W0:Y:S07]  /*3860*/  SHFL.BFLY PT, R15, R78, 0x1, 0x1f ;  /* 0x0c201f004e0f7f89 */ /* 0x000e2e00000e0000 */
[----:B------:R-:W1:Y:S08]  /*3870*/  MUFU.EX2 R21, R21 ;  /* 0x0000001500157308 */ /* 0x000e700000000800 */
[----:B------:R-:W-:Y:S08]  /*3880*/  MUFU.EX2 R12, R12 ;  /* 0x0000000c000c7308 */ /* 0x000ff00000000800 */
[----:B------:R-:W-:Y:S01]  /*3890*/  MUFU.EX2 R11, R11 ;  /* 0x0000000b000b7308 */ /* 0x000fe20000000800 */
[----:B0-----:R-:W-:Y:S01]  /*38a0*/  FMNMX.FTZ R15, R78, R15, !PT ;  /* 0x0000000f4e0f7209 */ /* 0x001fe20007810000 */
[----:B------:R-:W-:Y:S01]  /*38b0*/  IMAD.U32 R78, RZ, RZ, UR10 ;  /* 0x0000000aff4e7e24 */ /* 0x000fe2000f8e00ff */
[----:B-1----:R-:W-:-:S02]  /*38c0*/  F2FP.SATFINITE.E4M3.F32.PACK_AB_MERGE_C R151, R21, R20, RZ ;  /* 0x000000141597723e */ /* 0x002fc400048070ff */
[C---:B------:R-:W-:Y:S01]  /*38d0*/  FSETP.NEU.FTZ.AND P2, PT, R15.reuse, -INF , PT ;  /* 0xff8000000f00780b */ /* 0x040fe20003f5d000 */
[----:B------:R-:W-:-:S01]  /*38e0*/  FFMA.FTZ R41, R15, R78, -8 ;  /* 0xc10000000f297423 */ /* 0x000fc2000001004e */
[----:B------:R-:W-:Y:S01]  /*38f0*/  F2FP.SATFINITE.E4M3.F32.PACK_AB_MERGE_C R151, R25, R28, R151 ;  /* 0x0000001c1997723e */ /* 0x000fe20004807097 */
        /* <DEDUP_REMOVED lines=19> */
[----:B------:R-:W-:-:S02]  /*3a30*/  @!P1 VIADD R48, R2, 0x19c40 ;  /* 0x00019c4002309836 */ /* 0x000fc40000000000 */
[----:B------:R-:W-:-:S01]  /*3a40*/  FFMA.FTZ R24, R24, UR10, -R41 ;  /* 0x0000000a18187c23 */ /* 0x000fc20008010829 */
[--C-:B------:R-:W-:Y:S01]  /*3a50*/  FFMA.FTZ R59, R59, UR10, -R41.reuse ;  /* 0x0000000a3b3b7c23 */ /* 0x100fe20008010829 */
[----:B------:R-:W-:-:S01]  /*3a60*/  FFMA.FTZ R14, R14, UR10, -R41 ;  /* 0x0000000a0e0e7c23 */ /* 0x000fc20008010829 */
[--C-:B------:R-:W-:Y:S01]  /*3a70*/  FFMA.FTZ R10, R10, UR10, -R41.reuse ;  /* 0x0000000a0a0a7c23 */ /* 0x100fe20008010829 */
[----:B------:R-:W-:Y:S01]  /*3a80*/  @!P1 PRMT R48, RZ, 0x654, R48 ;  /* 0x00000654ff309816 */ /* 0x000fe20000000030 */
[----:B------:R-:W1:Y:S01]  /*3a90*/  MUFU.EX2 R60, R60 ;  /* 0x0000003c003c7308 */ /* 0x000e620000000800 */
[----:B------:R-:W-:-:S01]  /*3aa0*/  FFMA.FTZ R66, R66, UR10, -R41 ;  /* 0x0000000a42427c23 */ /* 0x000fc20008010829 */
[--C-:B------:R-:W-:Y:S01]  /*3ab0*/  FFMA.FTZ R67, R67, UR10, -R41.reuse ;  /* 0x0000000a43437c23 */ /* 0x100fe20008010829 */
[----:B------:R2:W-:Y:S01]  /*3ac0*/  @!P1 SYNCS.ARRIVE.TRANS64.RED.A1T0 RZ, [R48+URZ], RZ ;  /* 0x000000ff30ff99a7 */ /* 0x0005e2000810043f */
[----:B------:R-:W-:-:S01]  /*3ad0*/  FFMA.FTZ R74, R74, UR10, -R41 ;  /* 0x0000000a4a4a7c23 */ /* 0x000fc20008010829 */
[--C-:B------:R-:W-:Y:S01]  /*3ae0*/  FFMA.FTZ R71, R71, UR10, -R41.reuse ;  /* 0x0000000a47477c23 */ /* 0x100fe20008010829 */
[----:B------:R-:W-:-:S01]  /*3af0*/  FFMA.FTZ R68, R68, UR10, -R41 ;  /* 0x0000000a44447c23 */ /* 0x000fc20008010829 */
[----:B------:R-:W-:Y:S01]  /*3b00*/  FFMA.FTZ R69, R69, UR10, -R41 ;  /* 0x0000000a45457c23 */ /* 0x000fe20008010829 */
[----:B------:R-:W3:Y:S01]  /*3b10*/  MUFU.EX2 R75, R75 ;  /* 0x0000004b004b7308 */ /* 0x000ee20000000800 */
[----:B0-----:R-:W-:-:S01]  /*3b20*/  FADD.FTZ R79, R27, R52 ;  /* 0x000000341b4f7221 */ /* 0x001fc20000010000 */
[--C-:B------:R-:W-:Y:S01]  /*3b30*/  FFMA.FTZ R72, R72, UR10, -R41.reuse ;  /* 0x0000000a48487c23 */ /* 0x100fe20008010829 */
[----:B------:R-:W-:-:S01]  /*3b40*/  FFMA.FTZ R73, R73, UR10, -R41 ;  /* 0x0000000a49497c23 */ /* 0x000fc20008010829 */
[--C-:B------:R-:W-:Y:S01]  /*3b50*/  FFMA.FTZ R61, R61, UR10, -R41.reuse ;  /* 0x0000000a3d3d7c23 */ /* 0x100fe20008010829 */
[----:B------:R-:W-:-:S01]  /*3b60*/  FFMA.FTZ R63, R63, UR10, -R41 ;  /* 0x0000000a3f3f7c23 */ /* 0x000fc20008010829 */
[--C-:B------:R-:W-:Y:S01]  /*3b70*/  FFMA.FTZ R62, R62, UR10, -R41.reuse ;  /* 0x0000000a3e3e7c23 */ /* 0x100fe20008010829 */
[----:B------:R-:W-:-:S01]  /*3b80*/  FFMA.FTZ R65, R65, UR10, -R41 ;  /* 0x0000000a41417c23 */ /* 0x000fc20008010829 */
[----:B------:R-:W2:Y:S01]  /*3b90*/  MUFU.EX2 R32, R32 ;  /* 0x0000002000207308 */ /* 0x000ea20000000800 */
[----:B-1----:R-:W-:-:S01]  /*3ba0*/  FADD.FTZ R78, R60, R79 ;  /* 0x0000004f3c4e7221 */ /* 0x002fc20000010000 */
[----:B------:R-:W-:-:S02]  /*3bb0*/  IMAD.MOV.U32 R90, RZ, RZ, R135 ;  /* 0x000000ffff5a7224 */ /* 0x000fc400078e0087 */
[----:B------:R-:W-:-:S04]  /*3bc0*/  IMAD.MOV.U32 R89, RZ, RZ, R135 ;  /* 0x000000ffff597224 */ /* 0x000fc800078e0087 */
[----:B------:R-:W0:Y:S01]  /*3bd0*/  MUFU.EX2 R57, R57 ;  /* 0x0000003900397308 */ /* 0x000e220000000800 */
[----:B---3--:R-:W-:-:S01]  /*3be0*/  FADD.FTZ R79, R75, R78 ;  /* 0x0000004e4b4f7221 */ /* 0x008fc20000010000 */
[----:B------:R-:W-:-:S04]  /*3bf0*/  F2FP.SATFINITE.E4M3.F32.PACK_AB_MERGE_C R60, R75, R60, RZ ;  /* 0x0000003c4b3c723e */ /* 0x000fc800048070ff */
[----:B------:R-:W-:Y:S02]  /*3c00*/  F2FP.SATFINITE.E4M3.F32.PACK_AB_MERGE_C R148, R52, R27, R60 ;  /* 0x0000001b3494723e */ /* 0x000fe4000480703c */
[----:B------:R-:W1:Y:S01]  /*3c10*/  MUFU.EX2 R56, R56 ;  /* 0x0000003800387308 */ /* 0x000e620000000800 */
[----:B--2---:R-:W-:-:S07]  /*3c20*/  FADD.FTZ R48, R32, R79 ;  /* 0x0000004f20307221 */ /* 0x004fce0000010000 */
[----:B------:R2:W-:Y:S01]  /*3c30*/  MUFU.EX2 R77, R49 ;  /* 0x00000031004d7308 */ /* 0x0005e20000000800 */
[----:B0-----:R-:W-:-:S07]  /*3c40*/  FADD.FTZ R79, R57, R48 ;  /* 0x00000030394f7221 */ /* 0x001fce0000010000 */
[----:B------:R-:W0:Y:S01]  /*3c50*/  MUFU.EX2 R55, R55 ;  /* 0x0000003700377308 */ /* 0x000e220000000800 */
[----:B--2---:R-:W-:-:S01]  /*3c60*/  FADD.FTZ R49, R53, R80 ;  /* 0x0000005035317221 */ /* 0x004fc20000010000 */
[----:B-1----:R-:W-:-:S03]  /*3c70*/  FADD.FTZ R48, R56, R79 ;  /* 0x0000004f38307221 */ /* 0x002fc60000010000 */
[----:B------:R-:W-:Y:S01]  /*3c80*/  FADD.FTZ R78, R28, R49 ;  /* 0x000000311c4e7221 */ /* 0x000fe20000010000 */
[----:B------:R-:W-:-:S01]  /*3c90*/  FFMA.FTZ R49, R70, UR10, -R41 ;  /* 0x0000000a46317c23 */ /* 0x000fc20008010829 */
[----:B------:R-:W-:Y:S01]  /*3ca0*/  FFMA.FTZ R41, R64, UR10, -R41 ;  /* 0x0000000a40297c23 */ /* 0x000fe20008010829 */
[----:B------:R-:W1:Y:S01]  /*3cb0*/  MUFU.EX2 R24, R24 ;  /* 0x0000001800187308 */ /* 0x000e620000000800 */
[----:B------:R-:W-:-:S04]  /*3cc0*/  FADD.FTZ R81, R25, R78 ;  /* 0x0000004e19517221 */ /* 0x000fc80000010000 */
[----:B------:R-:W-:-:S03]  /*3cd0*/  FADD.FTZ R70, R20, R81 ;  /* 0x0000005114467221 */ /* 0x000fc60000010000 */
[----:B------:R-:W2:Y:S01]  /*3ce0*/  MUFU.EX2 R29, R29 ;  /* 0x0000001d001d7308 */ /* 0x000ea20000000800 */
[----:B------:R-:W-:-:S01]  /*3cf0*/  FADD.FTZ R81, R21, R70 ;  /* 0x0000004615517221 */ /* 0x000fc20000010000 */
[C---:B0-----:R-:W-:Y:S01]  /*3d00*/  FADD.FTZ R79, R55.reuse, R48 ;  /* 0x00000030374f7221 */ /* 0x041fe20000010000 */
[----:B------:R-:W-:Y:S02]  /*3d10*/  F2FP.SATFINITE.E4M3.F32.PACK_AB_MERGE_C R55, R55, R56, RZ ;  /* 0x000000383737723e */ /* 0x000fe400048070ff */
[----:B------:R-:W-:Y:S02]  /*3d20*/  FADD.FTZ R70, R12, R81 ;  /* 0x000000510c467221 */ /* 0x000fe40000010000 */
[----:B------:R-:W-:Y:S01]  /*3d30*/  F2FP.SATFINITE.E4M3.F32.PACK_AB_MERGE_C R150, R57, R32, R55 ;  /* 0x000000203996723e */ /* 0x000fe20004807037 */
        /* <DEDUP_REMOVED lines=9> */
[----:B-1----:R-:W-:-:S01]  /*3dd0*/  FADD.FTZ R70, R46, R81 ;  /* 0x000000512e467221 */ /* 0x002fc20000010000 */
[----:B------:R-:W-:-:S04]  /*3de0*/  F2FP.SATFINITE.E4M3.F32.PACK_AB_MERGE_C R145, R46, R9, RZ ;  /* 0x000000092e91723e */ /* 0x000fc800048070ff */
[----:B------:R-:W-:Y:S02]  /*3df0*/  F2FP.SATFINITE.E4M3.F32.PACK_AB_MERGE_C R145, R11, R12, R145 ;  /* 0x0000000c0b91723e */ /* 0x000fe40004807091 */
        /* <DEDUP_REMOVED lines=16> */
[----:B------:R-:W-:-:S03]  /*3f00*/  F2FP.SATFINITE.E4M3.F32.PACK_AB_MERGE_C R50, R77, R50, RZ ;  /* 0x000000324d32723e */ /* 0x000fc600048070ff */
[----:B------:R-:W-:Y:S01]  /*3f10*/  FADD.FTZ R9, R77, R8 ;  /* 0x000000084d097221 */ /* 0x000fe20000010000 */
[----:B------:R-:W-:Y:S02]  /*3f20*/  F2FP.SATFINITE.E4M3.F32.PACK_AB_MERGE_C R146, R51, R14, R50 ;  /* 0x0000000e3392723e */ /* 0x000fe40004807032 */
        /* <DEDUP_REMOVED lines=21> */
[C---:B--2---:R-:W-:Y:S01]  /*4080*/  F2FP.SATFINITE.E4M3.F32.PACK_AB_MERGE_C R66, R67.reuse, R66, RZ ;  /* 0x000000424342723e */ /* 0x044fe200048070ff */
[----:B------:R-:W-:-:S03]  /*4090*/  FADD.FTZ R67, R67, R6 ;  /* 0x0000000643437221 */ /* 0x000fc60000010000 */
[----:B------:R-:W-:-:S03]  /*40a0*/  F2FP.SATFINITE.E4M3.F32.PACK_AB_MERGE_C R140, R13, R10, R66 ;  /* 0x0000000a0d8c723e */ /* 0x000fc60004807042 */
[----:B------:R-:W2:Y:S01]  /*40b0*/  MUFU.EX2 R76, R76 ;  /* 0x0000004c004c7308 */ /* 0x000ea20000000800 */
[----:B0-----:R-:W-:-:S07]  /*40c0*/  FADD.FTZ R7, R39, R20 ;  /* 0x0000001427077221 */ /* 0x001fce0000010000 */
[----:B------:R-:W0:Y:S01]  /*40d0*/  MUFU.EX2 R49, R49 ;  /* 0x0000003100317308 */ /* 0x000e220000000800 */
[----:B-1----:R-:W-:-:S07]  /*40e0*/  FADD.FTZ R6, R2, R67 ;  /* 0x0000004302067221 */ /* 0x002fce0000010000 */
[----:B------:R-:W-:Y:S01]  /*40f0*/  MUFU.EX2 R36, R36 ;  /* 0x0000002400247308 */ /* 0x000fe20000000800 */
[----:B--2---:R-:W-:-:S07]  /*4100*/  FADD.FTZ R7, R76, R7 ;  /* 0x000000074c077221 */ /* 0x004fce0000010000 */
[----:B------:R-:W1:Y:S01]  /*4110*/  MUFU.EX2 R33, R33 ;  /* 0x0000002100217308 */ /* 0x000e620000000800 */
[----:B0-----:R-:W-:-:S07]  /*4120*/  FADD.FTZ R6, R49, R6 ;  /* 0x0000000631067221 */ /* 0x001fce0000010000 */
[----:B------:R-:W0:Y:S08]  /*4130*/  MUFU.EX2 R71, R71 ;  /* 0x0000004700477308 */ /* 0x000e300000000800 */
[----:B------:R-:W2:Y:S01]  /*4140*/  MUFU.EX2 R68, R68 ;  /* 0x0000004400447308 */ /* 0x000ea20000000800 */
[----:B-1----:R-:W-:Y:S01]  /*4150*/  F2FP.SATFINITE.E4M3.F32.PACK_AB_MERGE_C R9, R33, R36, RZ ;  /* 0x000000242109723e */ /* 0x002fe200048070ff */
[----:B------:R-:W-:-:S03]  /*4160*/  FADD.FTZ R36, R36, R7 ;  /* 0x0000000724247221 */ /* 0x000fc60000010000 */
[----:B------:R-:W-:Y:S01]  /*4170*/  F2FP.SATFINITE.E4M3.F32.PACK_AB_MERGE_C R143, R76, R39, R9 ;  /* 0x000000274c8f723e */ /* 0x000fe20004807009 */
[----:B------:R-:W-:-:S02]  /*4180*/  FADD.FTZ R33, R33, R36 ;  /* 0x0000002421217221 */ /* 0x000fc40000010000 */
[----:B------:R-:W-:Y:S01]  /*4190*/  MUFU.EX2 R30, R30 ;  /* 0x0000001e001e7308 */ /* 0x000fe20000000800 */
[----:B0-----:R-:W-:-:S07]  /*41a0*/  FADD.FTZ R7, R71, R6 ;  /* 0x0000000647077221 */ /* 0x001fce0000010000 */
[----:B------:R-:W0:Y:S01]  /*41b0*/  MUFU.EX2 R37, R37 ;  /* 0x0000002500257308 */ /* 0x000e220000000800 */
[C---:B--2---:R-:W-:Y:S01]  /*41c0*/  F2FP.SATFINITE.E4M3.F32.PACK_AB_MERGE_C R71, R68.reuse, R71, RZ ;  /* 0x000000474447723e */ /* 0x044fe200048070ff */
        /* <DEDUP_REMOVED lines=9> */
[----:B------:R-:W2:Y:S01]  /*4260*/  MUFU.EX2 R73, R73 ;  /* 0x0000004900497308 */ /* 0x000ea20000000800 */
[C---:B0-----:R-:W-:Y:S01]  /*4270*/  F2FP.SATFINITE.E4M3.F32.PACK_AB_MERGE_C R137, R31.reuse, R34, R9 ;  /* 0x000000221f89723e */ /* 0x041fe20004807009 */
        /* <DEDUP_REMOVED lines=8> */
[C---:B0-----:R-:W-:Y:S01]  /*4300*/  F2FP.SATFINITE.E4M3.F32.PACK_AB_MERGE_C R73, R8.reuse, R73, RZ ;  /* 0x000000490849723e */ /* 0x041fe200048070ff */
[----:B------:R-:W-:-:S03]  /*4310*/  FADD.FTZ R8, R8, R7 ;  /* 0x0000000708087221 */ /* 0x000fc60000010000 */
[----:B------:R-:W-:-:S03]  /*4320*/  F2FP.SATFINITE.E4M3.F32.PACK_AB_MERGE_C R136, R72, R69, R73 ;  /* 0x000000454888723e */ /* 0x000fc60004807049 */
[----:B------:R-:W-:Y:S01]  /*4330*/  MUFU.EX2 R5, R5 ;  /* 0x0000000500057308 */ /* 0x000fe20000000800 */
[----:B-1----:R-:W-:-:S07]  /*4340*/  FADD.FTZ R12, R26, R37 ;  /* 0x000000251a0c7221 */ /* 0x002fce0000010000 */
[----:B------:R-:W0:Y:S01]  /*4350*/  MUFU.EX2 R4, R4 ;  /* 0x0000000400047308 */ /* 0x000e220000000800 */
[----:B--2---:R-:W-:-:S07]  /*4360*/  FADD.FTZ R7, R63, R8 ;  /* 0x000000083f077221 */ /* 0x004fce0000010000 */
[----:B------:R-:W1:Y:S08]  /*4370*/  MUFU.EX2 R3, R3 ;  /* 0x0000000300037308 */ /* 0x000e700000000800 */
[----:B------:R-:W2:Y:S01]  /*4380*/  MUFU.EX2 R62, R62 ;  /* 0x0000003e003e7308 */ /* 0x000ea20000000800 */
[----:B0-----:R-:W-:-:S07]  /*4390*/  F2FP.SATFINITE.E4M3.F32.PACK_AB_MERGE_C R9, R4, R5, RZ ;  /* 0x000000050409723e */ /* 0x001fce00048070ff */
[----:B------:R-:W0:Y:S01]  /*43a0*/  MUFU.EX2 R65, R65 ;  /* 0x0000004100417308 */ /* 0x000e220000000800 */
[----:B-1----:R-:W-:-:S01]  /*43b0*/  FADD.FTZ R12, R3, R12 ;  /* 0x0000000c030c7221 */ /* 0x002fc20000010000 */
[----:B------:R-:W-:-:S03]  /*43c0*/  F2FP.SATFINITE.E4M3.F32.PACK_AB_MERGE_C R139, R3, R26, R9 ;  /* 0x0000001a038b723e */ /* 0x000fc60004807009 */
[----:B------:R-:W-:-:S03]  /*43d0*/  FADD.FTZ R5, R5, R12 ;  /* 0x0000000c05057221 */ /* 0x000fc60000010000 */
        /* <DEDUP_REMOVED lines=35> */
[----:B------:R-:W-:Y:S01]  /*4610*/  UMOV UR21, UR37 ;  /* 0x0000002500157c82 */ /* 0x000fe20008000000 */
[----:B------:R-:W-:-:S05]  /*4620*/  ULDC UR19, c[0x0][0x988] ;  /* 0x0002620000137ab9 */ /* 0x000fca0000000800 */
.L_x_1702:
[----:B------:R-:W-:-:S04]  /*4630*/  UISETP.NE.AND UP0, UPT, UR21, 0x1, UPT ;  /* 0x000000011500788c */ /* 0x000fc8000bf05270 */
[----:B------:R-:W-:-:S04]  /*4640*/  USEL UR36, URZ, 0x1, UP0 ;  /* 0x000000013f247887 */ /* 0x000fc80008000000 */
[----:B------:R-:W-:Y:S01]  /*4650*/  ULOP3.LUT UR36, UR20, UR36, URZ, 0x3c, !UPT ;  /* 0x0000002414247292 */ /* 0x000fe2000f8e3c3f */
[----:B------:R-:W-:Y:S11]  /*4660*/  @!P0 BRA `(.L_x_1693) ;  /* 0x0000000000048947 */ /* 0x000ff60003800000 */
[----:B------:R-:W-:Y:S01]  /*4670*/  BPT.TRAP 0x1 ;  /* 0x000000040000795c */ /* 0x000fe20000300000 */
.L_x_1693:
        /* <DEDUP_REMOVED lines=9> */
.L_x_1694:
[----:B-1----:R-:W-:Y:S05]  /*4710*/  @P2 BRA `(.L_x_1695) ;  /* 0x0000000000082947 */ /* 0x002fea0003800000 */
[----:B------:R-:W1:Y:S02]  /*4720*/  SYNCS.PHASECHK.TRANS64.TRYWAIT P2, [UR22+0x19c30], R4 ;  /* 0x019c3004ff0075a7 */ /* 0x000e640008040156 */
[----:B-1----:R-:W-:Y:S05]  /*4730*/  @!P2 BRA `(.L_x_1696) ;  /* 0x000000c000d4a947 */ /* 0x002fea0003800000 */
.L_x_1695:
        /* <DEDUP_REMOVED lines=17> */
.L_x_1697:
[----:B------:R-:W-:Y:S01]  /*4850*/  ULEA UR14, UR21, UR44, 0x3 ;  /* 0x0000002c150e7291 */ /* 0x000fe2000f8e183f */
[----:B01----:R-:W-:-:S05]  /*4860*/  IMAD.U32 R4, RZ, RZ, UR20 ;  /* 0x00000014ff047e24 */ /* 0x003fca000f8e00ff */
[----:B------:R-:W-:-:S04]  /*4870*/  SHF.L.U32 R4, R4, 0x1f, RZ ;  /* 0x0000001f04047819 */ /* 0x000fc800000006ff */
[----:B------:R0:W1:Y:S01]  /*4880*/  SYNCS.PHASECHK.TRANS64.TRYWAIT P2, [UR14+0x19c50], R4 ;  /* 0x019c5004ff0075a7 */ /* 0x000062000804014e */
[----:B------:R-:W-:Y:S05]  /*4890*/  @!P0 BRA `(.L_x_1698) ;  /* 0x0000000000048947 */ /* 0x000fea0003800000 */
[----:B------:R-:W-:Y:S01]  /*48a0*/  BPT.TRAP 0x1 ;  /* 0x000000040000795c */ /* 0x000fe20000300000 */
.L_x_1698:
        /* <DEDUP_REMOVED lines=68> */
.L_x_1699:
[----:B------:R-:W-:Y:S01]  /*4cf0*/  UMOV UR6, 0xffffff80 ;  /* 0xffffff8000067882 */ /* 0x000fe20000000000 */
[----:B------:R-:W-:Y:S01]  /*4d00*/  IMAD.MOV.U32 R48, RZ, RZ, -0x2 ;  /* 0xfffffffeff307424 */ /* 0x000fe200078e00ff */
[----:B------:R-:W-:Y:S01]  /*4d10*/  UIMAD UR6, UR18, UR6, 0x1 ;  /* 0x00000001120674a4 */ /* 0x000fe2000f8e0206 */
[----:B01----:R0:W1:Y:S01]  /*4d20*/  MUFU.TANH R4, R56 ;  /* 0x0000003800047308 */ /* 0x0030620000002400 */
[C---:B------:R-:W-:Y:S01]  /*4d30*/  FMUL.FTZ R45, R0.reuse, R57 ;  /* 0x00000039002d7220 */ /* 0x040fe20000410000 */
[C---:B------:R-:W-:Y:S01]  /*4d40*/  FMUL.FTZ R46, R0.reuse, R58 ;  /* 0x0000003a002e7220 */ /* 0x040fe20000410000 */
[----:B------:R-:W-:Y:S01]  /*4d50*/  UIMAD UR6, UR52, 0xc0, UR6 ;  /* 0x000000c0340678a4 */ /* 0x000fe2000f8e0206 */
[C---:B------:R-:W-:Y:S01]  /*4d60*/  FMUL.FTZ R60, R0.reuse, R60 ;  /* 0x0000003c003c7220 */ /* 0x040fe20000410000 */
[C---:B------:R-:W-:Y:S01]  /*4d70*/  FMUL.FTZ R49, R0.reuse, R61 ;  /* 0x0000003d00317220 */ /* 0x040fe20000410000 */
[C---:B------:R-:W-:Y:S01]  /*4d80*/  FMUL.FTZ R64, R0.reuse, R64 ;  /* 0x0000004000407220 */ /* 0x040fe20000410000 */
[----:B------:R-:W-:Y:S01]  /*4d90*/  UIADD3 UR6, -UR49, UR6, UR48 ;  /* 0x0000000631067290 */ /* 0x000fe2000fffe130 */
[----:B------:R-:W2:Y:S01]  /*4da0*/  MUFU.TANH R45, R45 ;  /* 0x0000002d002d7308 */ /* 0x000ea20000002400 */
[C---:B------:R-:W-:Y:S01]  /*4db0*/  FMUL.FTZ R55, R0.reuse, R69 ;  /* 0x0000004500377220 */ /* 0x040fe20000410000 */
[C---:B------:R-:W-:Y:S01]  /*4dc0*/  FMUL.FTZ R57, R0.reuse, R73 ;  /* 0x0000004900397220 */ /* 0x040fe20000410000 */
[C---:B------:R-:W-:Y:S01]  /*4dd0*/  FMUL.FTZ R61, R0.reuse, R81 ;  /* 0x00000051003d7220 */ /* 0x040fe20000410000 */
[----:B------:R-:W-:Y:S01]  /*4de0*/  FMUL.FTZ R85, R0, R85 ;  /* 0x0000005500557220 */ /* 0x000fe20000410000 */
[----:B------:R-:W-:-:S02]  /*4df0*/  IMAD R47, R17, R48, UR6 ;  /* 0x00000006112f7e24 */ /* 0x000fc4000f8e0230 */
[C---:B------:R-:W-:Y:S01]  /*4e00*/  FMUL.FTZ R48, R0.reuse, R59 ;  /* 0x0000003b00307220 */ /* 0x040fe20000410000 */
[----:B------:R-:W-:Y:S01]  /*4e10*/  FMUL.FTZ R59, R0, R76 ;  /* 0x0000004c003b7220 */ /* 0x000fe20000410000 */
[----:B------:R-:W-:Y:S01]  /*4e20*/  MUFU.TANH R49, R49 ;  /* 0x0000003100317308 */ /* 0x000fe20000002400 */
[----:B------:R-:W-:Y:S01]  /*4e30*/  IMAD.IADD R47, R22, 0x1, R47 ;  /* 0x00000001162f7824 */ /* 0x000fe200078e022f */
[----:B------:R-:W-:Y:S01]  /*4e40*/  UIADD3 UR6, UR44, 0x3000, URZ ;  /* 0x000030002c067890 */ /* 0x000fe2000fffe03f */
[----:B------:R-:W-:Y:S01]  /*4e50*/  WARPGROUP.ARRIVE ;  /* 0x00000000000079c5 */ /* 0x000fe20000000000 */
[----:B------:R-:W-:Y:S01]  /*4e60*/  UMOV UR7, 0x40000040 ;  /* 0x4000004000077882 */ /* 0x000fe20000000000 */
[----:B------:R-:W-:Y:S01]  /*4e70*/  UMOV UR10, UR19 ;  /* 0x00000013000a7c82 */ /* 0x000fe20008000000 */
[C---:B------:R-:W-:Y:S01]  /*4e80*/  ISETP.GT.AND P2, PT, R47.reuse, RZ, PT ;  /* 0x000000ff2f00720c */ /* 0x040fe20003f44270 */
[----:B------:R-:W-:Y:S01]  /*4e90*/  USHF.R.U32.HI UR6, URZ, 0x4, UR6 ;  /* 0x000000043f067899 */ /* 0x000fe20008011606 */
[----:B------:R-:W-:Y:S01]  /*4ea0*/  ISETP.GT.AND P3, PT, R47, 0x1, PT ;  /* 0x000000012f00780c */ /* 0x000fe20003f64270 */
[----:B------:R-:W-:Y:S01]  /*4eb0*/  MUFU.TANH R55, R55 ;  /* 0x0000003700377308 */ /* 0x000fe20000002400 */
[----:B------:R-:W-:Y:S01]  /*4ec0*/  FSEL R50, R7, -INF , P2 ;  /* 0xff80000007327808 */ /* 0x000fe20001000000 */
[----:B------:R-:W-:Y:S01]  /*4ed0*/  ULOP3.LUT UR6, UR6, 0x3fff, URZ, 0xc0, !UPT ;  /* 0x00003fff06067892 */ /* 0x000fe2000f8ec03f */
[C---:B------:R-:W-:Y:S01]  /*4ee0*/  ISETP.GT.AND P2, PT, R47.reuse, 0x8, PT ;  /* 0x000000082f00780c */ /* 0x040fe20003f44270 */
[----:B------:R-:W-:Y:S01]  /*4ef0*/  FMUL.FTZ R73, R0, R79 ;  /* 0x0000004f00497220 */ /* 0x000fe20000410000 */
[----:B------:R-:W-:Y:S01]  /*4f00*/  FSEL R8, R8, -INF , P3 ;  /* 0xff80000008087808 */ /* 0x000fe20001800000 */
[----:B------:R-:W-:Y:S01]  /*4f10*/  ULOP3.LUT UR6, UR6, 0x10000, URZ, 0xfc, !UPT ;  /* 0x0001000006067892 */ /* 0x000fe2000f8efc3f */
[----:B------:R-:W-:Y:S01]  /*4f20*/  FMNMX.FTZ R51, R50, R5, !PT ;  /* 0x0000000532337209 */ /* 0x000fe20007810000 */
[----:B------:R3:W4:Y:S01]  /*4f30*/  MUFU.TANH R7, R60 ;  /* 0x0000003c00077308 */ /* 0x0007220000002400 */
[----:B------:R-:W-:Y:S01]  /*4f40*/  ISETP.GT.AND P3, PT, R47, 0x9, PT ;  /* 0x000000092f00780c */ /* 0x000fe20003f64270 */
[----:B------:R-:W-:Y:S01]  /*4f50*/  UIMAD UR11, UR21, 0x300, UR6 ;  /* 0x00000300150b78a4 */ /* 0x000fe2000f8e0206 */
[----:B------:R-:W-:Y:S01]  /*4f60*/  FSEL R11, R11, -INF , P2 ;  /* 0xff8000000b0b7808 */ /* 0x000fe20001000000 */
[----:B------:R-:W-:Y:S01]  /*4f70*/  FMUL.FTZ R62, R0, R62 ;  /* 0x0000003e003e7220 */ /* 0x000fe20000410000 */
[----:B------:R-:W-:Y:S01]  /*4f80*/  FMNMX.FTZ R52, R8, R51, !PT ;  /* 0x0000003308347209 */ /* 0x000fe20007810000 */
[----:B------:R-:W-:Y:S01]  /*4f90*/  FMUL.FTZ R66, R0, R66 ;  /* 0x0000004200427220 */ /* 0x000fe20000410000 */
[----:B------:R-:W-:Y:S01]  /*4fa0*/  ISETP.GT.AND P2, PT, R47, 0x10, PT ;  /* 0x000000102f00780c */ /* 0x000fe20003f44270 */
[----:B------:R-:W-:Y:S01]  /*4fb0*/  MUFU.TANH R57, R57 ;  /* 0x0000003900397308 */ /* 0x000fe20000002400 */
[----:B------:R-:W-:Y:S01]  /*4fc0*/  FSEL R12, R12, -INF , P3 ;  /* 0xff8000000c0c7808 */ /* 0x000fe20001800000 */
[----:B------:R-:W-:Y:S01]  /*4fd0*/  UMOV UR6, UR11 ;  /* 0x0000000b00067c82 */ /* 0x000fe20008000000 */
[----:B------:R-:W-:Y:S01]  /*4fe0*/  FMNMX.FTZ R53, R11, R52, !PT ;  /* 0x000000340b357209 */ /* 0x000fe20007810000 */
[----:B------:R-:W-:Y:S01]  /*4ff0*/  QGMMA.64x96x32.F32.E4M3.E4M3 R88, R148, gdesc[UR4], R88, gsb0 ;  /* 0x0160000494587df3 */ /* 0x000fe20008000858 */
[----:B------:R-:W-:Y:S01]  /*5000*/  ISETP.GT.AND P3, PT, R47, 0x11, PT ;  /* 0x000000112f00780c */ /* 0x000fe20003f64270 */
[----:B------:R-:W-:Y:S01]  /*5010*/  FMUL.FTZ R67, R0, R67 ;  /* 0x0000004300437220 */ /* 0x000fe20000410000 */
[----:B------:R-:W-:Y:S01]  /*5020*/  FSEL R51, R15, -INF , P2 ;  /* 0xff8000000f337808 */ /* 0x000fe20001000000 */
[----:B------:R-:W-:Y:S01]  /*5030*/  MUFU.TANH R59, R59 ;  /* 0x0000003b003b7308 */ /* 0x000fe20000002400 */
[----:B------:R-:W-:Y:S01]  /*5040*/  FMNMX.FTZ R52, R12, R53, !PT ;  /* 0x000000350c347209 */ /* 0x000fe20007810000 */
[----:B------:R-:W-:Y:S01]  /*5050*/  UIADD3 UR6, UR11, 0x2, URZ ;  /* 0x000000020b067890 */ /* 0x000fe2000fffe03f */
[----:B------:R-:W-:Y:S01]  /*5060*/  ISETP.GT.AND P2, PT, R47, 0x18, PT ;  /* 0x000000182f00780c */ /* 0x000fe20003f44270 */
[----:B------:R-:W-:Y:S01]  /*5070*/  UMOV UR7, 0x40000040 ;  /* 0x4000004000077882 */ /* 0x000fe20000000000 */
[----:B------:R-:W-:-:S02]  /*5080*/  FSEL R20, R20, -INF , P3 ;  /* 0xff80000014147808 */ /* 0x000fc40001800000 */
[----:B------:R-:W-:Y:S01]  /*5090*/  FMNMX.FTZ R53, R51, R52, !PT ;  /* 0x0000003433357209 */ /* 0x000fe20007810000 */
[----:B------:R-:W-:Y:S01]  /*50a0*/  FMUL.FTZ R52, R0, R65 ;  /* 0x0000004100347220 */ /* 0x000fe20000410000 */
[----:B------:R-:W-:Y:S01]  /*50b0*/  ISETP.GT.AND P3, PT, R47, 0x19, PT ;  /* 0x000000192f00780c */ /* 0x000fe20003f64270 */
[----:B------:R5:W5:Y:S01]  /*50c0*/  MUFU.TANH R15, R64 ;  /* 0x00000040000f7308 */ /* 0x000b620000002400 */
[----:B------:R-:W-:Y:S02]  /*50d0*/  FSEL R25, R25, -INF , P2 ;  /* 0xff80000019197808 */ /* 0x000fe40001000000 */
[----:B------:R-:W-:Y:S02]  /*50e0*/  FMNMX.FTZ R54, R20, R53, !PT ;  /* 0x0000003514367209 */ /* 0x000fe40007810000 */
[----:B------:R-:W-:Y:S02]  /*50f0*/  ISETP.GT.AND P2, PT, R47, 0x20, PT ;  /* 0x000000202f00780c */ /* 0x000fe40003f44270 */
[----:B------:R-:W-:Y:S01]  /*5100*/  FSEL R26, R26, -INF , P3 ;  /* 0xff8000001a1a7808 */ /* 0x000fe20001800000 */
[----:B------:R-:W5:Y:S01]  /*5110*/  MUFU.TANH R52, R52 ;  /* 0x0000003400347308 */ /* 0x000f620000002400 */
[----:B------:R-:W-:Y:S01]  /*5120*/  FMNMX.FTZ R53, R25, R54, !PT ;  /* 0x0000003619357209 */ /* 0x000fe20007810000 */
[----:B------:R-:W-:Y:S01]  /*5130*/  FMUL.FTZ R54, R0, R68 ;  /* 0x0000004400367220 */ /* 0x000fe20000410000 */
[----:B------:R-:W-:-:S02]  /*5140*/  ISETP.GT.AND P3, PT, R47, 0x21, PT ;  /* 0x000000212f00780c */ /* 0x000fc40003f64270 */
[----:B------:R-:W-:Y:S02]  /*5150*/  FSEL R29, R29, -INF , P2 ;  /* 0xff8000001d1d7808 */ /* 0x000fe40001000000 */
[----:B0-----:R-:W-:Y:S01]  /*5160*/  FMNMX.FTZ R56, R26, R53, !PT ;  /* 0x000000351a387209 */ /* 0x001fe20007810000 */
[----:B------:R-:W0:Y:S01]  /*5170*/  MUFU.TANH R54, R54 ;  /* 0x0000003600367308 */ /* 0x000e220000002400 */
[----:B------:R-:W-:Y:S02]  /*5180*/  ISETP.GT.AND P2, PT, R47, 0x28, PT ;  /* 0x000000282f00780c */ /* 0x000fe40003f44270 */
[----:B------:R-:W-:Y:S02]  /*5190*/  FSEL R30, R30, -INF , P3 ;  /* 0xff8000001e1e7808 */ /* 0x000fe40001800000 */
[----:B------:R-:W-:Y:S02]  /*51a0*/  FMNMX.FTZ R53, R29, R56, !PT ;  /* 0x000000381d357209 */ /* 0x000fe40007810000 */
[----:B------:R-:W-:Y:S01]  /*51b0*/  ISETP.GT.AND P3, PT, R47, 0x29, PT ;  /* 0x000000292f00780c */ /* 0x000fe20003f64270 */
[----:B------:R-:W-:Y:S01]  /*51c0*/  MUFU.TANH R61, R61 ;  /* 0x0000003d003d7308 */ /* 0x000fe20000002400 */
[----:B------:R-:W-:-:S02]  /*51d0*/  FSEL R33, R33, -INF , P2 ;  /* 0xff80000021217808 */ /* 0x000fc40001000000 */
[----:B------:R-:W-:Y:S02]  /*51e0*/  FMNMX.FTZ R56, R30, R53, !PT ;  /* 0x000000351e387209 */ /* 0x000fe40007810000 */
[----:B------:R-:W-:Y:S02]  /*51f0*/  ISETP.GT.AND P2, PT, R47, 0x30, PT ;  /* 0x000000302f00780c */ /* 0x000fe40003f44270 */
[----:B------:R-:W-:Y:S01]  /*5200*/  FSEL R34, R34, -INF , P3 ;  /* 0xff80000022227808 */ /* 0x000fe20001800000 */
[----:B------:R-:W-:Y:S01]  /*5210*/  MUFU.TANH R46, R46 ;  /* 0x0000002e002e7308 */ /* 0x000fe20000002400 */
[----:B------:R-:W-:Y:S01]  /*5220*/  FMNMX.FTZ R53, R33, R56, !PT ;  /* 0x0000003821357209 */ /* 0x000fe20007810000 */
[----:B------:R-:W-:Y:S01]  /*5230*/  FMUL.FTZ R56, R0, R72 ;  /* 0x0000004800387220 */ /* 0x000fe20000410000 */
[----:B------:R-:W-:Y:S02]  /*5240*/  ISETP.GT.AND P3, PT, R47, 0x31, PT ;  /* 0x000000312f00780c */ /* 0x000fe40003f64270 */
[----:B------:R-:W-:-:S02]  /*5250*/  FSEL R37, R37, -INF , P2 ;  /* 0xff80000025257808 */ /* 0x000fc40001000000 */
[----:B------:R-:W-:Y:S01]  /*5260*/  FMNMX.FTZ R58, R34, R53, !PT ;  /* 0x00000035223a7209 */ /* 0x000fe20007810000 */
        /* <DEDUP_REMOVED lines=12> */
[C---:B------:R-:W-:Y:S01]  /*5330*/  FMUL.FTZ R58, R0.reuse, R77 ;  /* 0x0000004d003a7220 */ /* 0x040fe20000410000 */
[----:B------:R-:W-:Y:S01]  /*5340*/  ISETP.GT.AND P3, PT, R47, 0x41, PT ;  /* 0x000000412f00780c */ /* 0x000fe20003f64270 */
[----:B------:R-:W-:Y:S01]  /*5350*/  FMUL.FTZ R77, R0, R86 ;  /* 0x00000056004d7220 */ /* 0x000fe20000410000 */
[----:B-1----:R-:W-:-:S02]  /*5360*/  FSEL R4, R4, -INF , P2 ;  /* 0xff80000004047808 */ /* 0x002fc40001000000 */
[----:B------:R-:W-:Y:S01]  /*5370*/  FMNMX.FTZ R53, R42, R53, !PT ;  /* 0x000000352a357209 */ /* 0x000fe20007810000 */
[----:B------:R-:W1:Y:S01]  /*5380*/  MUFU.TANH R58, R58 ;  /* 0x0000003a003a7308 */ /* 0x000e620000002400 */
[----:B------:R-:W-:Y:S02]  /*5390*/  ISETP.GT.AND P2, PT, R47, 0x48, PT ;  /* 0x000000482f00780c */ /* 0x000fe40003f44270 */
[----:B--2---:R-:W-:Y:S02]  /*53a0*/  FSEL R45, R45, -INF , P3 ;  /* 0xff8000002d2d7808 */ /* 0x004fe40001800000 */
[----:B---3--:R-:W-:Y:S02]  /*53b0*/  FMNMX.FTZ R60, R4, R53, !PT ;  /* 0x00000035043c7209 */ /* 0x008fe40007810000 */
[----:B------:R-:W-:Y:S01]  /*53c0*/  ISETP.GT.AND P3, PT, R47, 0x49, PT ;  /* 0x000000492f00780c */ /* 0x000fe20003f64270 */
[----:B------:R-:W-:Y:S01]  /*53d0*/  MUFU.TANH R66, R66 ;  /* 0x0000004200427308 */ /* 0x000fe20000002400 */
[----:B----4-:R-:W-:-:S02]  /*53e0*/  FSEL R7, R7, -INF , P2 ;  /* 0xff80000007077808 */ /* 0x010fc40001000000 */
[----:B------:R-:W-:Y:S02]  /*53f0*/  FMNMX.FTZ R60, R45, R60, !PT ;  /* 0x0000003c2d3c7209 */ /* 0x000fe40007810000 */
[----:B------:R-:W-:Y:S02]  /*5400*/  ISETP.GT.AND P2, PT, R47, 0x50, PT ;  /* 0x000000502f00780c */ /* 0x000fe40003f44270 */
[----:B------:R-:W-:Y:S01]  /*5410*/  FSEL R49, R49, -INF , P3 ;  /* 0xff80000031317808 */ /* 0x000fe20001800000 */
[----:B------:R-:W-:Y:S01]  /*5420*/  MUFU.TANH R67, R67 ;  /* 0x0000004300437308 */ /* 0x000fe20000002400 */
[----:B-----5:R-:W-:Y:S01]  /*5430*/  FMNMX.FTZ R64, R7, R60, !PT ;  /* 0x0000003c07407209 */ /* 0x020fe20007810000 */
[----:B------:R-:W-:Y:S01]  /*5440*/  FMUL.FTZ R60, R0, R80 ;  /* 0x00000050003c7220 */ /* 0x000fe20000410000 */
[----:B------:R-:W-:Y:S02]  /*5450*/  ISETP.GT.AND P3, PT, R47, 0x51, PT ;  /* 0x000000512f00780c */ /* 0x000fe40003f64270 */
[----:B------:R-:W-:-:S02]  /*5460*/  FSEL R53, R15, -INF , P2 ;  /* 0xff8000000f357808 */ /* 0x000fc40001000000 */
[----:B------:R-:W-:Y:S01]  /*5470*/  FMNMX.FTZ R64, R49, R64, !PT ;  /* 0x0000004031407209 */ /* 0x000fe20007810000 */
[----:B------:R-:W2:Y:S01]  /*5480*/  MUFU.TANH R60, R60 ;  /* 0x0000003c003c7308 */ /* 0x000ea20000002400 */
[----:B------:R-:W-:Y:S02]  /*5490*/  ISETP.GT.AND P2, PT, R47, 0x58, PT ;  /* 0x000000582f00780c */ /* 0x000fe40003f44270 */
[----:B------:R-:W-:Y:S02]  /*54a0*/  FSEL R52, R52, -INF , P3 ;  /* 0xff80000034347808 */ /* 0x000fe40001800000 */
[----:B------:R-:W-:Y:S02]  /*54b0*/  FMNMX.FTZ R15, R53, R64, !PT ;  /* 0x00000040350f7209 */ /* 0x000fe40007810000 */
[C---:B------:R-:W-:Y:S01]  /*54c0*/  ISETP.GT.AND P3, PT, R47.reuse, 0x59, PT ;  /* 0x000000592f00780c */ /* 0x040fe20003f64270 */
[----:B------:R-:W-:Y:S02]  /*54d0*/  WARPGROUP.DEPBAR.LE gsb0, 0x0 ;  /* 0x00008000000079c5 */ /* 0x000fe40000010000 */
[----:B0-----:R-:W-:Y:S01]  /*54e0*/  FSEL R54, R54, -INF , P2 ;  /* 0xff80000036367808 */ /* 0x001fe20001000000 */
[----:B------:R-:W-:Y:S01]  /*54f0*/  WARPGROUP.ARRIVE ;  /* 0x00000000000079c5 */ /* 0x000fe20000000000 */
[----:B------:R-:W-:Y:S01]  /*5500*/  FMNMX.FTZ R15, R52, R15, !PT ;  /* 0x0000000f340f7209 */ /* 0x000fe20007810000 */
[----:B------:R-:W-:Y:S01]  /*5510*/  MUFU.TANH R73, R73 ;  /* 0x0000004900497308 */ /* 0x000fe20000002400 */
[----:B------:R-:W-:-:S02]  /*5520*/  ISETP.GT.AND P2, PT, R47, 0x60, PT ;  /* 0x000000602f00780c */ /* 0x000fc40003f44270 */
[----:B------:R-:W-:Y:S01]  /*5530*/  FSEL R55, R55, -INF , P3 ;  /* 0xff80000037377808 */ /* 0x000fe20001800000 */
[----:B------:R-:W-:Y:S01]  /*5540*/  QGMMA.64x96x32.F32.E4M3.E4M3 R88, R144, gdesc[UR4], R88, gsb0 ;  /* 0x0160000490587df3 */ /* 0x000fe20008000858 */
[----:B------:R-:W-:Y:S01]  /*5550*/  FMNMX.FTZ R64, R54, R15, !PT ;  /* 0x0000000f36407209 */ /* 0x000fe20007810000 */
[----:B------:R-:W-:Y:S01]  /*5560*/  FMUL.FTZ R15, R0, R84 ;  /* 0x00000054000f7220 */ /* 0x000fe20000410000 */
[----:B------:R-:W-:Y:S01]  /*5570*/  ISETP.GT.AND P3, PT, R47, 0x61, PT ;  /* 0x000000612f00780c */ /* 0x000fe20003f64270 */
[----:B------:R-:W-:Y:S01]  /*5580*/  MUFU.TANH R77, R77 ;  /* 0x0000004d004d7308 */ /* 0x000fe20000002400 */
[----:B------:R-:W-:Y:S01]  /*5590*/  FSEL R56, R56, -INF , P2 ;  /* 0xff80000038387808 */ /* 0x000fe20001000000 */
[----:B------:R-:W-:Y:S01]  /*55a0*/  UIADD3 UR6, UR11, 0x4, URZ ;  /* 0x000000040b067890 */ /* 0x000fe2000fffe03f */
[----:B------:R-:W-:Y:S01]  /*55b0*/  FMNMX.FTZ R65, R55, R64, !PT ;  /* 0x0000004037417209 */ /* 0x000fe20007810000 */
[----:B------:R-:W-:Y:S01]  /*55c0*/  UMOV UR7, 0x40000040 ;  /* 0x4000004000077882 */ /* 0x000fe20000000000 */
[----:B------:R-:W-:-:S02]  /*55d0*/  ISETP.GT.AND P2, PT, R47, 0x68, PT ;  /* 0x000000682f00780c */ /* 0x000fc40003f44270 */
[----:B------:R-:W-:Y:S01]  /*55e0*/  FSEL R57, R57, -INF , P3 ;  /* 0xff80000039397808 */ /* 0x000fe20001800000 */
[----:B------:R-:W0:Y:S01]  /*55f0*/  MUFU.TANH R15, R15 ;  /* 0x0000000f000f7308 */ /* 0x000e220000002400 */
[----:B------:R-:W-:Y:S02]  /*5600*/  FMNMX.FTZ R64, R56, R65, !PT ;  /* 0x0000004138407209 */ /* 0x000fe40007810000 */
[----:B------:R-:W-:Y:S02]  /*5610*/  ISETP.GT.AND P3, PT, R47, 0x69, PT ;  /* 0x000000692f00780c */ /* 0x000fe40003f64270 */
[----:B------:R-:W-:Y:S02]  /*5620*/  FSEL R59, R59, -INF , P2 ;  /* 0xff8000003b3b7808 */ /* 0x000fe40001000000 */
[----:B------:R-:W-:Y:S01]  /*5630*/  FMNMX.FTZ R64, R57, R64, !PT ;  /* 0x0000004039407209 */ /* 0x000fe20007810000 */
[----:B------:R-:W3:Y:S01]  /*5640*/  MUFU.TANH R65, R85 ;  /* 0x0000005500417308 */ /* 0x000ee20000002400 */
[----:B------:R-:W-:-:S02]  /*5650*/  ISETP.GT.AND P2, PT, R47, 0x70, PT ;  /* 0x000000702f00780c */ /* 0x000fc40003f44270 */
[----:B-1----:R-:W-:Y:S02]  /*5660*/  FSEL R58, R58, -INF , P3 ;  /* 0xff8000003a3a7808 */ /* 0x002fe40001800000 */
[----:B------:R-:W-:Y:S01]  /*5670*/  FMNMX.FTZ R69, R59, R64, !PT ;  /* 0x000000403b457209 */ /* 0x000fe20007810000 */
[----:B------:R-:W-:Y:S01]  /*5680*/  FMUL.FTZ R64, R0, R63 ;  /* 0x0000003f00407220 */ /* 0x000fe20000410000 */
[C---:B------:R-:W-:Y:S02]  /*5690*/  ISETP.GT.AND P3, PT, R47.reuse, 0x71, PT ;  /* 0x000000712f00780c */ /* 0x040fe40003f64270 */
[----:B--2---:R-:W-:Y:S02]  /*56a0*/  FSEL R60, R60, -INF , P2 ;  /* 0xff8000003c3c7808 */ /* 0x004fe40001000000 */
[----:B------:R-:W-:Y:S01]  /*56b0*/  FMNMX.FTZ R69, R58, R69, !PT ;  /* 0x000000453a457209 */ /* 0x000fe20007810000 */
[----:B------:R-:W1:Y:S01]  /*56c0*/  MUFU.TANH R64, R64 ;  /* 0x0000004000407308 */ /* 0x000e620000002400 */
[----:B------:R-:W-:-:S02]  /*56d0*/  ISETP.GT.AND P2, PT, R47, 0x78, PT ;  /* 0x000000782f00780c */ /* 0x000fc40003f44270 */
[----:B------:R-:W-:Y:S02]  /*56e0*/  FSEL R61, R61, -INF , P3 ;  /* 0xff8000003d3d7808 */ /* 0x000fe40001800000 */
[----:B------:R-:W-:Y:S01]  /*56f0*/  FMNMX.FTZ R68, R60, R69, !PT ;  /* 0x000000453c447209 */ /* 0x000fe20007810000 */
[C---:B------:R-:W-:Y:S01]  /*5700*/  FMUL.FTZ R69, R0.reuse, R71 ;  /* 0x0000004700457220 */ /* 0x040fe20000410000 */
[C---:B------:R-:W-:Y:S01]  /*5710*/  ISETP.GT.AND P3, PT, R47.reuse, 0x79, PT ;  /* 0x000000792f00780c */ /* 0x040fe20003f64270 */
[----:B------:R-:W-:Y:S01]  /*5720*/  VIADD R47, R47, 0x8 ;  /* 0x000000082f2f7836 */ /* 0x000fe20000000000 */
[----:B0-----:R-:W-:Y:S01]  /*5730*/  FSEL R63, R15, -INF , P2 ;  /* 0xff8000000f3f7808 */ /* 0x001fe20001000000 */
[C---:B------:R-:W-:Y:S01]  /*5740*/  FMUL.FTZ R71, R0.reuse, R75 ;  /* 0x0000004b00477220 */ /* 0x040fe20000410000 */
[----:B------:R-:W-:Y:S01]  /*5750*/  FMNMX.FTZ R68, R61, R68, !PT ;  /* 0x000000443d447209 */ /* 0x000fe20007810000 */
[----:B------:R-:W-:Y:S01]  /*5760*/  MUFU.TANH R69, R69 ;  /* 0x0000004500457308 */ /* 0x000fe20000002400 */
[----:B---3--:R-:W-:Y:S01]  /*5770*/  FSEL R65, R65, -INF , P3 ;  /* 0xff80000041417808 */ /* 0x008fe20001800000 */
[----:B------:R-:W-:Y:S01]  /*5780*/  FMUL.FTZ R75, R0, R83 ;  /* 0x00000053004b7220 */ /* 0x000fe20000410000 */
[----:B------:R-:W-:-:S02]  /*5790*/  FMNMX.FTZ R68, R63, R68, !PT ;  /* 0x000000443f447209 */ /* 0x000fc40007810000 */
[----:B------:R-:W-:Y:S02]  /*57a0*/  ISETP.GT.AND P3, PT, R47, RZ, PT ;  /* 0x000000ff2f00720c */ /* 0x000fe40003f64270 */
[----:B------:R-:W-:Y:S01]  /*57b0*/  FMNMX.FTZ R15, R65, R68, !PT ;  /* 0x00000044410f7209 */ /* 0x000fe20007810000 */
[C---:B------:R-:W-:Y:S01]  /*57c0*/  FMUL.FTZ R68, R0.reuse, R70 ;  /* 0x0000004600447220 */ /* 0x040fe20000410000 */
[----:B------:R-:W-:Y:S01]  /*57d0*/  ISETP.GT.AND P4, PT, R47, 0x1, PT ;  /* 0x000000012f00780c */ /* 0x000fe20003f84270 */
[C---:B------:R-:W-:Y:S01]  /*57e0*/  FMUL.FTZ R70, R0.reuse, R74 ;  /* 0x0000004a00467220 */ /* 0x040fe20000410000 */
[----:B------:R-:W-:Y:S01]  /*57f0*/  FSEL R9, R9, -INF , P3 ;  /* 0xff80000009097808 */ /* 0x000fe20001800000 */
[----:B------:R-:W0:Y:S01]  /*5800*/  SHFL.BFLY PT, R72, R15, 0x2, 0x1f ;  /* 0x0c401f000f487f89 */ /* 0x000e2200000e0000 */
[----:B------:R-:W-:Y:S01]  /*5810*/  ISETP.GT.AND P3, PT, R47, 0x8, PT ;  /* 0x000000082f00780c */ /* 0x000fe20003f64270 */
[----:B------:R-:W-:Y:S01]  /*5820*/  FMUL.FTZ R74, R0, R82 ;  /* 0x00000052004a7220 */ /* 0x000fe20000410000 */
[----:B------:R-:W-:Y:S01]  /*5830*/  FSEL R10, R10, -INF , P4 ;  /* 0xff8000000a0a7808 */ /* 0x000fe20002000000 */
[----:B------:R-:W2:Y:S01]  /*5840*/  MUFU.TANH R68, R68 ;  /* 0x0000004400447308 */ /* 0x000ea20000002400 */
[----:B------:R-:W-:-:S02]  /*5850*/  FMNMX.FTZ R81, R9, R6, !PT ;  /* 0x0000000609517209 */ /* 0x000fc40007810000 */
[----:B------:R-:W-:Y:S02]  /*5860*/  ISETP.GT.AND P4, PT, R47, 0x9, PT ;  /* 0x000000092f00780c */ /* 0x000fe40003f84270 */
[----:B------:R-:W-:Y:S02]  /*5870*/  FSEL R13, R13, -INF , P3 ;  /* 0xff8000000d0d7808 */ /* 0x000fe40001800000 */
[----:B------:R-:W-:Y:S01]  /*5880*/  FMNMX.FTZ R80, R10, R81, !PT ;  /* 0x000000510a507209 */ /* 0x000fe20007810000 */
[----:B------:R-:W3:Y:S01]  /*5890*/  MUFU.TANH R70, R70 ;  /* 0x0000004600467308 */ /* 0x000ee20000002400 */
[C---:B------:R-:W-:Y:S02]  /*58a0*/  ISETP.GT.AND P3, PT, R47.reuse, 0x10, PT ;  /* 0x000000102f00780c */ /* 0x040fe40003f64270 */
[----:B------:R-:W-:Y:S02]  /*58b0*/  FSEL R14, R14, -INF , P4 ;  /* 0xff8000000e0e7808 */ /* 0x000fe40002000000 */
[----:B------:R-:W-:-:S02]  /*58c0*/  ISETP.GT.AND P4, PT, R47, 0x11, PT ;  /* 0x000000112f00780c */ /* 0x000fc40003f84270 */
[----:B------:R-:W-:Y:S01]  /*58d0*/  FSEL R21, R21, -INF , P3 ;  /* 0xff80000015157808 */ /* 0x000fe20001800000 */
[----:B------:R-:W4:Y:S01]  /*58e0*/  MUFU.TANH R71, R71 ;  /* 0x0000004700477308 */ /* 0x000f220000002400 */
[----:B------:R-:W-:Y:S02]  /*58f0*/  ISETP.GT.AND P3, PT, R47, 0x18, PT ;  /* 0x000000182f00780c */ /* 0x000fe40003f64270 */
[----:B------:R-:W-:Y:S02]  /*5900*/  FSEL R24, R24, -INF , P4 ;  /* 0xff80000018187808 */ /* 0x000fe40002000000 */
[----:B0-----:R-:W-:Y:S01]  /*5910*/  FMNMX.FTZ R76, R15, R72, !PT ;  /* 0x000000480f4c7209 */ /* 0x001fe20007810000 */
[C---:B------:R-:W-:Y:S01]  /*5920*/  FMUL.FTZ R72, R0.reuse, R78 ;  /* 0x0000004e00487220 */ /* 0x040fe20000410000 */
[----:B------:R-:W-:Y:S01]  /*5930*/  ISETP.GT.AND P4, PT, R47, 0x19, PT ;  /* 0x000000192f00780c */ /* 0x000fe20003f84270 */
[----:B------:R-:W-:Y:S01]  /*5940*/  MUFU.TANH R74, R74 ;  /* 0x0000004a004a7308 */ /* 0x000fe20000002400 */
[----:B------:R-:W-:Y:S01]  /*5950*/  FSEL R27, R27, -INF , P3 ;  /* 0xff8000001b1b7808 */ /* 0x000fe20001800000 */
[----:B------:R-:W0:Y:S01]  /*5960*/  SHFL.BFLY PT, R15, R76, 0x1, 0x1f ;  /* 0x0c201f004c0f7f89 */ /* 0x000e2200000e0000 */
[----:B------:R-:W-:Y:S01]  /*5970*/  ISETP.GT.AND P3, PT, R47, 0x20, PT ;  /* 0x000000202f00780c */ /* 0x000fe20003f64270 */
[----:B------:R-:W-:Y:S01]  /*5980*/  FMUL.FTZ R78, R0, R87 ;  /* 0x00000057004e7220 */ /* 0x000fe20000410000 */
[----:B------:R-:W-:-:S02]  /*5990*/  FSEL R28, R28, -INF , P4 ;  /* 0xff8000001c1c7808 */ /* 0x000fc40002000000 */
[----:B------:R-:W-:Y:S01]  /*59a0*/  ISETP.GT.AND P4, PT, R47, 0x21, PT ;  /* 0x000000212f00780c */ /* 0x000fe20003f84270 */
[----:B------:R-:W5:Y:S01]  /*59b0*/  MUFU.TANH R72, R72 ;  /* 0x0000004800487308 */ /* 0x000f620000002400 */
[----:B------:R-:W-:Y:S02]  /*59c0*/  FSEL R31, R31, -INF , P3 ;  /* 0xff8000001f1f7808 */ /* 0x000fe40001800000 */
[C---:B------:R-:W-:Y:S02]  /*59d0*/  ISETP.GT.AND P3, PT, R47.reuse, 0x28, PT ;  /* 0x000000282f00780c */ /* 0x040fe40003f64270 */
[----:B------:R-:W-:Y:S02]  /*59e0*/  FSEL R32, R32, -INF , P4 ;  /* 0xff80000020207808 */ /* 0x000fe40002000000 */
[----:B------:R-:W-:Y:S01]  /*59f0*/  ISETP.GT.AND P4, PT, R47, 0x29, PT ;  /* 0x000000292f00780c */ /* 0x000fe20003f84270 */
[----:B------:R-:W5:Y:S01]  /*5a00*/  MUFU.TANH R75, R75 ;  /* 0x0000004b004b7308 */ /* 0x000f620000002400 */
[----:B------:R-:W-:-:S02]  /*5a10*/  FSEL R35, R35, -INF , P3 ;  /* 0xff80000023237808 */ /* 0x000fc40001800000 */
[C---:B------:R-:W-:Y:S02]  /*5a20*/  ISETP.GT.AND P3, PT, R47.reuse, 0x30, PT ;  /* 0x000000302f00780c */ /* 0x040fe40003f64270 */
[----:B------:R-:W-:Y:S02]  /*5a30*/  FSEL R36, R36, -INF , P4 ;  /* 0xff80000024247808 */ /* 0x000fe40002000000 */
[----:B------:R-:W-:Y:S01]  /*5a40*/  ISETP.GT.AND P4, PT, R47, 0x31, PT ;  /* 0x000000312f00780c */ /* 0x000fe20003f84270 */
[----:B------:R-:W5:Y:S01]  /*5a50*/  MUFU.TANH R78, R78 ;  /* 0x0000004e004e7308 */ /* 0x000f620000002400 */
[----:B------:R-:W-:Y:S01]  /*5a60*/  FSEL R39, R39, -INF , P3 ;  /* 0xff80000027277808 */ /* 0x000fe20001800000 */
[----:B------:R-:W-:Y:S02]  /*5a70*/  WARPGROUP.DEPBAR.LE gsb0, 0x0 ;  /* 0x00008000000079c5 */ /* 0x000fe40000010000 */
[----:B0-----:R-:W-:Y:S01]  /*5a80*/  FMNMX.FTZ R15, R76, R15, !PT ;  /* 0x0000000f4c0f7209 */ /* 0x001fe20007810000 */
[----:B------:R-:W-:Y:S01]  /*5a90*/  IMAD.U32 R76, RZ, RZ, UR10 ;  /* 0x0000000aff4c7e24 */ /* 0x000fe2000f8e00ff */
[----:B------:R-:W-:Y:S01]  /*5aa0*/  ISETP.GT.AND P3, PT, R47, 0x38, PT ;  /* 0x000000382f00780c */ /* 0x000fe20003f64270 */
[----:B------:R-:W-:Y:S01]  /*5ab0*/  WARPGROUP.ARRIVE ;  /* 0x00000000000079c5 */ /* 0x000fe20000000000 */
[C---:B------:R-:W-:Y:S01]  /*5ac0*/  FSETP.NEU.FTZ.AND P2, PT, R15.reuse, -INF , PT ;  /* 0xff8000000f00780b */ /* 0x040fe20003f5d000 */
[----:B------:R-:W-:-:S01]  /*5ad0*/  FFMA.FTZ R76, R15, R76, -8 ;  /* 0xc10000000f4c7423 */ /* 0x000fc2000001004c */
[----:B------:R-:W-:-:S02]  /*5ae0*/  FSEL R40, R40, -INF , P4 ;  /* 0xff80000028287808 */ /* 0x000fc40002000000 */
[----:B------:R-:W-:Y:S01]  /*5af0*/  ISETP.GT.AND P4, PT, R47, 0x39, PT ;  /* 0x000000392f00780c */ /* 0x000fe20003f84270 */
[----:B------:R-:W-:Y:S01]  /*5b00*/  QGMMA.64x96x32.F32.E4M3.E4M3 R88, R140, gdesc[UR4], R88, gsb0 ;  /* 0x016000048c587df3 */ /* 0x000fe20008000858 */
[----:B------:R-:W-:Y:S01]  /*5b10*/  FSEL R76, R76, RZ, P2 ;  /* 0x000000ff4c4c7208 */ /* 0x000fe20001000000 */
[----:B------:R-:W-:Y:S01]  /*5b20*/  UIADD3 UR6, UR11, 0x6, URZ ;  /* 0x000000060b067890 */ /* 0x000fe2000fffe03f */
[----:B------:R-:W-:Y:S01]  /*5b30*/  FSEL R43, R43, -INF , P3 ;  /* 0xff8000002b2b7808 */ /* 0x000fe20001800000 */
[----:B------:R-:W-:Y:S01]  /*5b40*/  UMOV UR7, 0x40000040 ;  /* 0x4000004000077882 */ /* 0x000fe20000000000 */
[----:B------:R-:W-:Y:S01]  /*5b50*/  ISETP.GT.AND P3, PT, R47, 0x40, PT ;  /* 0x000000402f00780c */ /* 0x000fe20003f64270 */
[--C-:B------:R-:W-:Y:S01]  /*5b60*/  FFMA.FTZ R79, R8, UR10, -R76.reuse ;  /* 0x0000000a084f7c23 */ /* 0x100fe2000801084c */
[----:B------:R-:W-:-:S01]  /*5b70*/  FFMA.FTZ R8, R11, UR10, -R76 ;  /* 0x0000000a0b087c23 */ /* 0x000fc2000801084c */
[--C-:B------:R-:W-:Y:S01]  /*5b80*/  FFMA.FTZ R11, R12, UR10, -R76.reuse ;  /* 0x0000000a0c0b7c23 */ /* 0x100fe2000801084c */
[----:B------:R-:W-:-:S01]  /*5b90*/  FFMA.FTZ R12, R51, UR10, -R76 ;  /* 0x0000000a330c7c23 */ /* 0x000fc2000801084c */
[----:B------:R-:W-:Y:S01]  /*5ba0*/  FMNMX.FTZ R51, R13, R80, !PT ;  /* 0x000000500d337209 */ /* 0x000fe20007810000 */
[----:B------:R-:W-:-:S01]  /*5bb0*/  FFMA.FTZ R82, R20, UR10, -R76 ;  /* 0x0000000a14527c23 */ /* 0x000fc2000801084c */
[----:B------:R-:W-:Y:S01]  /*5bc0*/  FSEL R44, R44, -INF , P4 ;  /* 0xff8000002c2c7808 */ /* 0x000fe20002000000 */
[----:B------:R-:W-:-:S01]  /*5bd0*/  FFMA.FTZ R50, R50, UR10, -R76 ;  /* 0x0000000a32327c23 */ /* 0x000fc2000801084c */
[----:B------:R-:W-:Y:S01]  /*5be0*/  FMNMX.FTZ R20, R14, R51, !PT ;  /* 0x000000330e147209 */ /* 0x000fe20007810000 */
[----:B------:R-:W-:Y:S01]  /*5bf0*/  MUFU.EX2 R79, R79 ;  /* 0x0000004f004f7308 */ /* 0x000fe20000000800 */
[----:B------:R-:W-:Y:S01]  /*5c00*/  ISETP.GT.AND P4, PT, R47, 0x41, PT ;  /* 0x000000412f00780c */ /* 0x000fe20003f84270 */
[--C-:B------:R-:W-:Y:S01]  /*5c10*/  FFMA.FTZ R4, R4, UR10, -R76.reuse ;  /* 0x0000000a04047c23 */ /* 0x100fe2000801084c */
[----:B------:R-:W-:Y:S01]  /*5c20*/  FMNMX.FTZ R81, R21, R20, !PT ;  /* 0x0000001415517209 */ /* 0x000fe20007810000 */
[--C-:B------:R-:W-:Y:S01]  /*5c30*/  FFMA.FTZ R20, R25, UR10, -R76.reuse ;  /* 0x0000000a19147c23 */ /* 0x100fe2000801084c */
[----:B------:R-:W-:Y:S01]  /*5c40*/  FSEL R46, R46, -INF , P3 ;  /* 0xff8000002e2e7808 */ /* 0x000fe20001800000 */
[--C-:B------:R-:W-:Y:S01]  /*5c50*/  FFMA.FTZ R45, R45, UR10, -R76.reuse ;  /* 0x0000000a2d2d7c23 */ /* 0x100fe2000801084c */
[----:B------:R-:W-:Y:S01]  /*5c60*/  FMNMX.FTZ R80, R24, R81, !PT ;  /* 0x0000005118507209 */ /* 0x000fe20007810000 */
[----:B------:R0:W-:Y:S01]  /*5c70*/  MUFU.EX2 R51, R82 ;  /* 0x0000005200337308 */ /* 0x0001e20000000800 */
[----:B------:R-:W-:Y:S01]  /*5c80*/  ISETP.GT.AND P3, PT, R47, 0x48, PT ;  /* 0x000000482f00780c */ /* 0x000fe20003f64270 */
[--C-:B------:R-:W-:Y:S01]  /*5c90*/  FFMA.FTZ R7, R7, UR10, -R76.reuse ;  /* 0x0000000a07077c23 */ /* 0x100fe2000801084c */
[----:B------:R-:W-:Y:S01]  /*5ca0*/  FMNMX.FTZ R25, R27, R80, !PT ;  /* 0x000000501b197209 */ /* 0x000fe20007810000 */
[----:B------:R-:W-:Y:S01]  /*5cb0*/  FFMA.FTZ R52, R52, UR10, -R76 ;  /* 0x0000000a34347c23 */ /* 0x000fe2000801084c */
[----:B------:R-:W-:-:S02]  /*5cc0*/  FSEL R48, R48, -INF , P4 ;  /* 0xff80000030307808 */ /* 0x000fc40002000000 */
[----:B------:R-:W-:Y:S01]  /*5cd0*/  ISETP.GT.AND P4, PT, R47, 0x49, PT ;  /* 0x000000492f00780c */ /* 0x000fe20003f84270 */
[----:B------:R-:W-:Y:S01]  /*5ce0*/  MUFU.EX2 R50, R50 ;  /* 0x0000003200327308 */ /* 0x000fe20000000800 */
[----:B0-----:R-:W-:-:S01]  /*5cf0*/  FFMA.FTZ R82, R26, UR10, -R76 ;  /* 0x0000000a1a527c23 */ /* 0x001fc2000801084c */
[----:B------:R-:W-:Y:S02]  /*5d00*/  FMNMX.FTZ R26, R28, R25, !PT ;  /* 0x000000191c1a7209 */ /* 0x000fe40007810000 */
[----:B------:R-:W-:Y:S02]  /*5d10*/  FSEL R62, R62, -INF , P3 ;  /* 0xff8000003e3e7808 */ /* 0x000fe40001800000 */
[----:B------:R-:W-:Y:S01]  /*5d20*/  FMNMX.FTZ R81, R31, R26, !PT ;  /* 0x0000001a1f517209 */ /* 0x000fe20007810000 */
[----:B------:R-:W-:-:S01]  /*5d30*/  FFMA.FTZ R26, R29, UR10, -R76 ;  /* 0x0000000a1d1a7c23 */ /* 0x000fc2000801084c */
[----:B------:R0:W-:Y:S01]  /*5d40*/  MUFU.EX2 R25, R82 ;  /* 0x0000005200197308 */ /* 0x0001e20000000800 */
[----:B------:R-:W-:-:S02]  /*5d50*/  ISETP.GT.AND P3, PT, R47, 0x50, PT ;  /* 0x000000502f00780c */ /* 0x000fc40003f64270 */
[----:B------:R-:W-:Y:S02]  /*5d60*/  FMNMX.FTZ R80, R32, R81, !PT ;  /* 0x0000005120507209 */ /* 0x000fe40007810000 */
[----:B-1----:R-:W-:Y:S02]  /*5d70*/  FSEL R64, R64, -INF , P4 ;  /* 0xff80000040407808 */ /* 0x002fe40002000000 */
[----:B------:R-:W-:Y:S01]  /*5d80*/  FMNMX.FTZ R29, R35, R80, !PT ;  /* 0x00000050231d7209 */ /* 0x000fe20007810000 */
[----:B------:R-:W-:Y:S01]  /*5d90*/  MUFU.EX2 R8, R8 ;  /* 0x0000000800087308 */ /* 0x000fe20000000800 */
[----:B0-----:R-:W-:-:S01]  /*5da0*/  FFMA.FTZ R82, R30, UR10, -R76 ;  /* 0x0000000a1e527c23 */ /* 0x001fc2000801084c */
[----:B------:R-:W-:Y:S02]  /*5db0*/  ISETP.GT.AND P4, PT, R47, 0x51, PT ;  /* 0x000000512f00780c */ /* 0x000fe40003f84270 */
[----:B------:R-:W-:Y:S02]  /*5dc0*/  FMNMX.FTZ R30, R36, R29, !PT ;  /* 0x0000001d241e7209 */ /* 0x000fe40007810000 */
[----:B------:R-:W-:-:S02]  /*5dd0*/  FSEL R66, R66, -INF , P3 ;  /* 0xff80000042427808 */ /* 0x000fc40001800000 */
[----:B------:R-:W-:Y:S01]  /*5de0*/  FMNMX.FTZ R81, R39, R30, !PT ;  /* 0x0000001e27517209 */ /* 0x000fe20007810000 */
[--C-:B------:R-:W-:Y:S01]  /*5df0*/  FFMA.FTZ R30, R33, UR10, -R76.reuse ;  /* 0x0000000a211e7c23 */ /* 0x100fe2000801084c */
[----:B------:R-:W-:Y:S01]  /*5e00*/  ISETP.GT.AND P3, PT, R47, 0x58, PT ;  /* 0x000000582f00780c */ /* 0x000fe20003f64270 */
[----:B------:R0:W-:Y:S01]  /*5e10*/  MUFU.EX2 R29, R82 ;  /* 0x00000052001d7308 */ /* 0x0001e20000000800 */
[----:B------:R-:W-:Y:S02]  /*5e20*/  FMNMX.FTZ R80, R40, R81, !PT ;  /* 0x0000005128507209 */ /* 0x000fe40007810000 */
[----:B------:R-:W-:Y:S02]  /*5e30*/  FSEL R67, R67, -INF , P4 ;  /* 0xff80000043437808 */ /* 0x000fe40002000000 */
[----:B------:R-:W-:Y:S01]  /*5e40*/  FMNMX.FTZ R33, R43, R80, !PT ;  /* 0x000000502b217209 */ /* 0x000fe20007810000 */
[--C-:B------:R-:W-:Y:S01]  /*5e50*/  FFMA.FTZ R80, R34, UR10, -R76.reuse ;  /* 0x0000000a22507c23 */ /* 0x100fe2000801084c */
[----:B------:R-:W-:-:S01]  /*5e60*/  FFMA.FTZ R34, R37, UR10, -R76 ;  /* 0x0000000a25227c23 */ /* 0x000fc2000801084c */
[--C-:B------:R-:W-:Y:S01]  /*5e70*/  FFMA.FTZ R37, R38, UR10, -R76.reuse ;  /* 0x0000000a26257c23 */ /* 0x100fe2000801084c */
[----:B------:R-:W-:Y:S01]  /*5e80*/  FMNMX.FTZ R81, R44, R33, !PT ;  /* 0x000000212c517209 */ /* 0x000fe20007810000 */
[----:B0-----:R-:W-:Y:S01]  /*5e90*/  FFMA.FTZ R82, R41, UR10, -R76 ;  /* 0x0000000a29527c23 */ /* 0x001fe2000801084c */
[----:B------:R-:W-:Y:S01]  /*5ea0*/  ISETP.GT.AND P4, PT, R47, 0x59, PT ;  /* 0x000000592f00780c */ /* 0x000fe20003f84270 */
[----:B------:R0:W-:Y:S01]  /*5eb0*/  MUFU.EX2 R33, R80 ;  /* 0x0000005000217308 */ /* 0x0001e20000000800 */
[----:B------:R-:W-:-:S02]  /*5ec0*/  FMNMX.FTZ R81, R46, R81, !PT ;  /* 0x000000512e517209 */ /* 0x000fc40007810000 */
[----:B--2---:R-:W-:Y:S02]  /*5ed0*/  FSEL R68, R68, -INF , P3 ;  /* 0xff80000044447808 */ /* 0x004fe40001800000 */
[----:B------:R-:W-:Y:S02]  /*5ee0*/  FMNMX.FTZ R81, R48, R81, !PT ;  /* 0x0000005130517209 */ /* 0x000fe40007810000 */
[----:B------:R-:W-:Y:S01]  /*5ef0*/  ISETP.GT.AND P3, PT, R47, 0x60, PT ;  /* 0x000000602f00780c */ /* 0x000fe20003f64270 */
[----:B------:R-:W-:Y:S01]  /*5f00*/  MUFU.EX2 R11, R11 ;  /* 0x0000000b000b7308 */ /* 0x000fe20000000800 */
[----:B------:R-:W-:Y:S02]  /*5f10*/  FMNMX.FTZ R81, R62, R81, !PT ;  /* 0x000000513e517209 */ /* 0x000fe40007810000 */
[----:B------:R-:W-:Y:S02]  /*5f20*/  FSEL R69, R69, -INF , P4 ;  /* 0xff80000045457808 */ /* 0x000fe40002000000 */
[----:B------:R-:W-:-:S02]  /*5f30*/  FMNMX.FTZ R81, R64, R81, !PT ;  /* 0x0000005140517209 */ /* 0x000fc40007810000 */
[----:B------:R-:W-:Y:S01]  /*5f40*/  ISETP.GT.AND P4, PT, R47, 0x61, PT ;  /* 0x000000612f00780c */ /* 0x000fe20003f84270 */
[----:B------:R-:W-:Y:S01]  /*5f50*/  MUFU.EX2 R12, R12 ;  /* 0x0000000c000c7308 */ /* 0x000fe20000000800 */
[----:B------:R-:W-:Y:S02]  /*5f60*/  FMNMX.FTZ R38, R66, R81, !PT ;  /* 0x0000005142267209 */ /* 0x000fe40007810000 */
[----:B---3--:R-:W-:Y:S02]  /*5f70*/  FSEL R70, R70, -INF , P3 ;  /* 0xff80000046467808 */ /* 0x008fe40001800000 */
[----:B------:R-:W-:Y:S02]  /*5f80*/  FMNMX.FTZ R41, R67, R38, !PT ;  /* 0x0000002643297209 */ /* 0x000fe40007810000 */
[----:B------:R-:W-:Y:S01]  /*5f90*/  ISETP.GT.AND P3, PT, R47, 0x68, PT ;  /* 0x000000682f00780c */ /* 0x000fe20003f64270 */
[----:B------:R1:W-:Y:S01]  /*5fa0*/  MUFU.EX2 R38, R82 ;  /* 0x0000005200267308 */ /* 0x0003e20000000800 */
[----:B0-----:R-:W-:Y:S01]  /*5fb0*/  FMNMX.FTZ R80, R68, R41, !PT ;  /* 0x0000002944507209 */ /* 0x001fe20007810000 */
[----:B------:R-:W-:Y:S01]  /*5fc0*/  FFMA.FTZ R41, R42, UR10, -R76 ;  /* 0x0000000a2a297c23 */ /* 0x000fe2000801084c */
[----:B----4-:R-:W-:-:S02]  /*5fd0*/  FSEL R71, R71, -INF , P4 ;  /* 0xff80000047477808 */ /* 0x010fc40002000000 */
[----:B------:R-:W-:Y:S02]  /*5fe0*/  FMNMX.FTZ R81, R69, R80, !PT ;  /* 0x0000005045517209 */ /* 0x000fe40007810000 */
[----:B------:R-:W-:Y:S01]  /*5ff0*/  ISETP.GT.AND P4, PT, R47, 0x69, PT ;  /* 0x000000692f00780c */ /* 0x000fe20003f84270 */
[----:B------:R-:W-:Y:S01]  /*6000*/  MUFU.EX2 R20, R20 ;  /* 0x0000001400147308 */ /* 0x000fe20000000800 */
[----:B------:R-:W-:Y:S02]  /*6010*/  FMNMX.FTZ R42, R70, R81, !PT ;  /* 0x00000051462a7209 */ /* 0x000fe40007810000 */
[----:B-----5:R-:W-:Y:S02]  /*6020*/  FSEL R72, R72, -INF , P3 ;  /* 0xff80000048487808 */ /* 0x020fe40001800000 */
[----:B------:R-:W-:Y:S02]  /*6030*/  FMNMX.FTZ R81, R71, R42, !PT ;  /* 0x0000002a47517209 */ /* 0x000fe40007810000 */
[----:B------:R-:W-:Y:S01]  /*6040*/  ISETP.GT.AND P3, PT, R47, 0x70, PT ;  /* 0x000000702f00780c */ /* 0x000fe20003f64270 */
[----:B------:R-:W-:Y:S01]  /*6050*/  MUFU.EX2 R26, R26 ;  /* 0x0000001a001a7308 */ /* 0x000fe20000000800 */
[----:B------:R-:W-:Y:S01]  /*6060*/  FSEL R73, R73, -INF , P4 ;  /* 0xff80000049497808 */ /* 0x000fe20002000000 */
[----:B------:R-:W-:-:S02]  /*6070*/  WARPGROUP.DEPBAR.LE gsb0, 0x0 ;  /* 0x00008000000079c5 */ /* 0x000fc40000010000 */
[----:B------:R-:W-:Y:S01]  /*6080*/  FMNMX.FTZ R42, R72, R81, !PT ;  /* 0x00000051482a7209 */ /* 0x000fe20007810000 */
[----:B------:R-:W-:Y:S01]  /*6090*/  WARPGROUP.ARRIVE ;  /* 0x00000000000079c5 */ /* 0x000fe20000000000 */
[----:B------:R-:W-:Y:S02]  /*60a0*/  ISETP.GT.AND P4, PT, R47, 0x71, PT ;  /* 0x000000712f00780c */ /* 0x000fe40003f84270 */
[----:B------:R-:W-:Y:S01]  /*60b0*/  FSEL R74, R74, -INF , P3 ;  /* 0xff8000004a4a7808 */ /* 0x000fe20001800000 */
[----:B------:R-:W-:Y:S01]  /*60c0*/  MUFU.EX2 R30, R30 ;  /* 0x0000001e001e7308 */ /* 0x000fe20000000800 */
[----:B------:R-:W-:Y:S01]  /*60d0*/  FMNMX.FTZ R81, R73, R42, !PT ;  /* 0x0000002a49517209 */ /* 0x000fe20007810000 */
[----:B------:R-:W-:Y:S01]  /*60e0*/  QGMMA.64x96x32.F32.E4M3.E4M3 R88, R136, gdesc[UR4], R88, gsb0 ;  /* 0x0160000488587df3 */ /* 0x000fe20008000858 */
[----:B------:R-:W-:Y:S02]  /*60f0*/  ISETP.GT.AND P3, PT, R47, 0x78, PT ;  /* 0x000000782f00780c */ /* 0x000fe40003f64270 */
[----:B------:R-:W-:-:S02]  /*6100*/  FSEL R75, R75, -INF , P4 ;  /* 0xff8000004b4b7808 */ /* 0x000fc40002000000 */
[----:B------:R-:W-:Y:S01]  /*6110*/  FMNMX.FTZ R42, R74, R81, !PT ;  /* 0x000000514a2a7209 */ /* 0x000fe20007810000 */
[----:B------:R-:W-:Y:S01]  /*6120*/  MUFU.EX2 R34, R34 ;  /* 0x0000002200227308 */ /* 0x000fe20000000800 */
[----:B------:R-:W-:Y:S02]  /*6130*/  ISETP.GT.AND P4, PT, R47, 0x79, PT ;  /* 0x000000792f00780c */ /* 0x000fe40003f84270 */
[----:B------:R-:W-:Y:S02]  /*6140*/  FSEL R77, R77, -INF , P3 ;  /* 0xff8000004d4d7808 */ /* 0x000fe40001800000 */
[----:B------:R-:W-:Y:S02]  /*6150*/  FMNMX.FTZ R42, R75, R42, !PT ;  /* 0x0000002a4b2a7209 */ /* 0x000fe40007810000 */
[----:B------:R-:W-:Y:S01]  /*6160*/  FSEL R78, R78, -INF , P4 ;  /* 0xff8000004e4e7808 */ /* 0x000fe20002000000 */
[----:B------:R-:W-:Y:S01]  /*6170*/  MUFU.EX2 R37, R37 ;  /* 0x0000002500257308 */ /* 0x000fe20000000800 */
        /* <DEDUP_REMOVED lines=8> */
[----:B------:R-:W-:-:S01]  /*6200*/  FFMA.FTZ R57, R60, UR10, -R76 ;  /* 0x0000000a3c397c23 */ /* 0x000fc2000801084c */
[----:B------:R-:W0:Y:S01]  /*6210*/  SHFL.BFLY PT, R81, R80, 0x2, 0x1f ;  /* 0x0c401f0050517f89 */ /* 0x000e2200000e0000 */
[----:B------:R-:W-:-:S01]  /*6220*/  FFMA.FTZ R60, R61, UR10, -R76 ;  /* 0x0000000a3d3c7c23 */ /* 0x000fc2000801084c */
[----:B------:R-:W-:-:S02]  /*6230*/  IMAD.U32 R61, RZ, RZ, UR10 ;  /* 0x0000000aff3d7e24 */ /* 0x000fc4000f8e00ff */
[----:B------:R-:W-:-:S01]  /*6240*/  FFMA.FTZ R55, R59, UR10, -R76 ;  /* 0x0000000a3b377c23 */ /* 0x000fc2000801084c */
[--C-:B------:R-:W-:Y:S01]  /*6250*/  FFMA.FTZ R59, R63, UR10, -R76.reuse ;  /* 0x0000000a3f3b7c23 */ /* 0x100fe2000801084c */
[----:B------:R-:W-:Y:S08]  /*6260*/  MUFU.EX2 R41, R41 ;  /* 0x0000002900297308 */ /* 0x000ff00000000800 */
[----:B------:R-:W-:Y:S08]  /*6270*/  MUFU.EX2 R4, R4 ;  /* 0x0000000400047308 */ /* 0x000ff00000000800 */
[----:B------:R-:W-:Y:S01]  /*6280*/  MUFU.EX2 R45, R45 ;  /* 0x0000002d002d7308 */ /* 0x000fe20000000800 */
[----:B0-----:R-:W-:Y:S01]  /*6290*/  FMNMX.FTZ R81, R80, R81, !PT ;  /* 0x0000005150517209 */ /* 0x001fe20007810000 */
[--C-:B------:R-:W-:Y:S01]  /*62a0*/  FFMA.FTZ R80, R58, UR10, -R76.reuse ;  /* 0x0000000a3a507c23 */ /* 0x100fe2000801084c */
[----:B------:R-:W-:-:S03]  /*62b0*/  FFMA.FTZ R76, R65, UR10, -R76 ;  /* 0x0000000a414c7c23 */ /* 0x000fc6000801084c */
[----:B-1----:R-:W0:Y:S02]  /*62c0*/  SHFL.BFLY PT, R82, R81, 0x1, 0x1f ;  /* 0x0c201f0051527f89 */ /* 0x002e2400000e0000 */
[----:B------:R-:W-:Y:S08]  /*62d0*/  MUFU.EX2 R7, R7 ;  /* 0x0000000700077308 */ /* 0x000ff00000000800 */
[----:B------:R-:W-:Y:S08]  /*62e0*/  MUFU.EX2 R42, R42 ;  /* 0x0000002a002a7308 */ /* 0x000ff00000000800 */
[----:B------:R-:W-:Y:S01]  /*62f0*/  MUFU.EX2 R47, R47 ;  /* 0x0000002f002f7308 */ /* 0x000fe20000000800 */
[----:B0-----:R-:W-:-:S07]  /*6300*/  FMNMX.FTZ R58, R81, R82, !PT ;  /* 0x00000052513a7209 */ /* 0x001fce0007810000 */
[----:B------:R-:W-:Y:S01]  /*6310*/  MUFU.EX2 R52, R52 ;  /* 0x0000003400347308 */ /* 0x000fe20000000800 */
[----:B------:R-:W-:Y:S02]  /*6320*/  FSEL R82, R15, RZ, P2 ;  /* 0x000000ff0f527208 */ /* 0x000fe40001000000 */
[C---:B------:R-:W-:Y:S01]  /*6330*/  FSETP.NEU.FTZ.AND P2, PT, R58.reuse, -INF , PT ;  /* 0xff8000003a00780b */ /* 0x040fe20003f5d000 */
[----:B------:R-:W-:-:S02]  /*6340*/  FFMA.FTZ R61, R58, R61, -8 ;  /* 0xc10000003a3d7423 */ /* 0x000fc4000001003d */
[----:B------:R-:W-:Y:S01]  /*6350*/  FADD.FTZ R82, -R82, R5 ;  /* 0x0000000552527221 */ /* 0x000fe20000010100 */
[----:B------:R-:W-:Y:S01]  /*6360*/  FSEL R63, R58, RZ, P2 ;  /* 0x000000ff3a3f7208 */ /* 0x000fe20001000000 */
[----:B------:R-:W-:Y:S01]  /*6370*/  MUFU.EX2 R49, R49 ;  /* 0x0000003100317308 */ /* 0x000fe20000000800 */
[----:B------:R-:W-:Y:S01]  /*6380*/  FSEL R61, R61, RZ, P2 ;  /* 0x000000ff3d3d7208 */ /* 0x000fe20001000000 */
[----:B------:R-:W-:-:S02]  /*6390*/  FMUL.FTZ R5, R82, UR10 ;  /* 0x0000000a52057c20 */ /* 0x000fc40008410000 */
[----:B------:R-:W-:-:S02]  /*63a0*/  FADD.FTZ R63, -R63, R6 ;  /* 0x000000063f3f7221 */ /* 0x000fc40000010100 */
[--C-:B------:R-:W-:Y:S01]  /*63b0*/  FFMA.FTZ R9, R9, UR10, -R61.reuse ;  /* 0x0000000a09097c23 */ /* 0x100fe2000801083d */
[----:B------:R-:W-:-:S01]  /*63c0*/  FFMA.FTZ R10, R10, UR10, -R61 ;  /* 0x0000000a0a0a7c23 */ /* 0x000fc2000801083d */
[----:B------:R-:W-:Y:S01]  /*63d0*/  FMUL.FTZ R82, R63, UR10 ;  /* 0x0000000a3f527c20 */ /* 0x000fe20008410000 */
        /* <DEDUP_REMOVED lines=20> */
[----:B------:R-:W-:Y:S01]  /*6520*/  FFMA.FTZ R40, R40, UR10, -R61 ;  /* 0x0000000a28287c23 */ /* 0x000fe2000801083d */
[----:B------:R-:W-:-:S01]  /*6530*/  FADD.FTZ R81, R79, R48 ;  /* 0x000000304f517221 */ /* 0x000fc20000010000 */
[--C-:B------:R-:W-:Y:S01]  /*6540*/  FFMA.FTZ R67, R67, UR10, -R61.reuse ;  /* 0x0000000a43437c23 */ /* 0x100fe2000801083d */
[----:B------:R-:W-:-:S01]  /*6550*/  FFMA.FTZ R69, R69, UR10, -R61 ;  /* 0x0000000a45457c23 */ /* 0x000fc2000801083d */
[----:B------:R-:W0:Y:S01]  /*6560*/  MUFU.EX2 R10, R10 ;  /* 0x0000000a000a7308 */ /* 0x000e220000000800 */
[----:B------:R-:W-:-:S01]  /*6570*/  FADD.FTZ R48, R8, R81 ;  /* 0x0000005108307221 */ /* 0x000fc20000010000 */
[--C-:B------:R-:W-:Y:S01]  /*6580*/  FFMA.FTZ R71, R71, UR10, -R61.reuse ;  /* 0x0000000a47477c23 */ /* 0x100fe2000801083d */
[----:B------:R-:W-:-:S01]  /*6590*/  FFMA.FTZ R73, R73, UR10, -R61 ;  /* 0x0000000a49497c23 */ /* 0x000fc2000801083d */
[----:B------:R-:W-:Y:S01]  /*65a0*/  FFMA.FTZ R75, R75, UR10, -R61 ;  /* 0x0000000a4b4b7c23 */ /* 0x000fe2000801083d */
[----:B------:R-:W-:-:S01]  /*65b0*/  FADD.FTZ R81, R11, R48 ;  /* 0x000000300b517221 */ /* 0x000fc20000010000 */
[----:B------:R-:W-:Y:S01]  /*65c0*/  FFMA.FTZ R48, R66, UR10, -R61 ;  /* 0x0000000a42307c23 */ /* 0x000fe2000801083d */
[----:B------:R-:W-:-:S02]  /*65d0*/  WARPGROUP.DEPBAR.LE gsb0, 0x0 ;  /* 0x00008000000079c5 */ /* 0x000fc40000010000 */
[----:B------:R-:W2:Y:S01]  /*65e0*/  MUFU.EX2 R13, R13 ;  /* 0x0000000d000d7308 */ /* 0x000ea20000000800 */
[----:B-1----:R-:W-:-:S01]  /*65f0*/  FFMA.FTZ R3, R82, R2, R9 ;  /* 0x0000000252037223 */ /* 0x002fc20000010009 */
[----:B------:R-:W-:-:S04]  /*6600*/  FADD.FTZ R62, R12, R81 ;  /* 0x000000510c3e7221 */ /* 0x000fc80000010000 */
[----:B------:R-:W-:Y:S02]  /*6610*/  FADD.FTZ R81, R51, R62 ;  /* 0x0000003e33517221 */ /* 0x000fe40000010000 */
[----:B------:R-:W1:Y:S01]  /*6620*/  MUFU.EX2 R14, R14 ;  /* 0x0000000e000e7308 */ /* 0x000e620000000800 */
[----:B0-----:R-:W-:-:S01]  /*6630*/  FADD.FTZ R2, R10, R3 ;  /* 0x000000030a027221 */ /* 0x001fc20000010000 */
[----:B------:R-:W-:-:S04]  /*6640*/  FADD.FTZ R62, R20, R81 ;  /* 0x00000051143e7221 */ /* 0x000fc80000010000 */
[----:B------:R-:W-:Y:S01]  /*6650*/  FADD.FTZ R81, R25, R62 ;  /* 0x0000003e19517221 */ /* 0x000fe20000010000 */
[----:B------:R-:W-:-:S01]  /*6660*/  FFMA.FTZ R62, R68, UR10, -R61 ;  /* 0x0000000a443e7c23 */ /* 0x000fc2000801083d */
        /* <DEDUP_REMOVED lines=16> */
[----:B------:R1:W-:Y:S01]  /*6770*/  MUFU.EX2 R6, R65 ;  /* 0x0000004100067308 */ /* 0x0003e20000000800 */
[----:B0-----:R-:W-:-:S07]  /*6780*/  FADD.FTZ R3, R35, R2 ;  /* 0x0000000223037221 */ /* 0x001fce0000010000 */
[----:B------:R-:W0:Y:S01]  /*6790*/  MUFU.EX2 R39, R39 ;  /* 0x0000002700277308 */ /* 0x000e220000000800 */
[----:B-1----:R-:W-:-:S01]  /*67a0*/  FFMA.FTZ R65, R64, UR10, -R61 ;  /* 0x0000000a40417c23 */ /* 0x002fc2000801083d */
[----:B------:R-:W-:Y:S01]  /*67b0*/  FADD.FTZ R64, R26, R81 ;  /* 0x000000511a407221 */ /* 0x000fe20000010000 */
[----:B--2---:R-:W-:-:S03]  /*67c0*/  FADD.FTZ R2, R36, R3 ;  /* 0x0000000324027221 */ /* 0x004fc60000010000 */
[----:B------:R-:W-:Y:S02]  /*67d0*/  FADD.FTZ R81, R29, R64 ;  /* 0x000000401d517221 */ /* 0x000fe40000010000 */
[----:B------:R-:W1:Y:S02]  /*67e0*/  MUFU.EX2 R40, R40 ;  /* 0x0000002800287308 */ /* 0x000e640000000800 */
[----:B------:R-:W-:-:S04]  /*67f0*/  FADD.FTZ R64, R30, R81 ;  /* 0x000000511e407221 */ /* 0x000fc80000010000 */
[----:B------:R-:W-:Y:S01]  /*6800*/  FADD.FTZ R81, R33, R64 ;  /* 0x0000004021517221 */ /* 0x000fe20000010000 */
[----:B------:R-:W-:-:S01]  /*6810*/  FFMA.FTZ R64, R70, UR10, -R61 ;  /* 0x0000000a46407c23 */ /* 0x000fc2000801083d */
[----:B------:R-:W2:Y:S01]  /*6820*/  MUFU.EX2 R43, R43 ;  /* 0x0000002b002b7308 */ /* 0x000ea20000000800 */
[----:B0-----:R-:W-:-:S01]  /*6830*/  FADD.FTZ R3, R39, R2 ;  /* 0x0000000227037221 */ /* 0x001fc20000010000 */
[----:B------:R-:W-:-:S04]  /*6840*/  FADD.FTZ R66, R34, R81 ;  /* 0x0000005122427221 */ /* 0x000fc80000010000 */
[----:B------:R-:W-:Y:S02]  /*6850*/  FADD.FTZ R81, R37, R66 ;  /* 0x0000004225517221 */ /* 0x000fe40000010000 */
[----:B------:R-:W0:Y:S01]  /*6860*/  MUFU.EX2 R44, R44 ;  /* 0x0000002c002c7308 */ /* 0x000e220000000800 */
[----:B-1----:R-:W-:-:S01]  /*6870*/  FADD.FTZ R3, R40, R3 ;  /* 0x0000000328037221 */ /* 0x002fc20000010000 */
[----:B------:R-:W-:-:S03]  /*6880*/  FADD.FTZ R2, R38, R81 ;  /* 0x0000005126027221 */ /* 0x000fc60000010000 */
[----:B------:R-:W-:Y:S01]  /*6890*/  FADD.FTZ R66, R6, R3 ;  /* 0x0000000306427221 */ /* 0x000fe20000010000 */
[----:B------:R-:W-:-:S02]  /*68a0*/  FADD.FTZ R3, R41, R2 ;  /* 0x0000000229037221 */ /* 0x000fc40000010000 */
[----:B------:R-:W1:Y:S01]  /*68b0*/  MUFU.EX2 R63, R63 ;  /* 0x0000003f003f7308 */ /* 0x000e620000000800 */
[----:B--2---:R-:W-:-:S01]  /*68c0*/  FADD.FTZ R81, R43, R66 ;  /* 0x000000422b517221 */ /* 0x004fc20000010000 */
[----:B------:R-:W-:Y:S01]  /*68d0*/  FADD.FTZ R2, R4, R3 ;  /* 0x0000000304027221 */ /* 0x000fe20000010000 */
[----:B------:R-:W-:-:S03]  /*68e0*/  FFMA.FTZ R66, R72, UR10, -R61 ;  /* 0x0000000a48427c23 */ /* 0x000fc6000801083d */
[----:B------:R-:W-:Y:S02]  /*68f0*/  FADD.FTZ R2, R45, R2 ;  /* 0x000000022d027221 */ /* 0x000fe40000010000 */
[----:B------:R-:W2:Y:S01]  /*6900*/  MUFU.EX2 R46, R46 ;  /* 0x0000002e002e7308 */ /* 0x000ea20000000800 */
[----:B0-----:R-:W-:-:S01]  /*6910*/  FADD.FTZ R68, R44, R81 ;  /* 0x000000512c447221 */ /* 0x001fc20000010000 */
[----:B------:R-:W-:-:S04]  /*6920*/  FADD.FTZ R81, R7, R2 ;  /* 0x0000000207517221 */ /* 0x000fc80000010000 */
[----:B------:R-:W-:Y:S02]  /*6930*/  FADD.FTZ R70, R42, R81 ;  /* 0x000000512a467221 */ /* 0x000fe40000010000 */
[----:B------:R-:W0:Y:S01]  /*6940*/  MUFU.EX2 R65, R65 ;  /* 0x0000004100417308 */ /* 0x000e220000000800 */
[----:B-1----:R-:W-:-:S01]  /*6950*/  FADD.FTZ R3, R63, R68 ;  /* 0x000000443f037221 */ /* 0x002fc20000010000 */
[----:B------:R-:W-:Y:S01]  /*6960*/  FADD.FTZ R81, R47, R70 ;  /* 0x000000462f517221 */ /* 0x000fe20000010000 */
[----:B------:R-:W-:-:S03]  /*6970*/  FFMA.FTZ R68, R74, UR10, -R61 ;  /* 0x0000000a4a447c23 */ /* 0x000fc6000801083d */
[----:B------:R-:W-:Y:S02]  /*6980*/  FADD.FTZ R70, R52, R81 ;  /* 0x0000005134467221 */ /* 0x000fe40000010000 */
[----:B------:R-:W1:Y:S01]  /*6990*/  MUFU.EX2 R48, R48 ;  /* 0x0000003000307308 */ /* 0x000e620000000800 */
[----:B--2---:R-:W-:-:S01]  /*69a0*/  FADD.FTZ R2, R46, R3 ;  /* 0x000000032e027221 */ /* 0x004fc20000010000 */
[----:B------:R-:W-:Y:S01]  /*69b0*/  FADD.FTZ R81, R49, R70 ;  /* 0x0000004631517221 */ /* 0x000fe20000010000 */
[----:B------:R-:W-:-:S01]  /*69c0*/  FFMA.FTZ R70, R77, UR10, -R61 ;  /* 0x0000000a4d467c23 */ /* 0x000fc2000801083d */
[----:B------:R-:W-:-:S04]  /*69d0*/  FFMA.FTZ R61, R78, UR10, -R61 ;  /* 0x0000000a4e3d7c23 */ /* 0x000fc8000801083d */
        /* <DEDUP_REMOVED lines=12> */
[----:B------:R-:W-:-:S04]  /*6aa0*/  IMAD.U32 R2, RZ, RZ, UR22 ;  /* 0x00000016ff027e24 */ /* 0x000fc8000f8e00ff */
[----:B------:R-:W-:Y:S02]  /*6ab0*/  @!P1 VIADD R2, R2, 0x19c40 ;  /* 0x00019c4002029836 */ /* 0x000fe40000000000 */
[----:B------:R-:W2:Y:S01]  /*6ac0*/  MUFU.EX2 R56, R56 ;  /* 0x0000003800387308 */ /* 0x000ea20000000800 */
[----:B0-----:R-:W-:-:S02]  /*6ad0*/  FADD.FTZ R77, R53, R72 ;  /* 0x00000048354d7221 */ /* 0x001fc40000010000 */
[----:B------:R-:W-:-:S04]  /*6ae0*/  @!P1 PRMT R2, RZ, 0x654, R2 ;  /* 0x00000654ff029816 */ /* 0x000fc80000000002 */
[----:B------:R0:W-:Y:S01]  /*6af0*/  @!P1 SYNCS.ARRIVE.TRANS64.RED.A1T0 RZ, [R2+URZ], RZ ;  /* 0x000000ff02ff99a7 */ /* 0x0001e2000810043f */
[----:B------:R-:W3:Y:S01]  /*6b00*/  MUFU.EX2 R71, R71 ;  /* 0x0000004700477308 */ /* 0x000ee20000000800 */
[----:B-1----:R-:W-:-:S07]  /*6b10*/  FADD.FTZ R72, R64, R3 ;  /* 0x0000000340487221 */ /* 0x002fce0000010000 */
[----:B------:R-:W1:Y:S01]  /*6b20*/  MUFU.EX2 R55, R55 ;  /* 0x0000003700377308 */ /* 0x000e620000000800 */
[----:B--2---:R-:W-:-:S07]  /*6b30*/  FADD.FTZ R74, R56, R77 ;  /* 0x0000004d384a7221 */ /* 0x004fce0000010000 */
[----:B------:R-:W2:Y:S01]  /*6b40*/  MUFU.EX2 R66, R66 ;  /* 0x0000004200427308 */ /* 0x000ea20000000800 */
[----:B---3--:R-:W-:-:S07]  /*6b50*/  FADD.FTZ R3, R71, R72 ;  /* 0x0000004847037221 */ /* 0x008fce0000010000 */
        /* <DEDUP_REMOVED lines=20> */
[----:B--2---:R-:W-:-:S03]  /*6ca0*/  FADD.FTZ R3, R76, R77 ;  /* 0x0000004d4c037221 */ /* 0x004fc60000010000 */
[----:B0-----:R-:W-:Y:S01]  /*6cb0*/  FADD.FTZ R2, R61, R2 ;  /* 0x000000023d027221 */ /* 0x001fe20000010000 */
[----:B------:R-:W-:Y:S06]  /*6cc0*/  @!P0 BRA `(.L_x_1701) ;  /* 0x0000000000048947 */ /* 0x000fec0003800000 */
[----:B------:R-:W-:Y:S01]  /*6cd0*/  BPT.TRAP 0x1 ;  /* 0x000000040000795c */ /* 0x000fe20000300000 */
.L_x_1701:
[----:B------:R-:W-:Y:S01]  /*6ce0*/  UISETP.GT.AND UP0, UPT, UR18, UR17, UPT ;  /* 0x000000111200728c */ /* 0x000fe2000bf04270 */
[----:B------:R-:W-:Y:S01]  /*6cf0*/  F2FP.SATFINITE.E4M3.F32.PACK_AB_MERGE_C R6, R43, R6, RZ ;  /* 0x000000062b06723e */ /* 0x000fe200048070ff */
[----:B------:R-:W-:Y:S01]  /*6d00*/  UIADD3 UR6, UR14, 0x19c60, URZ ;  /* 0x00019c600e067890 */ /* 0x000fe2000fffe03f */
[----:B------:R-:W-:Y:S01]  /*6d10*/  F2FP.SATFINITE.E4M3.F32.PACK_AB_MERGE_C R8, R11, R8, RZ ;  /* 0x000000080b08723e */ /* 0x000fe200048070ff */
[----:B------:R-:W-:Y:S01]  /*6d20*/  UIADD3 UR18, UR18, -0x1, URZ ;  /* 0xffffffff12127890 */ /* 0x000fe2000fffe03f */
[----:B------:R-:W-:Y:S01]  /*6d30*/  F2FP.SATFINITE.E4M3.F32.PACK_AB_MERGE_C R13, R14, R13, RZ ;  /* 0x0000000d0e0d723e */ /* 0x000fe200048070ff */
[----:B------:R-:W-:Y:S01]  /*6d40*/  UPRMT UR6, UR43, 0x654, UR6 ;  /* 0x000006542b067896 */ /* 0x000fe20008000006 */
[----:B------:R-:W-:Y:S01]  /*6d50*/  PLOP3.LUT P2, PT, PT, PT, UP0, 0x80, 0x0 ;  /* 0x000000000000781c */ /* 0x000fe20003f4f008 */
        /* <DEDUP_REMOVED lines=81> */
[----:B------:R-:W-:Y:S01]  /*7270*/  IMAD.MOV.U32 R5, RZ, RZ, R15 ;  /* 0x000000ffff057224 */ /* 0x000fe200078e000f */
[----:B------:R-:W-:Y:S06]  /*7280*/  @P2 BRA `(.L_x_1702) ;  /* 0xffffffd000e82947 */ /* 0x000fec000383ffff */
.L_x_1692:
[----:B------:R-:W-:-:S13]  /*7290*/  ISETP.LE.AND P2, PT, RZ, UR18, PT ;  /* 0x00000012ff007c0c */ /* 0x000fda000bf43270 */
[----:B------:R-:W-:Y:S05]  /*72a0*/  @!P2 BRA `(.L_x_1703) ;  /* 0x0000002000f4a947 */ /* 0x000fea0003800000 */
[----:B------:R-:W-:Y:S01]  /*72b0*/  IMAD.MOV.U32 R5, RZ, RZ, R58 ;  /* 0x000000ffff057224 */ /* 0x000fe200078e003a */
[----:B------:R-:W-:Y:S01]  /*72c0*/  UMOV UR19, UR36 ;  /* 0x0000002400137c82 */ /* 0x000fe20008000000 */
[----:B------:R-:W-:Y:S01]  /*72d0*/  IMAD.MOV.U32 R4, RZ, RZ, R15 ;  /* 0x000000ffff047224 */ /* 0x000fe200078e000f */
[----:B------:R-:W-:Y:S01]  /*72e0*/  UMOV UR20, UR37 ;  /* 0x0000002500147c82 */ /* 0x000fe20008000000 */
[----:B------:R-:W-:-:S05]  /*72f0*/  ULDC UR17, c[0x0][0x988] ;  /* 0x0002620000117ab9 */ /* 0x000fca0000000800 */
.L_x_1713:
[----:B------:R-:W-:-:S04]  /*7300*/  UIADD3 UR37, UR20, 0x1, URZ ;  /* 0x0000000114257890 */ /* 0x000fc8000fffe03f */
[----:B------:R-:W-:-:S04]  /*7310*/  UISETP.NE.AND UP0, UPT, UR37, 0x2, UPT ;  /* 0x000000022500788c */ /* 0x000fc8000bf05270 */
[----:B------:R-:W-:Y:S02]  /*7320*/  USEL UR36, URZ, 0x1, UP0 ;  /* 0x000000013f247887 */ /* 0x000fe40008000000 */
[----:B------:R-:W-:Y:S02]  /*7330*/  USEL UR37, UR37, URZ, UP0 ;  /* 0x0000003f25257287 */ /* 0x000fe40008000000 */
[----:B------:R-:W-:Y:S01]  /*7340*/  ULOP3.LUT UR36, UR19, UR36, URZ, 0x3c, !UPT ;  /* 0x0000002413247292 */ /* 0x000fe2000f8e3c3f */
[----:B------:R-:W-:Y:S11]  /*7350*/  @!P0 BRA `(.L_x_1704) ;  /* 0x0000000000048947 */ /* 0x000ff60003800000 */
[----:B------:R-:W-:Y:S01]  /*7360*/  BPT.TRAP 0x1 ;  /* 0x000000040000795c */ /* 0x000fe20000300000 */
.L_x_1704:
[----:B------:R-:W-:Y:S01]  /*7370*/  ULEA UR6, UR37, UR44, 0x3 ;  /* 0x0000002c25067291 */ /* 0x000fe2000f8e183f */
[----:B------:R-:W-:-:S05]  /*7380*/  IMAD.U32 R6, RZ, RZ, UR36 ;  /* 0x00000024ff067e24 */ /* 0x000fca000f8e00ff */
[----:B------:R-:W-:-:S04]  /*7390*/  SHF.L.U32 R6, R6, 0x1f, RZ ;  /* 0x0000001f06067819 */ /* 0x000fc800000006ff */
[----:B------:R0:W1:Y:S01]  /*73a0*/  SYNCS.PHASECHK.TRANS64.TRYWAIT P2, [UR6+0x19c30], R6 ;  /* 0x019c3006ff0075a7 */ /* 0x0000620008040146 */
[----:B------:R-:W-:Y:S05]  /*73b0*/  @!P0 BRA `(.L_x_1705) ;  /* 0x0000000000048947 */ /* 0x000fea0003800000 */
[----:B------:R-:W-:Y:S01]  /*73c0*/  BPT.TRAP 0x1 ;  /* 0x000000040000795c */ /* 0x000fe20000300000 */
.L_x_1705:
[----:B-1----:R-:W-:Y:S05]  /*73d0*/  @P2 BRA `(.L_x_1706) ;  /* 0x0000000000082947 */ /* 0x002fea0003800000 */
[----:B------:R-:W1:Y:S02]  /*73e0*/  SYNCS.PHASECHK.TRANS64.TRYWAIT P2, [UR6+0x19c30], R6 ;  /* 0x019c3006ff0075a7 */ /* 0x000e640008040146 */
[----:B-1----:R-:W-:Y:S05]  /*73f0*/  @!P2 BRA `(.L_x_1707) ;  /* 0x0000009400d4a947 */ /* 0x002fea0003800000 */
.L_x_1706:
        /* <DEDUP_REMOVED lines=17> */
.L_x_1708:
[----:B------:R-:W-:Y:S01]  /*7510*/  ULEA UR14, UR20, UR44, 0x3 ;  /* 0x0000002c140e7291 */ /* 0x000fe2000f8e183f */
[----:B01----:R-:W-:-:S05]  /*7520*/  IMAD.U32 R6, RZ, RZ, UR19 ;  /* 0x00000013ff067e24 */ /* 0x003fca000f8e00ff */
[----:B------:R-:W-:-:S04]  /*7530*/  SHF.L.U32 R6, R6, 0x1f, RZ ;  /* 0x0000001f06067819 */ /* 0x000fc800000006ff */
[----:B------:R0:W1:Y:S01]  /*7540*/  SYNCS.PHASECHK.TRANS64.TRYWAIT P2, [UR14+0x19c50], R6 ;  /* 0x019c5006ff0075a7 */ /* 0x000062000804014e */
[----:B------:R-:W-:Y:S05]  /*7550*/  @!P0 BRA `(.L_x_1709) ;  /* 0x0000000000048947 */ /* 0x000fea0003800000 */
[----:B------:R-:W-:Y:S01]  /*7560*/  BPT.TRAP 0x1 ;  /* 0x000000040000795c */ /* 0x000fe20000300000 */
.L_x_1709:
        /* <DEDUP_REMOVED lines=63> */
[----:B----4-:R-:W-:Y:S01]  /*7960*/  FMNMX.FTZ R67, R13, R58, !PT ;  /* 0x0000003a0d437209 */ /* 0x010fe20007810000 */
[C---:B------:R-:W-:Y:S01]  /*7970*/  FMUL.FTZ R65, R0.reuse, R74 ;  /* 0x0000004a00417220 */ /* 0x040fe20000410000 */
[----:B------:R-:W-:-:S05]  /*7980*/  FMUL.FTZ R66, R0, R75 ;  /* 0x0000004b00427220 */ /* 0x000fca0000410000 */
[----:B------:R-:W4:Y:S01]  /*7990*/  MUFU.TANH R20, R20 ;  /* 0x0000001400147308 */ /* 0x000f220000002400 */
[----:B--2---:R-:W-:-:S07]  /*79a0*/  FMNMX.FTZ R15, R12, R15, !PT ;  /* 0x0000000f0c0f7209 */ /* 0x004fce0007810000 */
[----:B------:R-:W2:Y:S01]  /*79b0*/  MUFU.TANH R24, R24 ;  /* 0x0000001800187308 */ /* 0x000ea20000002400 */
[----:B---3--:R-:W-:-:S07]  /*79c0*/  FMNMX.FTZ R67, R14, R67, !PT ;  /* 0x000000430e437209 */ /* 0x008fce0007810000 */
[----:B------:R-:W3:Y:S01]  /*79d0*/  MUFU.TANH R21, R21 ;  /* 0x0000001500157308 */ /* 0x000ee20000002400 */
[----:B----4-:R-:W-:-:S07]  /*79e0*/  FMNMX.FTZ R58, R20, R15, !PT ;  /* 0x0000000f143a7209 */ /* 0x010fce0007810000 */
[----:B------:R-:W4:Y:S01]  /*79f0*/  MUFU.TANH R25, R25 ;  /* 0x0000001900197308 */ /* 0x000f220000002400 */
[----:B--2---:R-:W-:Y:S01]  /*7a00*/  FMNMX.FTZ R68, R24, R67, !PT ;  /* 0x0000004318447209 */ /* 0x004fe20007810000 */
[----:B------:R-:W-:-:S06]  /*7a10*/  FMUL.FTZ R67, R0, R76 ;  /* 0x0000004c00437220 */ /* 0x000fcc0000410000 */
[----:B------:R-:W2:Y:S01]  /*7a20*/  MUFU.TANH R26, R26 ;  /* 0x0000001a001a7308 */ /* 0x000ea20000002400 */
[----:B---3--:R-:W-:-:S07]  /*7a30*/  FMNMX.FTZ R15, R21, R58, !PT ;  /* 0x0000003a150f7209 */ /* 0x008fce0007810000 */
[----:B------:R-:W3:Y:S01]  /*7a40*/  MUFU.TANH R28, R28 ;  /* 0x0000001c001c7308 */ /* 0x000ee20000002400 */
[----:B----4-:R-:W-:Y:S01]  /*7a50*/  FMNMX.FTZ R69, R25, R68, !PT ;  /* 0x0000004419457209 */ /* 0x010fe20007810000 */
[----:B------:R-:W-:-:S06]  /*7a60*/  FMUL.FTZ R68, R0, R77 ;  /* 0x0000004d00447220 */ /* 0x000fcc0000410000 */
[----:B------:R-:W4:Y:S01]  /*7a70*/  MUFU.TANH R27, R27 ;  /* 0x0000001b001b7308 */ /* 0x000f220000002400 */
[----:B--2---:R-:W-:-:S07]  /*7a80*/  FMNMX.FTZ R58, R26, R15, !PT ;  /* 0x0000000f1a3a7209 */ /* 0x004fce0007810000 */
[----:B------:R-:W2:Y:S01]  /*7a90*/  MUFU.TANH R29, R29 ;  /* 0x0000001d001d7308 */ /* 0x000ea20000002400 */
[----:B---3--:R-:W-:-:S07]  /*7aa0*/  FMNMX.FTZ R70, R28, R69, !PT ;  /* 0x000000451c467209 */ /* 0x008fce0007810000 */
[----:B------:R-:W3:Y:S01]  /*7ab0*/  MUFU.TANH R30, R30 ;  /* 0x0000001e001e7308 */ /* 0x000ee20000002400 */
[----:B----4-:R-:W-:-:S07]  /*7ac0*/  FMNMX.FTZ R15, R27, R58, !PT ;  /* 0x0000003a1b0f7209 */ /* 0x010fce0007810000 */
[----:B------:R-:W4:Y:S01]  /*7ad0*/  MUFU.TANH R32, R32 ;  /* 0x0000002000207308 */ /* 0x000f220000002400 */
[----:B--2---:R-:W-:-:S07]  /*7ae0*/  FMNMX.FTZ R69, R29, R70, !PT ;  /* 0x000000461d457209 */ /* 0x004fce0007810000 */
        /* <DEDUP_REMOVED lines=8> */
[----:B---3--:R-:W-:Y:S01]  /*7b70*/  FMNMX.FTZ R71, R33, R70, !PT ;  /* 0x0000004621477209 */ /* 0x008fe20007810000 */
[----:B------:R-:W-:-:S06]  /*7b80*/  FMUL.FTZ R70, R0, R79 ;  /* 0x0000004f00467220 */ /* 0x000fcc0000410000 */
[----:B------:R-:W3:Y:S01]  /*7b90*/  MUFU.TANH R35, R35 ;  /* 0x0000002300237308 */ /* 0x000ee20000002400 */
[----:B----4-:R-:W-:-:S07]  /*7ba0*/  FMNMX.FTZ R58, R34, R15, !PT ;  /* 0x0000000f223a7209 */ /* 0x010fce0007810000 */
        /* <DEDUP_REMOVED lines=89> */
[----:B---3--:R-:W-:Y:S02]  /*8140*/  FMNMX.FTZ R79, R77, R80, !PT ;  /* 0x000000504d4f7209 */ /* 0x008fe40007810000 */
[----:B----4-:R-:W-:Y:S01]  /*8150*/  FMNMX.FTZ R80, R76, R15, !PT ;  /* 0x0000000f4c507209 */ /* 0x010fe20007810000 */
[----:B-1----:R-:W-:Y:S06]  /*8160*/  @P2 BRA `(.L_x_1710) ;  /* 0x0000000000082947 */ /* 0x002fec0003800000 */
[----:B------:R-:W1:Y:S02]  /*8170*/  SYNCS.PHASECHK.TRANS64.TRYWAIT P2, [UR14+0x19c50], R6 ;  /* 0x019c5006ff0075a7 */ /* 0x000e64000804014e */
[----:B-1----:R-:W-:Y:S05]  /*8180*/  @!P2 BRA `(.L_x_1711) ;  /* 0x000000880088a947 */ /* 0x002fea0003800000 */
.L_x_1710:
[----:B------:R-:W-:Y:S01]  /*8190*/  UIADD3 UR6, UR44, 0x3000, URZ ;  /* 0x000030002c067890 */ /* 0x000fe2000fffe03f */
[----:B------:R-:W-:Y:S01]  /*81a0*/  WARPGROUP.ARRIVE ;  /* 0x00000000000079c5 */ /* 0x000fe20000000000 */
[----:B------:R-:W-:Y:S01]  /*81b0*/  UMOV UR7, 0x40000040 ;  /* 0x4000004000077882 */ /* 0x000fe20000000000 */
[----:B-1----:R-:W0:Y:S01]  /*81c0*/  SHFL.BFLY PT, R15, R80, 0x2, 0x1f ;  /* 0x0c401f00500f7f89 */ /* 0x002e2200000e0000 */
[----:B------:R-:W-:Y:S01]  /*81d0*/  USHF.R.U32.HI UR6, URZ, 0x4, UR6 ;  /* 0x000000043f067899 */ /* 0x000fe20008011606 */
[----:B--2---:R-:W-:Y:S01]  /*81e0*/  FMNMX.FTZ R79, R78, R79, !PT ;  /* 0x0000004f4e4f7209 */ /* 0x004fe20007810000 */
[----:B------:R-:W-:Y:S02]  /*81f0*/  UMOV UR10, UR17 ;  /* 0x00000011000a7c82 */ /* 0x000fe40008000000 */
[----:B------:R-:W-:Y:S02]  /*8200*/  ULOP3.LUT UR6, UR6, 0x3fff, URZ, 0xc0, !UPT ;  /* 0x00003fff06067892 */ /* 0x000fe4000f8ec03f */
[----:B------:R-:W1:Y:S02]  /*8210*/  SHFL.BFLY PT, R58, R79, 0x2, 0x1f ;  /* 0x0c401f004f3a7f89 */ /* 0x000e6400000e0000 */
[----:B------:R-:W-:-:S04]  /*8220*/  ULOP3.LUT UR6, UR6, 0x10000, URZ, 0xfc, !UPT ;  /* 0x0001000006067892 */ /* 0x000fc8000f8efc3f */
[----:B------:R-:W-:-:S07]  /*8230*/  UIMAD UR11, UR20, 0x300, UR6 ;  /* 0x00000300140b78a4 */ /* 0x000fce000f8e0206 */
[----:B------:R-:W-:Y:S02]  /*8240*/  UMOV UR6, UR11 ;  /* 0x0000000b00067c82 */ /* 0x000fe40008000000 */
[----:B------:R-:W-:Y:S01]  /*8250*/  QGMMA.64x96x32.F32.E4M3.E4M3 R88, R148, gdesc[UR4], R88, gsb0 ;  /* 0x0160000494587df3 */ /* 0x000fe20008000858 */
[----:B------:R-:W-:Y:S01]  /*8260*/  UIADD3 UR6, UR11, 0x2, URZ ;  /* 0x000000020b067890 */ /* 0x000fe2000fffe03f */
[----:B0-----:R-:W-:Y:S01]  /*8270*/  FMNMX.FTZ R6, R80, R15, !PT ;  /* 0x0000000f50067209 */ /* 0x001fe20007810000 */
[----:B------:R-:W-:Y:S01]  /*8280*/  UMOV UR7, 0x40000040 ;  /* 0x4000004000077882 */ /* 0x000fe20000000000 */
[----:B------:R-:W-:-:S03]  /*8290*/  IMAD.U32 R80, RZ, RZ, UR10 ;  /* 0x0000000aff507e24 */ /* 0x000fc6000f8e00ff */
[----:B------:R-:W0:Y:S01]  /*82a0*/  SHFL.BFLY PT, R15, R6, 0x1, 0x1f ;  /* 0x0c201f00060f7f89 */ /* 0x000e2200000e0000 */
[----:B-1----:R-:W-:Y:S01]  /*82b0*/  FMNMX.FTZ R81, R79, R58, !PT ;  /* 0x0000003a4f517209 */ /* 0x002fe20007810000 */
[----:B------:R-:W-:-:S04]  /*82c0*/  IMAD.U32 R79, RZ, RZ, UR10 ;  /* 0x0000000aff4f7e24 */ /* 0x000fc8000f8e00ff */
[----:B------:R-:W1:Y:S01]  /*82d0*/  SHFL.BFLY PT, R58, R81, 0x1, 0x1f ;  /* 0x0c201f00513a7f89 */ /* 0x000e6200000e0000 */
[----:B0-----:R-:W-:-:S05]  /*82e0*/  FMNMX.FTZ R15, R6, R15, !PT ;  /* 0x0000000f060f7209 */ /* 0x001fca0007810000 */
[C---:B------:R-:W-:Y:S01]  /*82f0*/  FFMA.FTZ R6, R15.reuse, R80, -8 ;  /* 0xc10000000f067423 */ /* 0x040fe20000010050 */
[----:B------:R-:W-:-:S01]  /*8300*/  FADD.FTZ R4, -R15, R4 ;  /* 0x000000040f047221 */ /* 0x000fc20000010100 */
[----:B-1----:R-:W-:Y:S02]  /*8310*/  FMNMX.FTZ R58, R81, R58, !PT ;  /* 0x0000003a513a7209 */ /* 0x002fe40007810000 */
        /* <DEDUP_REMOVED lines=35> */
[----:B------:R-:W-:Y:S01]  /*8550*/  MUFU.EX2 R7, R7 ;  /* 0x0000000700077308 */ /* 0x000fe20000000800 */
[----:B------:R-:W-:Y:S01]  /*8560*/  FMUL.FTZ R5, R5, UR10 ;  /* 0x0000000a05057c20 */ /* 0x000fe20008410000 */
        /* <DEDUP_REMOVED lines=34> */
[----:B------:R-:W-:Y:S01]  /*8790*/  WARPGROUP.ARRIVE ;  /* 0x00000000000079c5 */ /* 0x000fe20000000000 */
[----:B------:R-:W-:-:S01]  /*87a0*/  FFMA.FTZ R73, R73, UR10, -R76 ;  /* 0x0000000a49497c23 */ /* 0x000fc2000801084c */
[----:B------:R-:W-:Y:S01]  /*87b0*/  FFMA.FTZ R74, R74, UR10, -R76 ;  /* 0x0000000a4a4a7c23 */ /* 0x000fe2000801084c */
[----:B------:R-:W2:Y:S01]  /*87c0*/  MUFU.EX2 R9, R9 ;  /* 0x0000000900097308 */ /* 0x000ea20000000800 */
[----:B-1----:R-:W-:-:S01]  /*87d0*/  FFMA.FTZ R2, R5, R2, R10 ;  /* 0x0000000205027223 */ /* 0x002fc2000001000a */
[--C-:B------:R-:W-:Y:S01]  /*87e0*/  FFMA.FTZ R77, R77, UR10, -R76.reuse ;  /* 0x0000000a4d4d7c23 */ /* 0x100fe2000801084c */
[----:B------:R-:W-:Y:S01]  /*87f0*/  QGMMA.64x96x32.F32.E4M3.E4M3 R88, R144, gdesc[UR4], R88, gsb0 ;  /* 0x0160000490587df3 */ /* 0x000fe20008000858 */
[----:B------:R-:W-:Y:S01]  /*8800*/  UIADD3 UR6, UR11, 0x4, URZ ;  /* 0x000000040b067890 */ /* 0x000fe2000fffe03f */
[----:B------:R-:W-:Y:S01]  /*8810*/  FFMA.FTZ R76, R78, UR10, -R76 ;  /* 0x0000000a4e4c7c23 */ /* 0x000fe2000801084c */
[----:B------:R-:W-:Y:S02]  /*8820*/  UMOV UR7, 0x40000040 ;  /* 0x4000004000077882 */ /* 0x000fe40000000000 */
        /* <DEDUP_REMOVED lines=27> */
[----:B------:R-:W-:Y:S02]  /*89e0*/  WARPGROUP.DEPBAR.LE gsb0, 0x0 ;  /* 0x00008000000079c5 */ /* 0x000fe40000010000 */
[----:B------:R-:W-:Y:S01]  /*89f0*/  WARPGROUP.ARRIVE ;  /* 0x00000000000079c5 */ /* 0x000fe20000000000 */
[----:B--2---:R-:W-:-:S04]  /*8a00*/  FADD.FTZ R79, R29, R80 ;  /* 0x000000501d4f7221 */ /* 0x004fc80000010000 */
[----:B------:R-:W2:Y:S01]  /*8a10*/  MUFU.EX2 R31, R31 ;  /* 0x0000001f001f7308 */ /* 0x000ea20000000800 */
[----:B------:R-:W-:Y:S01]  /*8a20*/  QGMMA.64x96x32.F32.E4M3.E4M3 R88, R140, gdesc[UR4], R88, gsb0 ;  /* 0x016000048c587df3 */ /* 0x000fe20008000858 */
[----:B------:R-:W-:Y:S01]  /*8a30*/  UIADD3 UR6, UR11, 0x6, URZ ;  /* 0x000000060b067890 */ /* 0x000fe2000fffe03f */
[----:B-1----:R-:W-:Y:S01]  /*8a40*/  FADD.FTZ R2, R30, R3 ;  /* 0x000000031e027221 */ /* 0x002fe20000010000 */
[----:B------:R-:W-:-:S04]  /*8a50*/  UMOV UR7, 0x40000040 ;  /* 0x4000004000077882 */ /* 0x000fc80000000000 */
        /* <DEDUP_REMOVED lines=26> */
[----:B------:R-:W-:Y:S02]  /*8c00*/  WARPGROUP.DEPBAR.LE gsb0, 0x0 ;  /* 0x00008000000079c5 */ /* 0x000fe40000010000 */
[----:B------:R-:W-:-:S04]  /*8c10*/  WARPGROUP.ARRIVE ;  /* 0x00000000000079c5 */ /* 0x000fc80000000000 */
[----:B------:R-:W0:Y:S01]  /*8c20*/  MUFU.EX2 R46, R46 ;  /* 0x0000002e002e7308 */ /* 0x000e220000000800 */
[----:B--2---:R-:W-:-:S01]  /*8c30*/  FADD.FTZ R3, R43, R2 ;  /* 0x000000022b037221 */ /* 0x004fc20000010000 */
[----:B------:R-:W-:Y:S01]  /*8c40*/  QGMMA.64x96x32.F32.E4M3.E4M3 R88, R136, gdesc[UR4], R88, gsb0 ;  /* 0x0160000488587df3 */ /* 0x000fe20008000858 */
[----:B-1----:R-:W-:-:S05]  /*8c50*/  FADD.FTZ R79, R45, R80 ;  /* 0x000000502d4f7221 */ /* 0x002fca0000010000 */
[----:B------:R-:W1:Y:S08]  /*8c60*/  MUFU.EX2 R48, R48 ;  /* 0x0000003000307308 */ /* 0x000e700000000800 */
        /* <DEDUP_REMOVED lines=26> */
[----:B------:R-:W-:Y:S01]  /*8e10*/  IMAD.U32 R2, RZ, RZ, UR37 ;  /* 0x00000025ff027e24 */ /* 0x000fe2000f8e00ff */
[----:B------:R-:W-:-:S04]  /*8e20*/  WARPGROUP.DEPBAR.LE gsb0, 0x0 ;  /* 0x00008000000079c5 */ /* 0x000fc80000010000 */
[----:B------:R-:W-:Y:S01]  /*8e30*/  @!P1 LEA R2, R2, UR44, 0x3 ;  /* 0x0000002c02029c11 */ /* 0x000fe2000f8e18ff */
[----:B------:R-:W0:Y:S01]  /*8e40*/  MUFU.EX2 R62, R62 ;  /* 0x0000003e003e7308 */ /* 0x000e220000000800 */
[----:B-1----:R-:W-:-:S03]  /*8e50*/  FADD.FTZ R79, R61, R80 ;  /* 0x000000503d4f7221 */ /* 0x002fc60000010000 */
[----:B------:R-:W-:-:S04]  /*8e60*/  @!P1 VIADD R2, R2, 0x19c40 ;  /* 0x00019c4002029836 */ /* 0x000fc80000000000 */
[----:B------:R-:W1:Y:S01]  /*8e70*/  MUFU.EX2 R63, R63 ;  /* 0x0000003f003f7308 */ /* 0x000e620000000800 */
[----:B--2---:R-:W-:-:S01]  /*8e80*/  FADD.FTZ R80, R60, R3 ;  /* 0x000000033c507221 */ /* 0x004fc20000010000 */
[----:B------:R-:W-:-:S04]  /*8e90*/  @!P1 PRMT R2, RZ, 0x654, R2 ;  /* 0x00000654ff029816 */ /* 0x000fc80000000002 */
[----:B------:R2:W-:Y:S02]  /*8ea0*/  @!P1 SYNCS.ARRIVE.TRANS64.RED.A1T0 RZ, [R2+URZ], RZ ;  /* 0x000000ff02ff99a7 */ /* 0x0005e4000810043f */
        /* <DEDUP_REMOVED lines=8> */
[----:B------:R-:W0:Y:S01]  /*8f30*/  MUFU.EX2 R69, R69 ;  /* 0x0000004500457308 */ /* 0x000e220000000800 */
[----:B-1----:R-:W-:-:S07]  /*8f40*/  FADD.FTZ R82, R66, R79 ;  /* 0x0000004f42527221 */ /* 0x002fce0000010000 */
[----:B------:R-:W2:Y:S01]  /*8f50*/  MUFU.EX2 R68, R68 ;  /* 0x0000004400447308 */ /* 0x000ea20000000800 */
[----:B---3--:R-:W-:-:S07]  /*8f60*/  FADD.FTZ R3, R67, R80 ;  /* 0x0000005043037221 */ /* 0x008fce0000010000 */
        /* <DEDUP_REMOVED lines=18> */
[----:B0-----:R-:W-:-:S03]  /*9090*/  FADD.FTZ R3, R6, R3 ;  /* 0x0000000306037221 */ /* 0x001fc60000010000 */
[----:B--2---:R-:W-:Y:S01]  /*90a0*/  FADD.FTZ R2, R76, R78 ;  /* 0x0000004e4c027221 */ /* 0x004fe20000010000 */
[----:B------:R-:W-:Y:S06]  /*90b0*/  @!P0 BRA `(.L_x_1712) ;  /* 0x0000000000048947 */ /* 0x000fec0003800000 */
[----:B------:R-:W-:Y:S01]  /*90c0*/  BPT.TRAP 0x1 ;  /* 0x000000040000795c */ /* 0x000fe20000300000 */
.L_x_1712:
        /* <DEDUP_REMOVED lines=91> */
.L_x_1703:
[----:B------:R-:W-:Y:S06]  /*9680*/  BAR.ARV 0x8, 0x1a0 ;  /* 0x0206800000007b1d */ /* 0x000fec0000002000 */
[----:B------:R-:W-:Y:S05]  /*9690*/  @!P0 BRA `(.L_x_1714) ;  /* 0x0000000000048947 */ /* 0x000fea0003800000 */
[----:B------:R-:W-:Y:S01]  /*96a0*/  BPT.TRAP 0x1 ;  /* 0x000000040000795c */ /* 0x000fe20000300000 */
.L_x_1714:
[----:B------:R-:W-:Y:S01]  /*96b0*/  ULEA UR16, UR37, UR44, 0x3 ;  /* 0x0000002c25107291 */ /* 0x000fe2000f8e183f */
[----:B------:R-:W-:-:S05]  /*96c0*/  IMAD.U32 R0, RZ, RZ, UR36 ;  /* 0x00000024ff007e24 */ /* 0x000fca000f8e00ff */
[----:B------:R-:W-:-:S04]  /*96d0*/  SHF.L.U32 R0, R0, 0x1f, RZ ;  /* 0x0000001f00007819 */ /* 0x000fc800000006ff */
[----:B------:R0:W1:Y:S01]  /*96e0*/  SYNCS.PHASECHK.TRANS64.TRYWAIT P1, [UR16+0x19c50], R0 ;  /* 0x019c5000ff0075a7 */ /* 0x0000620008020150 */
[----:B------:R-:W-:Y:S05]  /*96f0*/  @!P0 BRA `(.L_x_1715) ;  /* 0x0000000000048947 */ /* 0x000fea0003800000 */
[----:B------:R-:W-:Y:S01]  /*9700*/  BPT.TRAP 0x1 ;  /* 0x000000040000795c */ /* 0x000fe20000300000 */
.L_x_1715:
[----:B-1----:R-:W-:Y:S05]  /*9710*/  @P1 BRA `(.L_x_1716) ;  /* 0x0000000000081947 */ /* 0x002fea0003800000 */
[----:B------:R-:W1:Y:S02]  /*9720*/  SYNCS.PHASECHK.TRANS64.TRYWAIT P1, [UR16+0x19c50], R0 ;  /* 0x019c5000ff0075a7 */ /* 0x000e640008020150 */
[----:B-1----:R-:W-:Y:S05]  /*9730*/  @!P1 BRA `(.L_x_1717) ;  /* 0x0000007400349947 */ /* 0x002fea0003800000 */
.L_x_1716:
        /* <DEDUP_REMOVED lines=10> */
[----:B------:R-:W-:Y:S01]  /*97e0*/  @UP0 ULDC.64 UR12, c[0x0][0x9c8] ;  /* 0x00027200000c0ab9 */ /* 0x000fe20000000a00 */
[----:B------:R-:W-:Y:S02]  /*97f0*/  @UP0 USHF.R.S32.HI UR11, URZ, 0x1f, UR42 ;  /* 0x0000001f3f0b0899 */ /* 0x000fe4000801142a */
[----:B------:R-:W-:Y:S02]  /*9800*/  @UP0 UIMAD UR6, UR39, UR12, URZ ;  /* 0x0000000c270602a4 */ /* 0x000fe4000f8e023f */
[----:B------:R-:W-:Y:S02]  /*9810*/  @UP0 UIMAD.WIDE.U32 UR8, UR38, UR12, URZ ;  /* 0x0000000c260802a5 */ /* 0x000fe4000f8e003f */
[----:B------:R-:W-:Y:S02]  /*9820*/  @UP0 UIMAD UR7, UR38, UR13, UR6 ;  /* 0x0000000d260702a4 */ /* 0x000fe4000f8e0206 */
[----:B------:R-:W-:Y:S02]  /*9830*/  UIMAD UR6, UR37, 0x300, UR44 ;  /* 0x00000300250678a4 */ /* 0x000fe4000f8e022c */
[----:B------:R-:W-:Y:S01]  /*9840*/  @UP0 UIADD3 UR9, UR9, UR7, URZ ;  /* 0x0000000709090290 */ /* 0x000fe2000fffe03f */
[----:B------:R-:W-:-:S02]  /*9850*/  @UP0 ULDC.64 UR12, c[0x0][0x9d0] ;  /* 0x00027400000c0ab9 */ /* 0x000fc40000000a00 */
[----:B------:R-:W-:Y:S01]  /*9860*/  UMOV UR7, 0x40000040 ;  /* 0x4000004000077882 */ /* 0x000fe20000000000 */
[----:B------:R-:W-:Y:S02]  /*9870*/  @UP0 UIMAD UR11, UR11, UR12, URZ ;  /* 0x0000000c0b0b02a4 */ /* 0x000fe4000f8e023f */
[----:B------:R-:W-:Y:S01]  /*9880*/  @UP0 UIMAD.WIDE.U32 UR8, UR42, UR12, UR8 ;  /* 0x0000000c2a0802a5 */ /* 0x000fe2000f8e0008 */
[----:B------:R-:W-:Y:S01]  /*9890*/  QGMMA.64x96x32.F32.E4M3.E4M3 R88, R148, gdesc[UR4], R88, gsb0 ;  /* 0x0160000494587df3 */ /* 0x000fe20008000858 */
[----:B------:R-:W-:Y:S02]  /*98a0*/  @UP0 UIMAD UR11, UR42, UR13, UR11 ;  /* 0x0000000d2a0b02a4 */ /* 0x000fe4000f8e020b */
[----:B------:R-:W-:Y:S02]  /*98b0*/  @UP0 ULEA UR4, UP1, UR8, UR4, 0x2 ;  /* 0x0000000408040291 */ /* 0x000fe4000f82103f */
[----:B------:R-:W-:-:S04]  /*98c0*/  @UP0 UIADD3 UR7, UR9, UR11, URZ ;  /* 0x0000000b09070290 */ /* 0x000fc8000fffe03f */
[----:B------:R-:W-:Y:S01]  /*98d0*/  @UP0 ULEA.HI.X UR5, UR8, UR5, UR7, 0x2, UP1 ;  /* 0x0000000508050291 */ /* 0x000fe200088f1407 */
[----:B------:R-:W-:-:S05]  /*98e0*/  IMAD.U32 R4, RZ, RZ, UR4 ;  /* 0x00000004ff047e24 */ /* 0x000fca000f8e00ff */
[----:B-1----:R-:W-:-:S05]  /*98f0*/  IMAD.U32 R5, RZ, RZ, UR5 ;  /* 0x00000005ff057e24 */ /* 0x002fca000f8e00ff */
        /* <DEDUP_REMOVED lines=10> */
[----:B0-----:R-:W0:Y:S01]  /*99a0*/  SHFL.BFLY PT, R0, R3, 0x2, 0x1f ;  /* 0x0c401f0003007f89 */ /* 0x001e2200000e0000 */
[----:B------:R-:W-:-:S03]  /*99b0*/  UIADD3 UR6, UR6, 0x6, URZ ;  /* 0x0000000606067890 */ /* 0x000fc6000fffe03f */
[----:B------:R-:W3:Y:S01]  /*99c0*/  SHFL.BFLY PT, R7, R2, 0x2, 0x1f ;  /* 0x0c401f0002077f89 */ /* 0x000ee200000e0000 */
[----:B------:R-:W-:Y:S01]  /*99d0*/  UMOV UR7, 0x40000040 ;  /* 0x4000004000077882 */ /* 0x000fe20000000000 */
[----:B------:R-:W-:Y:S02]  /*99e0*/  WARPGROUP.DEPBAR.LE gsb0, 0x0 ;  /* 0x00008000000079c5 */ /* 0x000fe40000010000 */
[----:B------:R-:W-:-:S06]  /*99f0*/  WARPGROUP.ARRIVE ;  /* 0x00000000000079c5 */ /* 0x000fcc0000000000 */
[----:B------:R-:W-:Y:S01]  /*9a00*/  QGMMA.64x96x32.F32.E4M3.E4M3 R88, R140, gdesc[UR12], R88, gsb0 ;  /* 0x0160000c8c587df3 */ /* 0x000fe20008000858 */
[----:B0-----:R-:W-:-:S01]  /*9a10*/  FADD.FTZ R0, R0, R3 ;  /* 0x0000000300007221 */ /* 0x001fc20000010000 */
[----:B---3--:R-:W-:-:S04]  /*9a20*/  FADD.FTZ R7, R7, R2 ;  /* 0x0000000207077221 */ /* 0x008fc80000010000 */
[----:B-1----:R-:W0:Y:S04]  /*9a30*/  SHFL.BFLY PT, R5, R0, 0x1, 0x1f ;  /* 0x0c201f0000057f89 */ /* 0x002e2800000e0000 */
[----:B------:R-:W1:Y:S01]  /*9a40*/  SHFL.BFLY PT, R4, R7, 0x1, 0x1f ;  /* 0x0c201f0007047f89 */ /* 0x000e6200000e0000 */
        /* <DEDUP_REMOVED lines=24> */
[----:B------:R-:W-:Y:S01]  /*9bd0*/  @P2 FFMA.FTZ R0, R4, R15, R5 ;  /* 0x0000000f04002223 */ /* 0x000fe20000010005 */
[----:B------:R-:W-:Y:S02]  /*9be0*/  IMAD.MOV.U32 R2, RZ, RZ, -0x800000 ;  /* 0xff800000ff027424 */ /* 0x000fe400078e00ff */
[----:B------:R-:W-:Y:S01]  /*9bf0*/  @P3 FFMA.FTZ R2, R12, R58, R9 ;  /* 0x0000003a0c023223 */ /* 0x000fe20000010009 */
[-C--:B--2---:R-:W-:Y:S01]  /*9c00*/  FMUL.FTZ R3, R3, R6.reuse ;  /* 0x0000000603037220 */ /* 0x084fe20000410000 */
[----:B---3--:R-:W-:Y:S01]  /*9c10*/  FMUL.FTZ R7, R7, R6 ;  /* 0x0000000607077220 */ /* 0x008fe20000410000 */
[----:B------:R-:W-:-:S02]  /*9c20*/  WARPGROUP.DEPBAR.LE gsb0, 0x0 ;  /* 0x00008000000079c5 */ /* 0x000fc40000010000 */
[----:B------:R-:W-:Y:S05]  /*9c30*/  @!P0 BRA `(.L_x_1718) ;  /* 0x0000000000048947 */ /* 0x000fea0003800000 */
[----:B------:R-:W-:Y:S01]  /*9c40*/  BPT.TRAP 0x1 ;  /* 0x000000040000795c */ /* 0x000fe20000300000 */
.L_x_1718:
        /* <DEDUP_REMOVED lines=58> */
.L_x_1685:
        /* <DEDUP_REMOVED lines=12> */
[----:B------:R-:W1:Y:S01]  /*a0b0*/  S2R R36, SR_SWINHI ;  /* 0x0000000000247919 */ /* 0x000e620000002f00 */
[----:B------:R-:W-:Y:S01]  /*a0c0*/  F2FP.BF16.F32.PACK_AB R8, R5, R8 ;  /* 0x000000080508723e */ /* 0x000fe200000010ff */
[----:B------:R-:W-:Y:S01]  /*a0d0*/  ULDC.64 UR6, c[0x0][0xbe0] ;  /* 0x0002f80000067ab9 */ /* 0x000fe20000000a00 */
[----:B0-----:R-:W-:-:S05]  /*a0e0*/  IMAD.SHL.U32 R6, R63, 0x4, RZ ;  /* 0x000000043f067824 */ /* 0x001fca00078e00ff */
[----:B------:R-:W-:-:S04]  /*a0f0*/  LOP3.LUT R6, R6, 0xc, RZ, 0xc0, !PT ;  /* 0x0000000c06067812 */ /* 0x000fc800078ec0ff */
[----:B------:R-:W-:-:S05]  /*a100*/  IADD3 R6, P0, R6, UR4, RZ ;  /* 0x0000000406067c10 */ /* 0x000fca000ff1e0ff */
[----:B------:R-:W-:Y:S01]  /*a110*/  IMAD.X R7, RZ, RZ, UR5, P0 ;  /* 0x00000005ff077e24 */ /* 0x000fe200080e06ff */
[----:B------:R-:W-:Y:S02]  /*a120*/  F2FP.BF16.F32.PACK_AB R135, R135, R4 ;  /* 0x000000048787723e */ /* 0x000fe400000010ff */
[----:B------:R-:W-:Y:S02]  /*a130*/  F2FP.BF16.F32.PACK_AB R11, R11, R12 ;  /* 0x0000000c0b0b723e */ /* 0x000fe400000010ff */
[----:B------:R-:W-:Y:S01]  /*a140*/  F2FP.BF16.F32.PACK_AB R42, R41, R42 ;  /* 0x0000002a292a723e */ /* 0x000fe200000010ff */
[----:B------:R0:W2:Y:S01]  /*a150*/  LDG.E.CONSTANT R6, desc[UR50][R6.64] ;  /* 0x0000003206067981 */ /* 0x0000a2000c1e9900 */
[----:B------:R-:W-:Y:S02]  /*a160*/  MOV R4, R3 ;  /* 0x0000000300047202 */ /* 0x000fe40000000f00 */
[----:B-1----:R-:W-:Y:S01]  /*a170*/  MOV R5, R36 ;  /* 0x0000002400057202 */ /* 0x002fe20000000f00 */
[----:B------:R-:W-:Y:S01]  /*a180*/  UISETP.NE.U32.AND UP1, UPT, UR6, URZ, UPT ;  /* 0x0000003f0600728c */ /* 0x000fe2000bf25070 */
[----:B------:R-:W-:Y:S01]  /*a190*/  F2FP.BF16.F32.PACK_AB R33, R33, R34 ;  /* 0x000000222121723e */ /* 0x000fe200000010ff */
[----:B------:R-:W-:Y:S01]  /*a1a0*/  ULDC.64 UR4, c[0x0][0xbd8] ;  /* 0x0002f60000047ab9 */ /* 0x000fe20000000a00 */
[----:B------:R-:W-:Y:S01]  /*a1b0*/  F2FP.BF16.F32.PACK_AB R10, R9, R10 ;  /* 0x0000000a090a723e */ /* 0x000fe200000010ff */
[----:B------:R-:W-:Y:S01]  /*a1c0*/  UISETP.NE.AND.EX UP1, UPT, UR7, URZ, UPT, UP1 ;  /* 0x0000003f0700728c */ /* 0x000fe2000bf25310 */
[----:B------:R-:W-:Y:S01]  /*a1d0*/  F2FP.BF16.F32.PACK_AB R51, R51, R52 ;  /* 0x000000343333723e */ /* 0x000fe200000010ff */
[----:B------:R-:W-:Y:S01]  /*a1e0*/  UISETP.NE.U32.AND UP0, UPT, UR4, URZ, UPT ;  /* 0x0000003f0400728c */ /* 0x000fe2000bf05070 */
[----:B------:R-:W-:Y:S01]  /*a1f0*/  F2FP.BF16.F32.PACK_AB R48, R47, R48 ;  /* 0x000000302f30723e */ /* 0x000fe200000010ff */
[----:B------:R-:W-:Y:S01]  /*a200*/  ULEA UR4, UP2, UR38, UR4, 0x2 ;  /* 0x0000000426047291 */ /* 0x000fe2000f84103f */
[----:B0-----:R-:W-:Y:S01]  /*a210*/  LOP3.LUT P0, R7, R63, 0x3, RZ, 0xc0, !PT ;  /* 0x000000033f077812 */ /* 0x001fe2000780c0ff */
[----:B------:R-:W-:Y:S01]  /*a220*/  UISETP.NE.AND.EX UP0, UPT, UR5, URZ, UPT, UP0 ;  /* 0x0000003f0500728c */ /* 0x000fe2000bf05300 */
[----:B------:R-:W-:Y:S01]  /*a230*/  F2FP.BF16.F32.PACK_AB R43, R43, R44 ;  /* 0x0000002c2b2b723e */ /* 0x000fe200000010ff */
[----:B------:R-:W-:Y:S01]  /*a240*/  ULEA.HI.X UR6, UR38, UR5, UR39, 0x2, UP2 ;  /* 0x0000000526067291 */ /* 0x000fe200090f1427 */
[----:B------:R-:W-:-:S02]  /*a250*/  ISETP.EQ.OR P0, PT, R7, 0x3, !P0 ;  /* 0x000000030700780c */ /* 0x000fc40004702670 */
[----:B------:R-:W-:Y:S02]  /*a260*/  F2FP.BF16.F32.PACK_AB R40, R35, R40 ;  /* 0x000000282328723e */ /* 0x000fe400000010ff */
[----:B------:R-:W-:Y:S02]  /*a270*/  SEL R41, R11, R8, P0 ;  /* 0x000000080b297207 */ /* 0x000fe40000000000 */
[----:B------:R-:W-:Y:S01]  /*a280*/  SEL R34, R8, R11, P0 ;  /* 0x0000000b08227207 */ /* 0x000fe20000000000 */
[----:B------:R-:W-:Y:S01]  /*a290*/  IMAD.WIDE R8, R153, 0x2, R4 ;  /* 0x0000000299087825 */ /* 0x000fe200078e0204 */
[----:B------:R-:W-:Y:S02]  /*a2a0*/  F2FP.BF16.F32.PACK_AB R31, R31, R32 ;  /* 0x000000201f1f723e */ /* 0x000fe400000010ff */
[----:B------:R-:W-:Y:S02]  /*a2b0*/  F2FP.BF16.F32.PACK_AB R28, R27, R28 ;  /* 0x0000001c1b1c723e */ /* 0x000fe400000010ff */
[----:B------:R-:W-:-:S02]  /*a2c0*/  LOP3.LUT R7, R8, 0x180, RZ, 0xc0, !PT ;  /* 0x0000018008077812 */ /* 0x000fc400078ec0ff */
[----:B------:R-:W-:Y:S02]  /*a2d0*/  F2FP.BF16.F32.PACK_AB R53, R53, R54 ;  /* 0x000000363535723e */ /* 0x000fe400000010ff */
[----:B------:R-:W-:Y:S02]  /*a2e0*/  F2FP.BF16.F32.PACK_AB R50, R49, R50 ;  /* 0x000000323132723e */ /* 0x000fe400000010ff */
[----:B------:R-:W-:Y:S02]  /*a2f0*/  IADD3 R12, P5, R8, 0x20, RZ ;  /* 0x00000020080c7810 */ /* 0x000fe40007fbe0ff */
[----:B------:R-:W-:Y:S02]  /*a300*/  F2FP.BF16.F32.PACK_AB R21, R21, R24 ;  /* 0x000000181515723e */ /* 0x000fe400000010ff */
[----:B------:R-:W-:Y:S02]  /*a310*/  F2FP.BF16.F32.PACK_AB R14, R13, R14 ;  /* 0x0000000e0d0e723e */ /* 0x000fe400000010ff */
[----:B------:R-:W-:-:S02]  /*a320*/  SEL R47, R51, R48, P0 ;  /* 0x00000030332f7207 */ /* 0x000fc40000000000 */
[----:B------:R-:W-:Y:S02]  /*a330*/  SEL R49, R43, R40, P0 ;  /* 0x000000282b317207 */ /* 0x000fe40000000000 */
[----:B------:R-:W-:Y:S02]  /*a340*/  SEL R48, R48, R51, P0 ;  /* 0x0000003330307207 */ /* 0x000fe40000000000 */
[----:B------:R-:W-:Y:S02]  /*a350*/  SEL R40, R40, R43, P0 ;  /* 0x0000002b28287207 */ /* 0x000fe40000000000 */
[----:B------:R-:W-:Y:S02]  /*a360*/  F2FP.BF16.F32.PACK_AB R30, R29, R30 ;  /* 0x0000001e1d1e723e */ /* 0x000fe400000010ff */
[----:B------:R-:W-:Y:S02]  /*a370*/  SEL R43, R31, R28, P0 ;  /* 0x0000001c1f2b7207 */ /* 0x000fe40000000000 */
[----:B------:R-:W-:-:S02]  /*a380*/  SEL R51, R10, R135, P0 ;  /* 0x000000870a337207 */ /* 0x000fc40000000000 */
[----:B------:R-:W-:Y:S02]  /*a390*/  SEL R38, R135, R10, P0 ;  /* 0x0000000a87267207 */ /* 0x000fe40000000000 */
[----:B------:R-:W-:Y:S02]  /*a3a0*/  SHF.R.U64 R7, R7, 0x3, RZ ;  /* 0x0000000307077819 */ /* 0x000fe400000012ff */
[----:B------:R-:W-:Y:S02]  /*a3b0*/  SEL R29, R53, R50, P0 ;  /* 0x00000032351d7207 */ /* 0x000fe40000000000 */
[----:B------:R-:W-:Y:S02]  /*a3c0*/  SEL R28, R28, R31, P0 ;  /* 0x0000001f1c1c7207 */ /* 0x000fe40000000000 */
[----:B------:R-:W-:Y:S02]  /*a3d0*/  LOP3.LUT R10, R12, 0x180, RZ, 0xc0, !PT ;  /* 0x000001800c0a7812 */ /* 0x000fe400078ec0ff */
[----:B------:R-:W-:-:S02]  /*a3e0*/  F2FP.BF16.F32.PACK_AB R58, R57, R58 ;  /* 0x0000003a393a723e */ /* 0x000fc400000010ff */
[----:B------:R-:W-:Y:S02]  /*a3f0*/  F2FP.BF16.F32.PACK_AB R56, R55, R56 ;  /* 0x000000383738723e */ /* 0x000fe400000010ff */
[----:B------:R-:W-:Y:S02]  /*a400*/  SEL R50, R50, R53, P0 ;  /* 0x0000003532327207 */ /* 0x000fe40000000000 */
[----:B------:R-:W-:Y:S02]  /*a410*/  SEL R31, R21, R14, P0 ;  /* 0x0000000e151f7207 */ /* 0x000fe40000000000 */
[----:B------:R-:W-:Y:S02]  /*a420*/  SEL R36, R14, R21, P0 ;  /* 0x000000150e247207 */ /* 0x000fe40000000000 */
[C---:B------:R-:W-:Y:S02]  /*a430*/  IADD3 R14, P4, R8.reuse, 0x3000, RZ ;  /* 0x00003000080e7810 */ /* 0x040fe40007f9e0ff */
[----:B------:R-:W-:-:S02]  /*a440*/  IADD3 R53, P3, R8, 0x3020, RZ ;  /* 0x0000302008357810 */ /* 0x000fc40007f7e0ff */
[C---:B------:R-:W-:Y:S01]  /*a450*/  IADD3 R55, P2, R8.reuse, 0x6000, RZ ;  /* 0x0000600008377810 */ /* 0x040fe20007f5e0ff */
[--C-:B------:R-:W-:Y:S01]  /*a460*/  IMAD.X R21, RZ, RZ, R9.reuse, P4 ;  /* 0x000000ffff157224 */ /* 0x100fe200020e0609 */
[----:B------:R-:W-:Y:S02]  /*a470*/  IADD3 R57, P1, R8, 0x6020, RZ ;  /* 0x0000602008397810 */ /* 0x000fe40007f3e0ff */
[----:B------:R-:W-:Y:S01]  /*a480*/  LOP3.LUT R8, R7, R8, RZ, 0x3c, !PT ;  /* 0x0000000807087212 */ /* 0x000fe200078e3cff */
[--C-:B------:R-:W-:Y:S01]  /*a490*/  IMAD.X R13, RZ, RZ, R9.reuse, P2 ;  /* 0x000000ffff0d7224 */ /* 0x100fe200010e0609 */
[----:B------:R-:W-:Y:S01]  /*a4a0*/  SHF.R.U64 R7, R10, 0x3, RZ ;  /* 0x000000030a077819 */ /* 0x000fe200000012ff */
[----:B------:R-:W-:Y:S01]  /*a4b0*/  IMAD.X R11, RZ, RZ, R9, P1 ;  /* 0x000000ffff0b7224 */ /* 0x000fe200008e0609 */
[----:B------:R-:W-:Y:S02]  /*a4c0*/  F2FP.BF16.F32.PACK_AB R45, R45, R46 ;  /* 0x0000002e2d2d723e */ /* 0x000fe400000010ff */
[----:B------:R-:W-:-:S02]  /*a4d0*/  LOP3.LUT R24, R7, R12, RZ, 0x3c, !PT ;  /* 0x0000000c07187212 */ /* 0x000fc400078e3cff */
[----:B------:R-:W-:Y:S02]  /*a4e0*/  LOP3.LUT R7, R14, 0x180, RZ, 0xc0, !PT ;  /* 0x000001800e077812 */ /* 0x000fe400078ec0ff */
[----:B------:R-:W-:Y:S02]  /*a4f0*/  F2FP.BF16.F32.PACK_AB R61, R61, R62 ;  /* 0x0000003e3d3d723e */ /* 0x000fe400000010ff */
[----:B------:R-:W-:Y:S02]  /*a500*/  F2FP.BF16.F32.PACK_AB R25, R25, R26 ;  /* 0x0000001a1919723e */ /* 0x000fe400000010ff */
[----:B------:R-:W-:Y:S01]  /*a510*/  F2FP.BF16.F32.PACK_AB R20, R15, R20 ;  /* 0x000000140f14723e */ /* 0x000fe200000010ff */
[----:B------:R-:W-:Y:S01]  /*a520*/  IMAD.X R15, RZ, RZ, R9, P3 ;  /* 0x000000ffff0f7224 */ /* 0x000fe200018e0609 */
[----:B------:R-:W-:Y:S02]  /*a530*/  F2FP.BF16.F32.PACK_AB R59, R59, R60 ;  /* 0x0000003c3b3b723e */ /* 0x000fe400000010ff */
[----:B------:R-:W-:-:S02]  /*a540*/  SHF.R.U64 R7, R7, 0x3, RZ ;  /* 0x0000000307077819 */ /* 0x000fc400000012ff */
[----:B------:R-:W-:Y:S02]  /*a550*/  SEL R37, R33, R30, P0 ;  /* 0x0000001e21257207 */ /* 0x000fe40000000000 */
[----:B------:R-:W-:Y:S02]  /*a560*/  SEL R35, R45, R42, P0 ;  /* 0x0000002a2d237207 */ /* 0x000fe40000000000 */
[----:B------:R-:W-:Y:S02]  /*a570*/  SEL R30, R30, R33, P0 ;  /* 0x000000211e1e7207 */ /* 0x000fe40000000000 */
[----:B------:R-:W-:Y:S02]  /*a580*/  SEL R27, R61, R58, P0 ;  /* 0x0000003a3d1b7207 */ /* 0x000fe40000000000 */
[----:B------:R-:W-:Y:S02]  /*a590*/  SEL R42, R42, R45, P0 ;  /* 0x0000002d2a2a7207 */ /* 0x000fe40000000000 */
[----:B------:R-:W-:-:S02]  /*a5a0*/  SEL R33, R25, R20, P0 ;  /* 0x0000001419217207 */ /* 0x000fc40000000000 */
[----:B------:R-:W-:Y:S01]  /*a5b0*/  SEL R32, R20, R25, P0 ;  /* 0x0000001914207207 */ /* 0x000fe20000000000 */
[----:B------:R-:W-:Y:S01]  /*a5c0*/  IMAD.X R25, RZ, RZ, R9, P5 ;  /* 0x000000ffff197224 */ /* 0x000fe200028e0609 */
[----:B------:R-:W-:Y:S02]  /*a5d0*/  SEL R58, R58, R61, P0 ;  /* 0x0000003d3a3a7207 */ /* 0x000fe40000000000 */
[----:B------:R-:W-:Y:S02]  /*a5e0*/  SEL R45, R59, R56, P0 ;  /* 0x000000383b2d7207 */ /* 0x000fe40000000000 */
[----:B------:R-:W-:Y:S02]  /*a5f0*/  LOP3.LUT R10, R53, 0x180, RZ, 0xc0, !PT ;  /* 0x00000180350a7812 */ /* 0x000fe400078ec0ff */
[----:B------:R-:W-:Y:S02]  /*a600*/  LOP3.LUT R20, R7, R14, RZ, 0x3c, !PT ;  /* 0x0000000e07147212 */ /* 0x000fe400078e3cff */
[----:B------:R-:W-:-:S02]  /*a610*/  SEL R56, R56, R59, P0 ;  /* 0x0000003b38387207 */ /* 0x000fc40000000000 */
[----:B------:R-:W-:Y:S02]  /*a620*/  SHF.R.U64 R10, R10, 0x3, RZ ;  /* 0x000000030a0a7819 */ /* 0x000fe400000012ff */
[----:B------:R-:W-:Y:S02]  /*a630*/  LOP3.LUT R26, R57, 0x180, RZ, 0xc0, !PT ;  /* 0x00000180391a7812 */ /* 0x000fe400078ec0ff */
[----:B------:R-:W-:Y:S02]  /*a640*/  LOP3.LUT R14, R10, R53, RZ, 0x3c, !PT ;  /* 0x000000350a0e7212 */ /* 0x000fe400078e3cff */
[----:B------:R-:W-:Y:S02]  /*a650*/  MOV R53, R20 ;  /* 0x0000001400357202 */ /* 0x000fe40000000f00 */
[----:B------:R-:W-:Y:S02]  /*a660*/  LOP3.LUT R12, R55, 0x180, RZ, 0xc0, !PT ;  /* 0x00000180370c7812 */ /* 0x000fe400078ec0ff */
[----:B------:R-:W-:-:S02]  /*a670*/  SHF.R.U64 R26, R26, 0x3, RZ ;  /* 0x000000031a1a7819 */ /* 0x000fc400000012ff */
[----:B------:R-:W-:Y:S02]  /*a680*/  SHF.R.U64 R12, R12, 0x3, RZ ;  /* 0x000000030c0c7819 */ /* 0x000fe400000012ff */
[----:B------:R-:W-:Y:S02]  /*a690*/  LOP3.LUT R10, R26, R57, RZ, 0x3c, !PT ;  /* 0x000000391a0a7212 */ /* 0x000fe400078e3cff */
[----:B------:R-:W-:Y:S02]  /*a6a0*/  LOP3.LUT R12, R12, R55, RZ, 0x3c, !PT ;  /* 0x000000370c0c7212 */ /* 0x000fe400078e3cff */
[----:B------:R-:W-:Y:S02]  /*a6b0*/  MOV R55, R8 ;  /* 0x0000000800377202 */ /* 0x000fe40000000f00 */
[----:B------:R-:W-:Y:S02]  /*a6c0*/  MOV R44, R10 ;  /* 0x0000000a002c7202 */ /* 0x000fe40000000f00 */
        /* <DEDUP_REMOVED lines=8> */
[----:B------:R-:W-:Y:S04]  /*a750*/  SHFL.IDX PT, R45, R45, R6, 0x1c1f ;  /* 0x001c1f062d2d7589 */ /* 0x000fe800000e0000 */
[----:B------:R-:W1:Y:S04]  /*a760*/  SHFL.IDX PT, R42, R42, R7, 0x1c1f ;  /* 0x001c1f072a2a7589 */ /* 0x000e6800000e0000 */
[----:B------:R-:W2:Y:S04]  /*a770*/  SHFL.IDX PT, R56, R56, R7, 0x1c1f ;  /* 0x001c1f0738387589 */ /* 0x000ea800000e0000 */
[----:B------:R-:W-:Y:S04]  /*a780*/  SHFL.IDX PT, R49, R49, R6, 0x1c1f ;  /* 0x001c1f0631317589 */ /* 0x000fe800000e0000 */
[----:B------:R-:W3:Y:S01]  /*a790*/  SHFL.IDX PT, R40, R40, R7, 0x1c1f ;  /* 0x001c1f0728287589 */ /* 0x000ee200000e0000 */
[----:B0-----:R-:W-:-:S02]  /*a7a0*/  SEL R8, R27, R58, P0 ;  /* 0x0000003a1b087207 */ /* 0x001fc40000000000 */
[----:B------:R-:W-:Y:S01]  /*a7b0*/  SEL R10, R58, R27, P0 ;  /* 0x0000001b3a0a7207 */ /* 0x000fe20000000000 */
[----:B------:R-:W-:Y:S04]  /*a7c0*/  SHFL.IDX PT, R29, R29, R6, 0x1c1f ;  /* 0x001c1f061d1d7589 */ /* 0x000fe800000e0000 */
[----:B------:R-:W0:Y:S04]  /*a7d0*/  SHFL.IDX PT, R50, R50, R7, 0x1c1f ;  /* 0x001c1f0732327589 */ /* 0x000e2800000e0000 */
[----:B------:R-:W-:Y:S01]  /*a7e0*/  SHFL.IDX PT, R47, R47, R6, 0x1c1f ;  /* 0x001c1f062f2f7589 */ /* 0x000fe200000e0000 */
[----:B-1----:R-:W-:-:S02]  /*a7f0*/  SEL R24, R35, R42, P0 ;  /* 0x0000002a23187207 */ /* 0x002fc40000000000 */
[----:B------:R-:W-:Y:S01]  /*a800*/  SEL R26, R42, R35, P0 ;  /* 0x000000232a1a7207 */ /* 0x000fe20000000000 */
[----:B------:R-:W1:Y:S01]  /*a810*/  SHFL.IDX PT, R48, R48, R7, 0x1c1f ;  /* 0x001c1f0730307589 */ /* 0x000e6200000e0000 */
[----:B--2---:R-:W-:Y:S02]  /*a820*/  SEL R9, R45, R56, P0 ;  /* 0x000000382d097207 */ /* 0x004fe40000000000 */
[----:B------:R-:W-:Y:S01]  /*a830*/  SEL R11, R56, R45, P0 ;  /* 0x0000002d380b7207 */ /* 0x000fe20000000000 */
[----:B------:R-:W-:Y:S04]  /*a840*/  SHFL.IDX PT, R33, R33, R6, 0x1c1f ;  /* 0x001c1f0621217589 */ /* 0x000fe800000e0000 */
[----:B------:R-:W2:Y:S01]  /*a850*/  SHFL.IDX PT, R32, R32, R7, 0x1c1f ;  /* 0x001c1f0720207589 */ /* 0x000ea200000e0000 */
[----:B---3--:R-:W-:-:S02]  /*a860*/  SEL R25, R49, R40, P0 ;  /* 0x0000002831197207 */ /* 0x008fc40000000000 */
[----:B------:R-:W-:Y:S01]  /*a870*/  SEL R27, R40, R49, P0 ;  /* 0x00000031281b7207 */ /* 0x000fe20000000000 */
[----:B------:R-:W-:Y:S04]  /*a880*/  SHFL.IDX PT, R37, R37, R6, 0x1c1f ;  /* 0x001c1f0625257589 */ /* 0x000fe800000e0000 */
[----:B------:R-:W-:Y:S01]  /*a890*/  SHFL.IDX PT, R41, R41, R6, 0x1c1f ;  /* 0x001c1f0629297589 */ /* 0x000fe200000e0000 */
[----:B0-----:R-:W-:Y:S02]  /*a8a0*/  SEL R12, R29, R50, P0 ;  /* 0x000000321d0c7207 */ /* 0x001fe40000000000 */
[----:B------:R-:W-:Y:S01]  /*a8b0*/  SEL R14, R50, R29, P0 ;  /* 0x0000001d320e7207 */ /* 0x000fe20000000000 */
[----:B------:R-:W0:Y:S04]  /*a8c0*/  SHFL.IDX PT, R30, R30, R7, 0x1c1f ;  /* 0x001c1f071e1e7589 */ /* 0x000e2800000e0000 */
[----:B------:R-:W3:Y:S01]  /*a8d0*/  SHFL.IDX PT, R34, R34, R7, 0x1c1f ;  /* 0x001c1f0722227589 */ /* 0x000ee200000e0000 */
[----:B-1----:R-:W-:-:S02]  /*a8e0*/  SEL R13, R47, R48, P0 ;  /* 0x000000302f0d7207 */ /* 0x002fc40000000000 */
[----:B------:R-:W-:Y:S01]  /*a8f0*/  SEL R15, R48, R47, P0 ;  /* 0x0000002f300f7207 */ /* 0x000fe20000000000 */
[----:B------:R-:W-:Y:S04]  /*a900*/  SHFL.IDX PT, R43, R43, R6, 0x1c1f ;  /* 0x001c1f062b2b7589 */ /* 0x000fe800000e0000 */
[----:B------:R0:W1:Y:S01]  /*a910*/  SHFL.IDX PT, R20, R28, R7, 0x1c1f ;  /* 0x001c1f071c147589 */ /* 0x00006200000e0000 */
[----:B--2---:R-:W-:Y:S02]  /*a920*/  SEL R40, R33, R32, P0 ;  /* 0x0000002021287207 */ /* 0x004fe40000000000 */
[----:B------:R-:W-:Y:S01]  /*a930*/  SEL R42, R32, R33, P0 ;  /* 0x00000021202a7207 */ /* 0x000fe20000000000 */
[----:B------:R-:W-:Y:S04]  /*a940*/  SHFL.IDX PT, R21, R31, R6, 0x1c1f ;  /* 0x001c1f061f157589 */ /* 0x000fe800000e0000 */
[----:B------:R-:W2:Y:S04]  /*a950*/  SHFL.IDX PT, R36, R36, R7, 0x1c1f ;  /* 0x001c1f0724247589 */ /* 0x000ea800000e0000 */
[----:B------:R4:W-:Y:S01]  /*a960*/  SHFL.IDX PT, R51, R51, R6, 0x1c1f ;  /* 0x001c1f0633337589 */ /* 0x0009e200000e0000 */
[----:B0-----:R-:W-:-:S02]  /*a970*/  SEL R28, R37, R30, P0 ;  /* 0x0000001e251c7207 */ /* 0x001fc40000000000 */
[----:B------:R-:W-:Y:S01]  /*a980*/  SEL R30, R30, R37, P0 ;  /* 0x000000251e1e7207 */ /* 0x000fe20000000000 */
[----:B------:R0:W5:Y:S01]  /*a990*/  SHFL.IDX PT, R38, R38, R7, 0x1c1f ;  /* 0x001c1f0726267589 */ /* 0x00016200000e0000 */
[----:B---3--:R-:W-:Y:S02]  /*a9a0*/  SEL R32, R41, R34, P0 ;  /* 0x0000002229207207 */ /* 0x008fe40000000000 */
[----:B------:R-:W-:Y:S01]  /*a9b0*/  SEL R34, R34, R41, P0 ;  /* 0x0000002922227207 */ /* 0x000fe20000000000 */
[----:B------:R-:W-:Y:S01]  /*a9c0*/  BAR.SYNC.DEFER_BLOCKING 0x1, 0x180 ;  /* 0x0046000000007b1d */ /* 0x000fe20000010000 */
[----:B----4-:R-:W-:Y:S01]  /*a9d0*/  IMAD.U32 R6, RZ, RZ, UR4 ;  /* 0x00000004ff067e24 */ /* 0x010fe2000f8e00ff */
[----:B-1----:R-:W-:Y:S02]  /*a9e0*/  SEL R29, R43, R20, P0 ;  /* 0x000000142b1d7207 */ /* 0x002fe40000000000 */
[----:B------:R-:W-:Y:S02]  /*a9f0*/  SEL R31, R20, R43, P0 ;  /* 0x0000002b141f7207 */ /* 0x000fe40000000000 */
[----:B------:R-:W-:Y:S01]  /*aa00*/  @UP1 ULDC.64 UR4, c[0x0][0xbe0] ;  /* 0x0002f80000041ab9 */ /* 0x000fe20000000a00 */
[----:B0-----:R-:W-:Y:S01]  /*aa10*/  IMAD.U32 R7, RZ, RZ, UR6 ;  /* 0x00000006ff077e24 */ /* 0x001fe2000f8e00ff */
[----:B------:R-:W-:Y:S01]  /*aa20*/  @UP1 UIMAD.WIDE UR4, UR38, 0x4, UR4 ;  /* 0x00000004260418a5 */ /* 0x000fe2000f8e0204 */
[----:B--2---:R-:W-:-:S02]  /*aa30*/  SEL R41, R21, R36, P0 ;  /* 0x0000002415297207 */ /* 0x004fc40000000000 */
[----:B------:R-:W-:Y:S02]  /*aa40*/  SEL R43, R36, R21, P0 ;  /* 0x00000015242b7207 */ /* 0x000fe40000000000 */
[----:B-----5:R-:W-:Y:S02]  /*aa50*/  SEL R33, R51, R38, P0 ;  /* 0x0000002633217207 */ /* 0x020fe40000000000 */
[----:B------:R-:W-:Y:S01]  /*aa60*/  SEL R35, R38, R51, P0 ;  /* 0x0000003326237207 */ /* 0x000fe20000000000 */
[----:B------:R0:W-:Y:S01]  /*aa70*/  STSM.16.M88.4 [R55], R8 ;  /* 0x0000000837007844 */ /* 0x0001e20000000200 */
[----:B------:R-:W-:-:S03]  /*aa80*/  PLOP3.LUT P0, PT, PT, PT, UP1, 0x80, 0x0 ;  /* 0x000000000000781c */ /* 0x000fc60003f0f018 */
[----:B------:R1:W-:Y:S04]  /*aa90*/  STSM.16.M88.4 [R54], R12 ;  /* 0x0000000c36007844 */ /* 0x0003e80000000200 */
[----:B------:R1:W-:Y:S04]  /*aaa0*/  STSM.16.M88.4 [R53], R24 ;  /* 0x0000001835007844 */ /* 0x0003e80000000200 */
[----:B------:R1:W-:Y:S04]  /*aab0*/  STSM.16.M88.4 [R52], R28 ;  /* 0x0000001c34007844 */ /* 0x0003e80000000200 */
[----:B------:R1:W-:Y:S04]  /*aac0*/  STSM.16.M88.4 [R46], R40 ;  /* 0x000000282e007844 */ /* 0x0003e80000000200 */
[----:B------:R1:W-:Y:S01]  /*aad0*/  STSM.16.M88.4 [R44], R32 ;  /* 0x000000202c007844 */ /* 0x0003e20000000200 */
[----:B------:R-:W-:Y:S01]  /*aae0*/  BAR.SYNC.DEFER_BLOCKING 0x1, 0x180 ;  /* 0x0046000000007b1d */ /* 0x000fe20000010000 */
[----:B0-----:R-:W-:-:S02]  /*aaf0*/  IMAD.U32 R8, RZ, RZ, UR4 ;  /* 0x00000004ff087e24 */ /* 0x001fc4000f8e00ff */
[----:B------:R-:W-:-:S03]  /*ab00*/  IMAD.U32 R9, RZ, RZ, UR5 ;  /* 0x00000005ff097e24 */ /* 0x000fc6000f8e00ff */
[----:B------:R-:W2:Y:S04]  /*ab10*/  @P1 LDG.E R10, desc[UR50][R6.64] ;  /* 0x00000032060a1981 */ /* 0x000ea8000c1e1900 */
[----:B------:R-:W3:Y:S01]  /*ab20*/  @P0 LDG.E R8, desc[UR50][R8.64] ;  /* 0x0000003208080981 */ /* 0x000ee2000c1e1900 */
[----:B------:R-:W-:Y:S01]  /*ab30*/  IMAD R11, R18, 0x20, R16 ;  /* 0x00000020120b7824 */ /* 0x000fe200078e0210 */
[----:B------:R-:W-:Y:S01]  /*ab40*/  UMOV UR4, URZ ;  /* 0x0000003f00047c82 */ /* 0x000fe20008000000 */
[----:B------:R-:W-:Y:S02]  /*ab50*/  ULDC UR8, c[0x0][0xa88] ;  /* 0x0002a20000087ab9 */ /* 0x000fe40000000800 */
[----:B------:R-:W-:-:S03]  /*ab60*/  IMAD.WIDE R4, R11, 0x2, R4 ;  /* 0x000000020b047825 */ /* 0x000fc600078e0204 */
[----:B------:R-:W-:Y:S02]  /*ab70*/  IADD3 R11, P6, R4, 0x1800, RZ ;  /* 0x00001800040b7810 */ /* 0x000fe40007fde0ff */
[----:B--2---:R-:W-:Y:S02]  /*ab80*/  @P1 R2UR UR4, R10 ;  /* 0x000000000a0412ca */ /* 0x004fe400000e0000 */
[----:B---3--:R-:W-:Y:S01]  /*ab90*/  @P0 R2UR UR8, R8 ;  /* 0x00000000080802ca */ /* 0x008fe200000e0000 */
[----:B-1----:R-:W-:-:S14]  /*aba0*/  @P0 BRA `(.L_x_1721) ;  /* 0x0000000000180947 */ /* 0x002fdc0003800000 */
[----:B------:R-:W-:Y:S05]  /*abb0*/  @!P1 BRA `(.L_x_1721) ;  /* 0x0000000000149947 */ /* 0x000fea0003800000 */
[----:B------:R-:W2:Y:S04]  /*abc0*/  LDG.E R9, desc[UR50][R6.64] ;  /* 0x0000003206097981 */ /* 0x000ea8000c1e1900 */
[----:B------:R-:W3:Y:S01]  /*abd0*/  LDG.E R8, desc[UR50][R6.64+0x4] ;  /* 0x0000043206087981 */ /* 0x000ee2000c1e1900 */
[----:B--2---:R-:W-:Y:S02]  /*abe0*/  R2UR UR5, R9 ;  /* 0x00000000090572ca */ /* 0x004fe400000e0000 */
[----:B---3--:R-:W-:-:S13]  /*abf0*/  R2UR UR8, R8 ;  /* 0x00000000080872ca */ /* 0x008fda00000e0000 */
[----:B------:R-:W-:-:S12]  /*ac00*/  UIADD3 UR8, -UR5, UR8, URZ ;  /* 0x0000000805087290 */ /* 0x000fd8000fffe13f */
.L_x_1721:
[----:B------:R-:W-:Y:S01]  /*ac10*/  USHF.R.S32.HI UR12, URZ, 0x1f, UR41 ;  /* 0x0000001f3f0c7899 */ /* 0x000fe20008011429 */
[----:B------:R-:W-:Y:S01]  /*ac20*/  LOP3.LUT R6, R11, 0x180, RZ, 0xc0, !PT ;  /* 0x000001800b067812 */ /* 0x000fe200078ec0ff */
[----:B------:R-:W-:Y:S01]  /*ac30*/  ULDC.64 UR10, c[0x0][0xb70] ;  /* 0x0002dc00000a7ab9 */ /* 0x000fe20000000a00 */
[----:B------:R-:W-:Y:S01]  /*ac40*/  USHF.R.S32.HI UR5, URZ, 0x1f, UR4 ;  /* 0x0000001f3f057899 */ /* 0x000fe20008011404 */
[----:B------:R-:W-:Y:S01]  /*ac50*/  IADD3 R9, P4, R4, 0x4800, RZ ;  /* 0x0000480004097810 */ /* 0x000fe20007f9e0ff */
[----:B------:R-:W-:Y:S01]  /*ac60*/  UIMAD UR9, UR12, UR10, URZ ;  /* 0x0000000a0c0972a4 */ /* 0x000fe2000f8e023f */
[----:B------:R-:W-:Y:S01]  /*ac70*/  SHF.R.U64 R6, R6, 0x3, RZ ;  /* 0x0000000306067819 */ /* 0x000fe200000012ff */
[----:B------:R-:W-:Y:S01]  /*ac80*/  UIMAD.WIDE.U32 UR6, UR41, UR10, UR4 ;  /* 0x0000000a290672a5 */ /* 0x000fe2000f8e0004 */
[----:B------:R-:W-:Y:S01]  /*ac90*/  IMAD.U32 R7, RZ, RZ, UR40 ;  /* 0x00000028ff077e24 */ /* 0x000fe2000f8e00ff */
[----:B------:R-:W-:Y:S01]  /*aca0*/  UIMAD UR9, UR41, UR11, UR9 ;  /* 0x0000000b290972a4 */ /* 0x000fe2000f8e0209 */
[----:B------:R-:W-:Y:S01]  /*acb0*/  LOP3.LUT R8, R9, 0x180, RZ, 0xc0, !PT ;  /* 0x0000018009087812 */ /* 0x000fe200078ec0ff */
[----:B------:R-:W-:Y:S01]  /*acc0*/  USEL UR39, UR39, URZ, !UP0 ;  /* 0x0000003f27277287 */ /* 0x000fe2000c000000 */
[----:B------:R-:W-:Y:S01]  /*acd0*/  LOP3.LUT R6, R6, R11, RZ, 0x3c, !PT ;  /* 0x0000000b06067212 */ /* 0x000fe200078e3cff */
[----:B------:R-:W-:Y:S01]  /*ace0*/  ULDC.64 UR10, c[0x0][0xb78] ;  /* 0x0002de00000a7ab9 */ /* 0x000fe20000000a00 */
[----:B------:R-:W-:Y:S01]  /*acf0*/  UIADD3 UR7, UR7, UR9, URZ ;  /* 0x0000000907077290 */ /* 0x000fe2000fffe03f */
[----:B------:R-:W-:Y:S01]  /*ad00*/  IMAD R11, R7, 0xc0, R22 ;  /* 0x000000c0070b7824 */ /* 0x000fe200078e0216 */
[----:B------:R-:W-:Y:S01]  /*ad10*/  USEL UR38, UR38, URZ, !UP0 ;  /* 0x0000003f26267287 */ /* 0x000fe2000c000000 */
[----:B------:R-:W-:Y:S01]  /*ad20*/  SHF.R.U64 R8, R8, 0x3, RZ ;  /* 0x0000000308087819 */ /* 0x000fe200000012ff */
[----:B------:R-:W-:Y:S01]  /*ad30*/  UIMAD UR9, UR39, UR10, URZ ;  /* 0x0000000a270972a4 */ /* 0x000fe2000f8e023f */
[----:B------:R-:W-:Y:S01]  /*ad40*/  LOP3.LUT P0, RZ, R23, 0x3, RZ, 0xc0, !PT ;  /* 0x0000000317ff7812 */ /* 0x000fe2000780c0ff */
[----:B------:R-:W-:Y:S01]  /*ad50*/  UIMAD.WIDE.U32 UR6, UR38, UR10, UR6 ;  /* 0x0000000a260672a5 */ /* 0x000fe2000f8e0006 */
[----:B------:R-:W-:Y:S01]  /*ad60*/  LOP3.LUT R8, R8, R9, RZ, 0x3c, !PT ;  /* 0x0000000908087212 */ /* 0x000fe200078e3cff */
[----:B------:R-:W-:Y:S01]  /*ad70*/  UIMAD UR9, UR38, UR11, UR9 ;  /* 0x0000000b260972a4 */ /* 0x000fe2000f8e0209 */
[----:B------:R-:W-:-:S02]  /*ad80*/  SHF.R.S32.HI R7, RZ, 0x1f, R11 ;  /* 0x0000001fff077819 */ /* 0x000fc4000001140b */
[----:B------:R-:W-:Y:S01]  /*ad90*/  ULDC.64 UR10, c[0x0][0xb40] ;  /* 0x0002d000000a7ab9 */ /* 0x000fe20000000a00 */
[----:B------:R-:W-:Y:S02]  /*ada0*/  IADD3 R9, P1, R11, UR6, RZ ;  /* 0x000000060b097c10 */ /* 0x000fe4000ff3e0ff */
[----:B------:R-:W-:Y:S01]  /*adb0*/  IMAD.U32 R10, RZ, RZ, UR9 ;  /* 0x00000009ff0a7e24 */ /* 0x000fe2000f8e00ff */
[C---:B------:R-:W-:Y:S02]  /*adc0*/  IADD3 R29, P5, R4.reuse, 0x3000, RZ ;  /* 0x00003000041d7810 */ /* 0x040fe40007fbe0ff */
[----:B------:R-:W-:Y:S02]  /*add0*/  LEA R36, P2, R9, UR10, 0x2 ;  /* 0x0000000a09247c11 */ /* 0x000fe4000f8410ff */
[----:B------:R-:W-:Y:S01]  /*ade0*/  IADD3.X R10, R7, UR7, R10, P1, !PT ;  /* 0x00000007070a7c10 */ /* 0x000fe20008ffe40a */
[C---:B------:R-:W-:Y:S01]  /*adf0*/  VIADD R7, R11.reuse, 0x8 ;  /* 0x000000080b077836 */ /* 0x040fe20000000000 */
[----:B------:R-:W-:Y:S01]  /*ae00*/  IADD3 R33, P3, R4, 0x6000, RZ ;  /* 0x0000600004217810 */ /* 0x000fe20007f7e0ff */
[----:B------:R-:W-:Y:S01]  /*ae10*/  ULDC.64 UR6, c[0x0][0xaa0] ;  /* 0x0002a80000067ab9 */ /* 0x000fe20000000a00 */
[----:B------:R-:W-:-:S02]  /*ae20*/  ISETP.GE.OR P1, PT, R11, UR8, P0 ;  /* 0x000000080b007c0c */ /* 0x000fc40008726670 */
[C---:B------:R-:W-:Y:S02]  /*ae30*/  LOP3.LUT R25, R4.reuse, 0x180, RZ, 0xc0, !PT ;  /* 0x0000018004197812 */ /* 0x040fe400078ec0ff */
[----:B------:R-:W-:Y:S01]  /*ae40*/  LEA.HI.X R37, R9, UR11, R10, 0x2, P2 ;  /* 0x0000000b09257c11 */ /* 0x000fe200090f140a */
[--C-:B------:R-:W-:Y:S01]  /*ae50*/  IMAD.X R9, RZ, RZ, R5.reuse, P4 ;  /* 0x000000ffff097224 */ /* 0x100fe200020e0605 */
[----:B------:R-:W-:Y:S02]  /*ae60*/  IADD3 R11, P2, R4, 0x7800, RZ ;  /* 0x00007800040b7810 */ /* 0x000fe40007f5e0ff */
[----:B------:R-:W-:Y:S02]  /*ae70*/  LOP3.LUT R28, R29, 0x180, RZ, 0xc0, !PT ;  /* 0x000001801d1c7812 */ /* 0x000fe400078ec0ff */
[----:B------:R-:W-:Y:S02]  /*ae80*/  LOP3.LUT R32, R33, 0x180, RZ, 0xc0, !PT ;  /* 0x0000018021207812 */ /* 0x000fe400078ec0ff */
[----:B------:R-:W-:Y:S01]  /*ae90*/  SHF.R.U64 R25, R25, 0x3, RZ ;  /* 0x0000000319197819 */ /* 0x000fe200000012ff */
[----:B------:R-:W-:Y:S01]  /*aea0*/  UIMAD UR5, UR5, UR6, URZ ;  /* 0x00000006050572a4 */ /* 0x000fe2000f8e023f */
[----:B------:R-:W-:Y:S01]  /*aeb0*/  ISETP.GE.OR P0, PT, R7, UR8, P0 ;  /* 0x0000000807007c0c */ /* 0x000fe20008706670 */
[----:B------:R-:W-:Y:S01]  /*aec0*/  IMAD.X R7, RZ, RZ, R5, P6 ;  /* 0x000000ffff077224 */ /* 0x000fe200030e0605 */
[----:B------:R-:W-:Y:S01]  /*aed0*/  LOP3.LUT R10, R11, 0x180, RZ, 0xc0, !PT ;  /* 0x000001800b0a7812 */ /* 0x000fe200078ec0ff */
[----:B------:R-:W-:Y:S01]  /*aee0*/  @!P1 STG.E desc[UR50][R36.64], R0 ;  /* 0x0000000024009986 */ /* 0x000fe2000c101932 */
[----:B------:R-:W-:-:S02]  /*aef0*/  SHF.R.U64 R28, R28, 0x3, RZ ;  /* 0x000000031c1c7819 */ /* 0x000fc400000012ff */
[----:B------:R-:W-:Y:S02]  /*af00*/  SHF.R.U64 R32, R32, 0x3, RZ ;  /* 0x0000000320207819 */ /* 0x000fe400000012ff */
[----:B------:R-:W-:Y:S01]  /*af10*/  LOP3.LUT R24, R25, R4, RZ, 0x3c, !PT ;  /* 0x0000000419187212 */ /* 0x000fe200078e3cff */
[--C-:B------:R-:W-:Y:S01]  /*af20*/  IMAD.MOV.U32 R25, RZ, RZ, R5.reuse ;  /* 0x000000ffff197224 */ /* 0x100fe200078e0005 */
[----:B------:R-:W-:Y:S02]  /*af30*/  SHF.R.U64 R4, R10, 0x3, RZ ;  /* 0x000000030a047819 */ /* 0x000fe400000012ff */
[----:B------:R-:W-:Y:S01]  /*af40*/  LOP3.LUT R28, R28, R29, RZ, 0x3c, !PT ;  /* 0x0000001d1c1c7212 */ /* 0x000fe200078e3cff */
[--C-:B------:R-:W-:Y:S01]  /*af50*/  IMAD.X R29, RZ, RZ, R5.reuse, P5 ;  /* 0x000000ffff1d7224 */ /* 0x100fe200028e0605 */
[----:B------:R-:W-:Y:S01]  /*af60*/  LOP3.LUT R32, R32, R33, RZ, 0x3c, !PT ;  /* 0x0000002120207212 */ /* 0x000fe200078e3cff */
[----:B------:R-:W-:Y:S01]  /*af70*/  IMAD.X R33, RZ, RZ, R5, P3 ;  /* 0x000000ffff217224 */ /* 0x000fe200018e0605 */
[----:B------:R-:W-:Y:S01]  /*af80*/  IADD3.X R13, RZ, R5, RZ, P2, !PT ;  /* 0x00000005ff0d7210 */ /* 0x000fe200017fe4ff */
[----:B------:R0:W-:Y:S01]  /*af90*/  @!P0 STG.E desc[UR50][R36.64+0x20], R2 ;  /* 0x0000200224008986 */ /* 0x0001e2000c101932 */
[----:B------:R-:W-:Y:S01]  /*afa0*/  LOP3.LUT R12, R4, R11, RZ, 0x3c, !PT ;  /* 0x0000000b040c7212 */ /* 0x000fe200078e3cff */
[----:B------:R-:W-:Y:S01]  /*afb0*/  IMAD.U32 R19, RZ, RZ, UR6 ;  /* 0x00000006ff137e24 */ /* 0x000fe2000f8e00ff */
[--C-:B------:R-:W-:Y:S01]  /*afc0*/  SHF.R.S32.HI R21, RZ, 0x1f, R16.reuse ;  /* 0x0000001fff157819 */ /* 0x100fe20000011410 */
[----:B------:R-:W5:Y:S01]  /*afd0*/  LD.E.128 R24, desc[UR50][R24.64] ;  /* 0x0000003218187980 */ /* 0x000f62000c101d00 */
[----:B------:R-:W-:Y:S01]  /*afe0*/  IMAD.MOV.U32 R20, RZ, RZ, R16 ;  /* 0x000000ffff147224 */ /* 0x000fe200078e0010 */
[----:B------:R-:W-:-:S02]  /*aff0*/  UIMAD UR5, UR4, UR7, UR5 ;  /* 0x00000007040572a4 */ /* 0x000fc4000f8e0205 */
[----:B------:R-:W5:Y:S04]  /*b000*/  LD.E.128 R4, desc[UR50][R6.64] ;  /* 0x0000003206047980 */ /* 0x000f68000c101d00 */
[----:B------:R-:W5:Y:S04]  /*b010*/  LD.E.128 R28, desc[UR50][R28.64] ;  /* 0x000000321c1c7980 */ /* 0x000f68000c101d00 */
[----:B------:R-:W5:Y:S04]  /*b020*/  LD.E.128 R8, desc[UR50][R8.64] ;  /* 0x0000003208087980 */ /* 0x000f68000c101d00 */
[----:B------:R-:W5:Y:S04]  /*b030*/  LD.E.128 R32, desc[UR50][R32.64] ;  /* 0x0000003220207980 */ /* 0x000f68000c101d00 */
[----:B------:R-:W5:Y:S01]  /*b040*/  LD.E.128 R12, desc[UR50][R12.64] ;  /* 0x000000320c0c7980 */ /* 0x000f62000c101d00 */
[----:B------:R-:W-:Y:S01]  /*b050*/  IMAD.WIDE.U32 R20, R19, UR4, R20 ;  /* 0x0000000413147c25 */ /* 0x000fe2000f8e0014 */
[----:B------:R-:W-:Y:S01]  /*b060*/  ULDC.64 UR6, c[0x0][0xae0] ;  /* 0x0002b80000067ab9 */ /* 0x000fe20000000a00 */
[----:B------:R-:W-:Y:S01]  /*b070*/  UIMAD UR8, UR40, -0xc0, UR8 ;  /* 0xffffff40280878a4 */ /* 0x000fe2000f8e0208 */
[----:B------:R-:W-:Y:S01]  /*b080*/  @!PT LDS RZ, [RZ] ;  /* 0x00000000fffff984 */ /* 0x000fe20000000800 */
[----:B------:R-:W-:Y:S01]  /*b090*/  @!PT LDS RZ, [RZ] ;  /* 0x00000000fffff984 */ /* 0x000fe20000000800 */
[----:B------:R-:W-:Y:S01]  /*b0a0*/  @!PT LDS RZ, [RZ] ;  /* 0x00000000fffff984 */ /* 0x000fe20000000800 */
[----:B------:R-:W-:Y:S01]  /*b0b0*/  @!PT LDS RZ, [RZ] ;  /* 0x00000000fffff984 */ /* 0x000fe20000000800 */
[----:B------:R1:W-:Y:S06]  /*b0c0*/  MEMBAR.ALL.CTA ;  /* 0x0000000000007992 */ /* 0x0003ec0000008000 */
[----:B-1----:R-:W1:Y:S01]  /*b0d0*/  FENCE.VIEW.ASYNC.S ;  /* 0x00000000000073c6 */ /* 0x002e620000000000 */
[----:B------:R-:W-:Y:S01]  /*b0e0*/  UIMAD UR4, UR12, UR6, URZ ;  /* 0x000000060c0472a4 */ /* 0x000fe2000f8e023f */
[----:B------:R-:W-:Y:S01]  /*b0f0*/  VIADD R21, R21, UR5 ;  /* 0x0000000515157c36 */ /* 0x000fe20008000000 */
[----:B------:R-:W-:Y:S01]  /*b100*/  BSSY B1, `(.L_x_1722) ;  /* 0x0000028000017945 */ /* 0x000fe20003800000 */
[----:B------:R-:W-:Y:S01]  /*b110*/  IMAD.U32 R19, RZ, RZ, UR6 ;  /* 0x00000006ff137e24 */ /* 0x000fe2000f8e00ff */
[----:B------:R-:W-:Y:S01]  /*b120*/  UIMAD UR4, UR41, UR7, UR4 ;  /* 0x00000007290472a4 */ /* 0x000fe2000f8e0204 */
[----:B------:R-:W-:Y:S01]  /*b130*/  ISETP.GE.AND P0, PT, R18, UR8, PT ;  /* 0x0000000812007c0c */ /* 0x000fe2000bf06270 */
[----:B------:R-:W-:Y:S01]  /*b140*/  VIADD R3, R3, 0x19c20 ;  /* 0x00019c2003037836 */ /* 0x000fe20000000000 */
[----:B------:R-:W-:Y:S01]  /*b150*/  ULDC.64 UR6, c[0x0][0xae8] ;  /* 0x0002ba0000067ab9 */ /* 0x000fe20000000a00 */
[----:B------:R-:W-:Y:S01]  /*b160*/  IMAD.WIDE.U32 R20, R19, UR41, R20 ;  /* 0x0000002913147c25 */ /* 0x000fe2000f8e0014 */
[----:B------:R-:W-:-:S02]  /*b170*/  SHF.R.S32.HI R19, RZ, 0x1f, R18 ;  /* 0x0000001fff137819 */ /* 0x000fc40000011412 */
[----:B------:R-:W-:Y:S01]  /*b180*/  PRMT R3, RZ, 0x654, R3 ;  /* 0x00000654ff037816 */ /* 0x000fe20000000003 */
[----:B------:R-:W-:Y:S01]  /*b190*/  VIADD R21, R21, UR4 ;  /* 0x0000000415157c36 */ /* 0x000fe20008000000 */
[----:B------:R-:W-:Y:S02]  /*b1a0*/  UIMAD UR4, UR39, UR6, URZ ;  /* 0x00000006270472a4 */ /* 0x000fe4000f8e023f */
[----:B0-----:R-:W-:Y:S02]  /*b1b0*/  IMAD.U32 R37, RZ, RZ, UR6 ;  /* 0x00000006ff257e24 */ /* 0x001fe4000f8e00ff */
[----:B------:R-:W-:Y:S01]  /*b1c0*/  VIADD R0, R18, 0x60 ;  /* 0x0000006012007836 */ /* 0x000fe20000000000 */
[----:B------:R-:W-:Y:S02]  /*b1d0*/  UIMAD UR4, UR38, UR7, UR4 ;  /* 0x00000007260472a4 */ /* 0x000fe4000f8e0204 */
[----:B------:R-:W-:Y:S02]  /*b1e0*/  IMAD.WIDE.U32 R36, R37, UR38, R20 ;  /* 0x0000002625247c25 */ /* 0x000fe4000f8e0014 */
[----:B------:R-:W-:Y:S01]  /*b1f0*/  ISETP.GE.AND P3, PT, R0, UR8, PT ;  /* 0x0000000800007c0c */ /* 0x000fe2000bf66270 */
[----:B-1----:R0:W-:Y:S01]  /*b200*/  SYNCS.ARRIVE.TRANS64.RED.A1T0 RZ, [R3+URZ], RZ ;  /* 0x000000ff03ff79a7 */ /* 0x0021e2000810043f */
[----:B------:R-:W-:-:S02]  /*b210*/  VIADD R43, R37, UR4 ;  /* 0x00000004252b7c36 */ /* 0x000fc40008000000 */
[----:B0-----:R-:W-:-:S04]  /*b220*/  IMAD.U32 R3, RZ, RZ, UR40 ;  /* 0x00000028ff037e24 */ /* 0x001fc8000f8e00ff */
        /* <DEDUP_REMOVED lines=21> */
.L_x_1723:
[----:B------:R-:W-:Y:S05]  /*b380*/  BSYNC B1 ;  /* 0x0000000000017941 */ /* 0x000fea0003800000 */
.L_x_1722:
        /* <DEDUP_REMOVED lines=24> */
.L_x_1720:
[----:B------:R-:W-:Y:S01]  /*b510*/  ULDC.64 UR4, c[0x0][0xbe0] ;  /* 0x0002f80000047ab9 */ /* 0x000fe20000000a00 */
[----:B------:R-:W-:Y:S01]  /*b520*/  ULDC.64 UR6, c[0x0][0xbd8] ;  /* 0x0002f60000067ab9 */ /* 0x000fe20000000a00 */
[----:B------:R-:W-:-:S04]  /*b530*/  UISETP.NE.U32.AND UP0, UPT, UR4, URZ, UPT ;  /* 0x0000003f0400728c */ /* 0x000fc8000bf05070 */
[----:B------:R-:W-:Y:S02]  /*b540*/  UISETP.NE.AND.EX UP1, UPT, UR5, URZ, UPT, UP0 ;  /* 0x0000003f0500728c */ /* 0x000fe4000bf25300 */
[----:B------:R-:W-:-:S04]  /*b550*/  UISETP.NE.U32.AND UP0, UPT, UR6, URZ, UPT ;  /* 0x0000003f0600728c */ /* 0x000fc8000bf05070 */
[----:B------:R-:W-:Y:S01]  /*b560*/  PLOP3.LUT P2, PT, PT, PT, UP1, 0x80, 0x0 ;  /* 0x000000000000781c */ /* 0x000fe20003f4f018 */
[----:B------:R-:W-:-:S04]  /*b570*/  UISETP.NE.AND.EX UP0, UPT, UR7, URZ, UPT, UP0 ;  /* 0x0000003f0700728c */ /* 0x000fc8000bf05300 */
[----:B------:R-:W-:Y:S02]  /*b580*/  @UP1 ULDC.64 UR4, c[0x0][0xbe0] ;  /* 0x0002f80000041ab9 */ /* 0x000fe40000000a00 */
[----:B------:R-:W-:Y:S01]  /*b590*/  @UP1 UIMAD.WIDE UR4, UR38, 0x4, UR4 ;  /* 0x00000004260418a5 */ /* 0x000fe2000f8e0204 */
[----:B------:R-:W-:Y:S01]  /*b5a0*/  PLOP3.LUT P1, PT, PT, PT, UP0, 0x80, 0x0 ;  /* 0x000000000000781c */ /* 0x000fe20003f2f008 */
[----:B------:R-:W-:-:S04]  /*b5b0*/  ULEA UR6, UP1, UR38, UR6, 0x2 ;  /* 0x0000000626067291 */ /* 0x000fc8000f82103f */
[----:B------:R-:W-:Y:S01]  /*b5c0*/  IMAD.U32 R4, RZ, RZ, UR4 ;  /* 0x00000004ff047e24 */ /* 0x000fe2000f8e00ff */
[----:B------:R-:W-:Y:S01]  /*b5d0*/  ULEA.HI.X UR7, UR38, UR7, UR39, 0x2, UP1 ;  /* 0x0000000726077291 */ /* 0x000fe200088f1427 */
[----:B------:R-:W-:Y:S02]  /*b5e0*/  IMAD.U32 R5, RZ, RZ, UR5 ;  /* 0x00000005ff057e24 */ /* 0x000fe4000f8e00ff */
[----:B------:R-:W-:-:S03]  /*b5f0*/  IMAD.MOV.U32 R7, RZ, RZ, RZ ;  /* 0x000000ffff077224 */ /* 0x000fc600078e00ff */
[----:B------:R-:W2:Y:S01]  /*b600*/  @P2 LDG.E R4, desc[UR50][R4.64] ;  /* 0x0000003204042981 */ /* 0x000ea2000c1e1900 */
[----:B------:R-:W-:Y:S02]  /*b610*/  IMAD.U32 R2, RZ, RZ, UR6 ;  /* 0x00000006ff027e24 */ /* 0x000fe4000f8e00ff */
[----:B------:R-:W-:-:S05]  /*b620*/  IMAD.U32 R3, RZ, RZ, UR7 ;  /* 0x00000007ff037e24 */ /* 0x000fca000f8e00ff */
[----:B------:R0:W5:Y:S01]  /*b630*/  @P1 LDG.E R7, desc[UR50][R2.64] ;  /* 0x0000003202071981 */ /* 0x000162000c1e1900 */
[----:B------:R-:W-:Y:S01]  /*b640*/  ULDC UR4, c[0x0][0xa88] ;  /* 0x0002a20000047ab9 */ /* 0x000fe20000000800 */
[----:B------:R-:W-:Y:S02]  /*b650*/  ISETP.GT.AND P0, PT, R154, 0xbf, PT ;  /* 0x000000bf9a00780c */ /* 0x000fe40003f04270 */
[----:B--2---:R-:W-:Y:S01]  /*b660*/  @P2 R2UR UR4, R4 ;  /* 0x00000000040422ca */ /* 0x004fe200000e0000 */
[----:B0-----:R-:W-:-:S14]  /*b670*/  @P2 BRA `(.L_x_1725) ;  /* 0x0000000000182947 */ /* 0x001fdc0003800000 */
[----:B------:R-:W-:Y:S05]  /*b680*/  @!P1 BRA `(.L_x_1725) ;  /* 0x0000000000149947 */ /* 0x000fea0003800000 */
[----:B------:R-:W2:Y:S04]  /*b690*/  LDG.E R4, desc[UR50][R2.64] ;  /* 0x0000003202047981 */ /* 0x000ea8000c1e1900 */
[----:B------:R-:W3:Y:S01]  /*b6a0*/  LDG.E R0, desc[UR50][R2.64+0x4] ;  /* 0x0000043202007981 */ /* 0x000ee2000c1e1900 */
[----:B--2---:R-:W-:Y:S02]  /*b6b0*/  R2UR UR5, R4 ;  /* 0x00000000040572ca */ /* 0x004fe400000e0000 */
[----:B---3--:R-:W-:-:S13]  /*b6c0*/  R2UR UR4, R0 ;  /* 0x00000000000472ca */ /* 0x008fda00000e0000 */
[----:B------:R-:W-:-:S12]  /*b6d0*/  UIADD3 UR4, -UR5, UR4, URZ ;  /* 0x0000000405047290 */ /* 0x000fd8000fffe13f */
.L_x_1725:
[----:B------:R-:W-:Y:S01]  /*b6e0*/  USHF.R.S32.HI UR7, URZ, 0x1f, UR41 ;  /* 0x0000001f3f077899 */ /* 0x000fe20008011429 */
[----:B------:R-:W-:Y:S01]  /*b6f0*/  BSSY B1, `(.L_x_1726) ;  /* 0x000001f000017945 */ /* 0x000fe20003800000 */
[----:B------:R-:W-:Y:S01]  /*b700*/  USEL UR38, UR38, URZ, !UP0 ;  /* 0x0000003f26267287 */ /* 0x000fe2000c000000 */
[----:B------:R-:W-:Y:S01]  /*b710*/  SHF.R.S32.HI R9, RZ, 0x1f, R16 ;  /* 0x0000001fff097819 */ /* 0x000fe20000011410 */
[----:B------:R-:W-:Y:S01]  /*b720*/  USEL UR39, UR39, URZ, !UP0 ;  /* 0x0000003f27277287 */ /* 0x000fe2000c000000 */
[----:B-----5:R-:W-:Y:S01]  /*b730*/  SHF.R.S32.HI R6, RZ, 0x1f, R7 ;  /* 0x0000001fff067819 */ /* 0x020fe20000011407 */
[----:B------:R-:W-:Y:S10]  /*b740*/  @P0 BRA `(.L_x_1727) ;  /* 0x0000000000640947 */ /* 0x000ff40003800000 */
[----:B------:R-:W0:Y:S01]  /*b750*/  S2R R2, SR_TID.X ;  /* 0x0000000000027919 */ /* 0x000e220000002100 */
[----:B------:R-:W-:-:S04]  /*b760*/  IMAD.U32 R0, RZ, RZ, UR40 ;  /* 0x00000028ff007e24 */ /* 0x000fc8000f8e00ff */
[----:B0-----:R-:W-:-:S04]  /*b770*/  IMAD R0, R0, 0xc0, R2 ;  /* 0x000000c000007824 */ /* 0x001fc800078e0202 */
[----:B------:R-:W-:-:S05]  /*b780*/  VIADD R0, R0, 0xffffff80 ;  /* 0xffffff8000007836 */ /* 0x000fca0000000000 */
[----:B------:R-:W-:-:S13]  /*b790*/  ISETP.GE.AND P0, PT, R0, UR4, PT ;  /* 0x0000000400007c0c */ /* 0x000fda000bf06270 */
        /* <DEDUP_REMOVED lines=20> */
.L_x_1727:
[----:B------:R-:W-:Y:S05]  /*b8e0*/  BSYNC B1 ;  /* 0x0000000000017941 */ /* 0x000fea0003800000 */
.L_x_1726:
[----:B------:R-:W-:Y:S01]  /*b8f0*/  ULDC.64 UR8, c[0x0][0xaa0] ;  /* 0x0002a80000087ab9 */ /* 0x000fe20000000a00 */
[----:B------:R-:W-:Y:S01]  /*b900*/  IMAD.MOV.U32 R2, RZ, RZ, R16 ;  /* 0x000000ffff027224 */ /* 0x000fe200078e0010 */
[----:B------:R-:W-:Y:S01]  /*b910*/  UIMAD UR6, UR40, -0xc0, UR4 ;  /* 0xffffff40280678a4 */ /* 0x000fe2000f8e0204 */
[----:B0-----:R-:W-:Y:S01]  /*b920*/  IMAD.MOV.U32 R3, RZ, RZ, R9 ;  /* 0x000000ffff037224 */ /* 0x001fe200078e0009 */
[----:B------:R-:W-:Y:S01]  /*b930*/  BSSY B1, `(.L_x_1728) ;  /* 0x000002c000017945 */ /* 0x000fe20003800000 */
[----:B------:R-:W-:Y:S02]  /*b940*/  IMAD R0, R6, UR8, RZ ;  /* 0x0000000806007c24 */ /* 0x000fe4000f8e02ff */
[----:B------:R-:W-:Y:S01]  /*b950*/  IMAD.WIDE.U32 R2, R7, UR8, R2 ;  /* 0x0000000807027c25 */ /* 0x000fe2000f8e0002 */
[----:B------:R-:W-:-:S03]  /*b960*/  ISETP.GE.AND P0, PT, R18, UR6, PT ;  /* 0x0000000612007c0c */ /* 0x000fc6000bf06270 */
[----:B------:R-:W-:Y:S01]  /*b970*/  IMAD R7, R7, UR9, R0 ;  /* 0x0000000907077c24 */ /* 0x000fe2000f8e0200 */
[----:B------:R-:W-:Y:S01]  /*b980*/  ULDC.64 UR8, c[0x0][0xae0] ;  /* 0x0002b80000087ab9 */ /* 0x000fe20000000a00 */
[----:B------:R-:W-:Y:S01]  /*b990*/  VIADD R0, R18, 0x60 ;  /* 0x0000006012007836 */ /* 0x000fe20000000000 */
[----:B------:R-:W-:Y:S01]  /*b9a0*/  UIMAD UR5, UR7, UR8, URZ ;  /* 0x00000008070572a4 */ /* 0x000fe2000f8e023f */
[----:B------:R-:W-:Y:S01]  /*b9b0*/  IMAD.IADD R3, R3, 0x1, R7 ;  /* 0x0000000103037824 */ /* 0x000fe200078e0207 */
[----:B------:R-:W-:Y:S01]  /*b9c0*/  SHF.R.S32.HI R7, RZ, 0x1f, R18 ;  /* 0x0000001fff077819 */ /* 0x000fe20000011412 */
[----:B------:R-:W-:Y:S01]  /*b9d0*/  IMAD.U32 R5, RZ, RZ, UR8 ;  /* 0x00000008ff057e24 */ /* 0x000fe2000f8e00ff */
[----:B------:R-:W-:Y:S01]  /*b9e0*/  UIMAD UR5, UR41, UR9, UR5 ;  /* 0x00000009290572a4 */ /* 0x000fe2000f8e0205 */
[----:B------:R-:W-:Y:S01]  /*b9f0*/  IMAD.U32 R9, RZ, RZ, UR40 ;  /* 0x00000028ff097e24 */ /* 0x000fe2000f8e00ff */
[----:B------:R-:W-:Y:S01]  /*ba00*/  ISETP.GE.AND P1, PT, R0, UR6, PT ;  /* 0x0000000600007c0c */ /* 0x000fe2000bf26270 */
[----:B------:R-:W-:Y:S01]  /*ba10*/  IMAD.WIDE.U32 R2, R5, UR41, R2 ;  /* 0x0000002905027c25 */ /* 0x000fe2000f8e0002 */
[----:B------:R-:W-:-:S02]  /*ba20*/  ULDC.64 UR8, c[0x0][0xae8] ;  /* 0x0002ba0000087ab9 */ /* 0x000fc40000000a00 */
[----:B------:R-:W-:Y:S01]  /*ba30*/  UIMAD UR4, UR39, UR8, URZ ;  /* 0x00000008270472a4 */ /* 0x000fe2000f8e023f */
[----:B------:R-:W-:Y:S02]  /*ba40*/  VIADD R3, R3, UR5 ;  /* 0x0000000503037c36 */ /* 0x000fe40008000000 */
[----:B------:R-:W-:Y:S01]  /*ba50*/  IMAD.U32 R5, RZ, RZ, UR8 ;  /* 0x00000008ff057e24 */ /* 0x000fe2000f8e00ff */
[----:B------:R-:W-:Y:S01]  /*ba60*/  UIMAD UR4, UR38, UR9, UR4 ;  /* 0x00000009260472a4 */ /* 0x000fe2000f8e0204 */
[----:B------:R-:W-:Y:S02]  /*ba70*/  IMAD.MOV.U32 R6, RZ, RZ, R18 ;  /* 0x000000ffff067224 */ /* 0x000fe400078e0012 */
[----:B------:R-:W-:-:S04]  /*ba80*/  IMAD.WIDE.U32 R4, R5, UR38, R2 ;  /* 0x0000002605047c25 */ /* 0x000fc8000f8e0002 */
        /* <DEDUP_REMOVED lines=22> */
.L_x_1729:
[----:B------:R-:W-:Y:S05]  /*bbf0*/  BSYNC B1 ;  /* 0x0000000000017941 */ /* 0x000fea0003800000 */
.L_x_1728:
        /* <DEDUP_REMOVED lines=22> */
.L_x_1724:
[----:B------:R-:W-:Y:S05]  /*bd60*/  BSYNC B0 ;  /* 0x0000000000007941 */ /* 0x000fea0003800000 */
.L_x_1719:
[----:B------:R-:W-:Y:S02]  /*bd70*/  ULDC UR4, c[0x0][0xc14] ;  /* 0x0003050000047ab9 */ /* 0x000fe40000000800 */
[----:B------:R-:W-:-:S13]  /*bd80*/  ISETP.GE.AND P0, PT, R39, UR4, PT ;  /* 0x0000000427007c0c */ /* 0x000fda000bf06270 */
[----:B------:R-:W-:Y:S05]  /*bd90*/  @!P0 BRA `(.L_x_1730) ;  /* 0xffffff4c00f08947 */ /* 0x000fea000383ffff */
[----:B------:R-:W-:Y:S05]  /*bda0*/  EXIT ;  /* 0x000000000000794d */ /* 0x000fea0003800000 */
.L_x_1680:
[----:B------:R-:W-:-:S08]  /*bdb0*/  NOP ;  /* 0x0000000000007918 */ /* 0x000fd00000000000 */
[----:B------:R-:W0:-:S00]  /*bdc0*/  USETMAXREG.DEALLOC.CTAPOOL 0x20 ;  /* 0x00000020000079c8 */ /* 0x000e0000080e0500 */
[----:B0-----:R-:W-:Y:S01]  /*bdd0*/  LOP3.LUT R2, R0, 0x3, RZ, 0xc0, !PT ;  /* 0x0000000300027812 */ /* 0x001fe200078ec0ff */
[----:B------:R-:W-:-:S05]  /*bde0*/  IMAD.MOV.U32 R4, RZ, RZ, RZ ;  /* 0x000000ffff047224 */ /* 0x000fca00078e00ff */
[----:B------:R-:W0:Y:S02]  /*bdf0*/  SHFL.IDX PT, R2, R2, RZ, 0x1f ;  /* 0x00001fff02027589 */ /* 0x000e2400000e0000 */
[----:B0-----:R-:W-:-:S04]  /*be00*/  ISETP.NE.AND P0, PT, R2, RZ, PT ;  /* 0x000000ff0200720c */ /* 0x001fc80003f05270 */
[----:B------:R-:W-:-:S05]  /*be10*/  P2R R2, PR, RZ, 0x1 ;  /* 0x00000001ff027803 */ /* 0x000fca0000000000 */
[----:B------:R0:W-:Y:S04]  /*be20*/  STL [R1+0x4], R2 ;  /* 0x0000040201007387 */ /* 0x0001e80000100800 */
        /* <DEDUP_REMOVED lines=10> */
.L_x_1731:
        /* <DEDUP_REMOVED lines=41> */
.L_x_1737:
        /* <DEDUP_REMOVED lines=14> */
.L_x_1736:
[----:B------:R-:W-:Y:S05]  /*c240*/  BSYNC B0 ;  /* 0x0000000000007941 */ /* 0x000fea0003800000 */
.L_x_1735:
        /* <DEDUP_REMOVED lines=21> */
.L_x_1733:
        /* <DEDUP_REMOVED lines=25> */
.L_x_1738:
        /* <DEDUP_REMOVED lines=57> */
.L_x_1734:
[----:B------:R-:W-:Y:S01]  /*c8c0*/  IMAD.MOV.U32 R24, RZ, RZ, R7 ;  /* 0x000000ffff187224 */ /* 0x000fe200078e0007 */
[----:B------:R-:W-:Y:S01]  /*c8d0*/  UMOV UR38, URZ ;  /* 0x0000003f00267c82 */ /* 0x000fe20008000000 */
[----:B------:R-:W-:-:S07]  /*c8e0*/  IMAD.MOV.U32 R25, RZ, RZ, RZ ;  /* 0x000000ffff197224 */ /* 0x000fce00078e00ff */
.L_x_1739:
[----:B------:R-:W-:Y:S01]  /*c8f0*/  ISETP.NE.AND P0, PT, R5, RZ, PT ;  /* 0x000000ff0500720c */ /* 0x000fe20003f05270 */
[----:B------:R-:W-:Y:S01]  /*c900*/  IMAD.U32 R7, RZ, RZ, UR48 ;  /* 0x00000030ff077e24 */ /* 0x000fe2000f8e00ff */
[----:B------:R-:W-:Y:S01]  /*c910*/  MOV R6, UR38 ;  /* 0x0000002600067c02 */ /* 0x000fe20008000f00 */
[----:B------:R-:W-:Y:S02]  /*c920*/  IMAD.MOV.U32 R4, RZ, RZ, R24 ;  /* 0x000000ffff047224 */ /* 0x000fe400078e0018 */
[----:B------:R-:W-:-:S08]  /*c930*/  IMAD.MOV.U32 R5, RZ, RZ, R25 ;  /* 0x000000ffff057224 */ /* 0x000fd000078e0019 */
[----:B------:R-:W0:Y:S01]  /*c940*/  @!P0 S2R R3, SR_CgaCtaId ;  /* 0x0000000000038919 */ /* 0x000e220000008800 */
[----:B------:R-:W-:-:S04]  /*c950*/  @!P0 MOV R2, 0x400 ;  /* 0x0000040000028802 */ /* 0x000fc80000000f00 */
[----:B0-----:R-:W-:-:S05]  /*c960*/  @!P0 LEA R2, R3, R2, 0x18 ;  /* 0x0000000203028211 */ /* 0x001fca00078ec0ff */
[----:B------:R0:W-:Y:S01]  /*c970*/  @!P0 STS.128 [R2+0x19cd0], R4 ;  /* 0x019cd00402008388 */ /* 0x0001e20000000c00 */
[----:B------:R-:W-:Y:S06]  /*c980*/  BAR.ARV 0x5, 0x200 ;  /* 0x0148000000007b1d */ /* 0x000fec0000002000 */
.L_x_1732:
[----:B------:R-:W-:Y:S01]  /*c990*/  ULDC UR4, c[0x0][0xc14] ;  /* 0x0003050000047ab9 */ /* 0x000fe20000000800 */
[----:B------:R1:W-:Y:S01]  /*c9a0*/  STL [R1], RZ ;  /* 0x000000ff01007387 */ /* 0x0003e20000100800 */
        /* <DEDUP_REMOVED lines=13> */
[----:B------:R2:W-:Y:S01]  /*ca80*/  STL [R1], RZ ;  /* 0x000000ff01007387 */ /* 0x0005e20000100800 */
        /* <DEDUP_REMOVED lines=23> */
[----:B--2---:R-:W-:-:S07]  /*cc00*/  SEL R28, R28, 0xffffffc0, !P0 ;  /* 0xffffffc01c1c7807 */ /* 0x004fce0004000000 */
.L_x_1804:
[----:B------:R-:W-:Y:S01]  /*cc10*/  ULDC.64 UR4, c[0x0][0xc60] ;  /* 0x0003180000047ab9 */ /* 0x000fe20000000a00 */
[----:B------:R-:W-:Y:S01]  /*cc20*/  ULDC.64 UR8, c[0x0][0xa00] ;  /* 0x0002800000087ab9 */ /* 0x000fe20000000a00 */
[----:B------:R-:W-:Y:S01]  /*cc30*/  UIMAD.WIDE UR4, UR48, 0x4, UR4 ;  /* 0x00000004300478a5 */ /* 0x000fe2000f8e0204 */
[----:B0-----:R-:W-:Y:S01]  /*cc40*/  IMAD.MOV.U32 R0, RZ, RZ, RZ ;  /* 0x000000ffff007224 */ /* 0x001fe200078e00ff */
[----:B------:R-:W-:-:S04]  /*cc50*/  ULDC.64 UR10, c[0x0][0xa08] ;  /* 0x00028200000a7ab9 */ /* 0x000fc80000000a00 */
[----:B------:R-:W-:Y:S02]  /*cc60*/  IMAD.U32 R2, RZ, RZ, UR4 ;  /* 0x00000004ff027e24 */ /* 0x000fe4000f8e00ff */
[----:B------:R-:W-:Y:S01]  /*cc70*/  IMAD.U32 R3, RZ, RZ, UR5 ;  /* 0x00000005ff037e24 */ /* 0x000fe2000f8e00ff */
[----:B------:R-:W-:-:S04]  /*cc80*/  ULDC.64 UR4, c[0x0][0xa28] ;  /* 0x00028a0000047ab9 */ /* 0x000fc80000000a00 */
[----:B------:R-:W2:Y:S01]  /*cc90*/  LDG.E R2, desc[UR50][R2.64] ;  /* 0x0000003202027981 */ /* 0x000ea2000c1e1900 */
[----:B------:R-:W-:Y:S01]  /*cca0*/  UISETP.NE.U32.AND UP0, UPT, UR4, URZ, UPT ;  /* 0x0000003f0400728c */ /* 0x000fe2000bf05070 */
[----:B------:R-:W-:Y:S01]  /*ccb0*/  ISETP.NE.U32.AND P0, PT, RZ, UR8, PT ;  /* 0x00000008ff007c0c */ /* 0x000fe2000bf05070 */
[----:B------:R-:W0:Y:S01]  /*ccc0*/  LDC R8, c[0x0][0x288] ;  /* 0x0000a200ff087b82 */ /* 0x000e220000000800 */
[----:B------:R-:W-:Y:S01]  /*ccd0*/  ISETP.NE.U32.AND P1, PT, RZ, UR10, PT ;  /* 0x0000000aff007c0c */ /* 0x000fe2000bf25070 */
[----:B------:R-:W-:Y:S01]  /*cce0*/  UISETP.NE.AND.EX UP0, UPT, UR5, URZ, UPT, UP0 ;  /* 0x0000003f0500728c */ /* 0x000fe2000bf05300 */
[----:B------:R-:W-:Y:S02]  /*ccf0*/  ISETP.NE.AND.EX P0, PT, RZ, UR9, PT, P0 ;  /* 0x00000009ff007c0c */ /* 0x000fe4000bf05300 */
[----:B------:R-:W-:-:S03]  /*cd00*/  ISETP.NE.AND.EX P1, PT, RZ, UR11, PT, P1 ;  /* 0x0000000bff007c0c */ /* 0x000fc6000bf25310 */
[----:B------:R-:W-:Y:S01]  /*cd10*/  PLOP3.LUT P2, PT, PT, PT, UP0, 0x80, 0x0 ;  /* 0x000000000000781c */ /* 0x000fe20003f4f008 */
[----:B------:R-:W-:Y:S02]  /*cd20*/  IMAD.MOV.U32 R27, RZ, RZ, RZ ;  /* 0x000000ffff1b7224 */ /* 0x000fe400078e00ff */
[----:B------:R-:W-:Y:S01]  /*cd30*/  IMAD.MOV.U32 R9, RZ, RZ, RZ ;  /* 0x000000ffff097224 */ /* 0x000fe200078e00ff */
[----:B--2---:R-:W-:-:S13]  /*cd40*/  R2UR UR44, R2 ;  /* 0x00000000022c72ca */ /* 0x004fda00000e0000 */
[----:B------:R-:W-:Y:S02]  /*cd50*/  USHF.R.S32.HI UR43, URZ, 0x1f, UR44 ;  /* 0x0000001f3f2b7899 */ /* 0x000fe4000801142c */
[----:B------:R-:W-:Y:S02]  /*cd60*/  @UP0 ULEA UR4, UP1, UR44, UR4, 0x2 ;  /* 0x000000042c040291 */ /* 0x000fe4000f82103f */
[----:B------:R-:W-:Y:S02]  /*cd70*/  USHF.L.U32 UR42, UR44, 0x2, URZ ;  /* 0x000000022c2a7899 */ /* 0x000fe4000800063f */
[----:B------:R-:W-:Y:S02]  /*cd80*/  @UP0 ULEA.HI.X UR5, UR44, UR5, UR43, 0x2, UP1 ;  /* 0x000000052c050291 */ /* 0x000fe400088f142b */
[----:B------:R-:W-:Y:S01]  /*cd90*/  USHF.L.U64.HI UR43, UR44, 0x2, UR43 ;  /* 0x000000022c2b7899 */ /* 0x000fe2000801022b */
[----:B------:R-:W-:Y:S01]  /*cda0*/  IMAD.U32 R2, RZ, RZ, UR4 ;  /* 0x00000004ff027e24 */ /* 0x000fe2000f8e00ff */
[----:B------:R-:W-:-:S02]  /*cdb0*/  UIADD3 UR6, UP0, UR42, UR8, URZ ;  /* 0x000000082a067290 */ /* 0x000fc4000ff1e03f */
[----:B------:R-:W-:Y:S01]  /*cdc0*/  UIADD3 UR7, UP1, UR42, UR10, URZ ;  /* 0x0000000a2a077290 */ /* 0x000fe2000ff3e03f */
[----:B------:R-:W-:Y:S01]  /*cdd0*/  IMAD.U32 R3, RZ, RZ, UR5 ;  /* 0x00000005ff037e24 */ /* 0x000fe2000f8e00ff */
[----:B------:R-:W-:Y:S02]  /*cde0*/  UIADD3.X UR4, UR43, UR9, URZ, UP0, !UPT ;  /* 0x000000092b047290 */ /* 0x000fe400087fe43f */
[----:B------:R-:W-:Y:S01]  /*cdf0*/  UIADD3.X UR5, UR43, UR11, URZ, UP1, !UPT ;  /* 0x0000000b2b057290 */ /* 0x000fe20008ffe43f */
[----:B------:R-:W-:Y:S01]  /*ce00*/  ULDC.64 UR8, c[0x0][0xa18] ;  /* 0x0002860000087ab9 */ /* 0x000fe20000000a00 */
[----:B------:R1:W5:Y:S01]  /*ce10*/  @P2 LDG.E R0, desc[UR50][R2.64] ;  /* 0x0000003202002981 */ /* 0x000362000c1e1900 */
[----:B------:R-:W-:Y:S01]  /*ce20*/  UISETP.NE.U32.AND UP0, UPT, UR8, URZ, UPT ;  /* 0x0000003f0800728c */ /* 0x000fe2000bf05070 */
[----:B------:R-:W-:Y:S02]  /*ce30*/  IMAD.U32 R4, RZ, RZ, UR7 ;  /* 0x00000007ff047e24 */ /* 0x000fe4000f8e00ff */
[----:B------:R-:W-:Y:S01]  /*ce40*/  IMAD.U32 R5, RZ, RZ, UR5 ;  /* 0x00000005ff057e24 */ /* 0x000fe2000f8e00ff */
[----:B------:R-:W-:-:S04]  /*ce50*/  UISETP.NE.AND.EX UP0, UPT, UR9, URZ, UPT, UP0 ;  /* 0x0000003f0900728c */ /* 0x000fc8000bf05300 */
[----:B------:R2:W5:Y:S01]  /*ce60*/  @P1 LDG.E R9, desc[UR50][R4.64] ;  /* 0x0000003204091981 */ /* 0x000562000c1e1900 */
[----:B-1----:R-:W-:Y:S01]  /*ce70*/  IMAD.U32 R3, RZ, RZ, UR4 ;  /* 0x00000004ff037e24 */ /* 0x002fe2000f8e00ff */
[----:B------:R-:W-:Y:S01]  /*ce80*/  PLOP3.LUT P2, PT, PT, PT, UP0, 0x80, 0x0 ;  /* 0x000000000000781c */ /* 0x000fe20003f4f008 */
[----:B------:R-:W-:-:S04]  /*ce90*/  IMAD.U32 R2, RZ, RZ, UR6 ;  /* 0x00000006ff027e24 */ /* 0x000fc8000f8e00ff */
[----:B------:R-:W-:Y:S01]  /*cea0*/  @UP0 UIADD3 UR4, UP1, UR42, UR8, URZ ;  /* 0x000000082a040290 */ /* 0x000fe2000ff3e03f */
[----:B------:R2:W5:Y:S03]  /*ceb0*/  @P0 LDG.E R27, desc[UR50][R2.64] ;  /* 0x00000032021b0981 */ /* 0x000566000c1e1900 */
[----:B------:R-:W-:Y:S02]  /*cec0*/  @UP0 UIADD3.X UR5, UR43, UR9, URZ, UP1, !UPT ;  /* 0x000000092b050290 */ /* 0x000fe40008ffe43f */
[----:B------:R-:W-:-:S04]  /*ced0*/  IMAD.U32 R6, RZ, RZ, UR4 ;  /* 0x00000004ff067e24 */ /* 0x000fc8000f8e00ff */
[----:B------:R-:W-:-:S05]  /*cee0*/  IMAD.U32 R7, RZ, RZ, UR5 ;  /* 0x00000005ff077e24 */ /* 0x000fca000f8e00ff */
[----:B0-----:R2:W5:Y:S01]  /*cef0*/  @P2 LDG.E R8, desc[UR50][R6.64] ;  /* 0x0000003206082981 */ /* 0x001562000c1e1900 */
[----:B------:R-:W-:Y:S05]  /*cf00*/  @P2 BRA `(.L_x_1741) ;  /* 0x0000000000102947 */ /* 0x000fea0003800000 */
[----:B------:R-:W-:Y:S05]  /*cf10*/  @!P0 BRA `(.L_x_1741) ;  /* 0x00000000000c8947 */ /* 0x000fea0003800000 */
[----:B--2---:R-:W2:Y:S04]  /*cf20*/  LDG.E R7, desc[UR50][R2.64] ;  /* 0x0000003202077981 */ /* 0x004ea8000c1e1900 */
[----:B-----5:R-:W2:Y:S02]  /*cf30*/  LDG.E R8, desc[UR50][R2.64+0x4] ;  /* 0x0000043202087981 */ /* 0x020ea4000c1e1900 */
[----:B--2---:R-:W-:-:S07]  /*cf40*/  IMAD.IADD R8, R8, 0x1, -R7 ;  /* 0x0000000108087824 */ /* 0x004fce00078e0a07 */
.L_x_1741:
[----:B------:R-:W-:Y:S01]  /*cf50*/  ULDC.64 UR4, c[0x0][0x3f8] ;  /* 0x0000fe0000047ab9 */ /* 0x000fe20000000a00 */
[----:B------:R-:W-:Y:S01]  /*cf60*/  ULDC.64 UR6, c[0x0][0xa20] ;  /* 0x0002880000067ab9 */ /* 0x000fe20000000a00 */
[----:B------:R-:W-:Y:S01]  /*cf70*/  UISETP.NE.U32.AND UP0, UPT, UR4, URZ, UPT ;  /* 0x0000003f0400728c */ /* 0x000fe2000bf05070 */
[----:B------:R-:W-:Y:S01]  /*cf80*/  ISETP.NE.U32.AND P0, PT, RZ, UR6, PT ;  /* 0x00000006ff007c0c */ /* 0x000fe2000bf05070 */
[----:B-----5:R-:W-:Y:S01]  /*cf90*/  IMAD.IADD R22, R9, 0x1, R0 ;  /* 0x0000000109167824 */ /* 0x020fe200078e0200 */
[----:B------:R-:W-:Y:S01]  /*cfa0*/  ULDC UR4, c[0x0][0x404] ;  /* 0x0001010000047ab9 */ /* 0x000fe20000000800 */
[----:B------:R-:W-:Y:S01]  /*cfb0*/  UISETP.NE.AND.EX UP0, UPT, UR5, URZ, UPT, UP0 ;  /* 0x0000003f0500728c */ /* 0x000fe2000bf05300 */
[----:B------:R-:W-:Y:S02]  /*cfc0*/  ISETP.NE.AND.EX P0, PT, RZ, UR7, PT, P0 ;  /* 0x00000007ff007c0c */ /* 0x000fe4000bf05300 */
[----:B------:R-:W-:Y:S01]  /*cfd0*/  ULDC UR5, c[0x0][0x2e0] ;  /* 0x0000b80000057ab9 */ /* 0x000fe20000000800 */
[----:B------:R-:W-:-:S04]  /*cfe0*/  USEL UR4, UR4, 0x1, UP0 ;  /* 0x0000000104047887 */ /* 0x000fc80008000000 */
[----:B------:R-:W-:-:S06]  /*cff0*/  UIMAD UR4, UR4, UR5, URZ ;  /* 0x00000005040472a4 */ /* 0x000fcc000f8e023f */
[----:B--2---:R-:W-:Y:S01]  /*d000*/  IMAD.U32 R3, RZ, RZ, UR4 ;  /* 0x00000004ff037e24 */ /* 0x004fe2000f8e00ff */
[----:B------:R-:W-:Y:S06]  /*d010*/  @!P0 BRA `(.L_x_1742) ;  /* 0x0000000000188947 */ /* 0x000fec0003800000 */
[----:B------:R-:W-:-:S04]  /*d020*/  UIADD3 UR4, UP0, UR42, UR6, URZ ;  /* 0x000000062a047290 */ /* 0x000fc8000ff1e03f */
[----:B------:R-:W-:Y:S02]  /*d030*/  UIADD3.X UR5, UR43, UR7, URZ, UP0, !UPT ;  /* 0x000000072b057290 */ /* 0x000fe400087fe43f */
[----:B------:R-:W-:-:S04]  /*d040*/  IMAD.U32 R2, RZ, RZ, UR4 ;  /* 0x00000004ff027e24 */ /* 0x000fc8000f8e00ff */
[----:B------:R-:W-:-:S06]  /*d050*/  IMAD.U32 R3, RZ, RZ, UR5 ;  /* 0x00000005ff037e24 */ /* 0x000fcc000f8e00ff */
[----:B------:R0:W5:Y:S01]  /*d060*/  LDG.E R3, desc[UR50][R2.64] ;  /* 0x0000003202037981 */ /* 0x000162000c1e1900 */
[----:B------:R-:W-:Y:S05]  /*d070*/  BRA `(.L_x_1743) ;  /* 0x0000000000107947 */ /* 0x000fea0003800000 */
.L_x_1742:
[----:B------:R-:W-:Y:S05]  /*d080*/  @!P1 BRA `(.L_x_1743) ;  /* 0x00000000000c9947 */ /* 0x000fea0003800000 */
[----:B------:R-:W2:Y:S04]  /*d090*/  LDG.E R2, desc[UR50][R4.64] ;  /* 0x0000003204027981 */ /* 0x000ea8000c1e1900 */
[----:B------:R-:W2:Y:S02]  /*d0a0*/  LDG.E R3, desc[UR50][R4.64+0x4] ;  /* 0x0000043204037981 */ /* 0x000ea4000c1e1900 */
[----:B--2---:R-:W-:-:S07]  /*d0b0*/  IMAD.IADD R3, R3, 0x1, -R2 ;  /* 0x0000000103037824 */ /* 0x004fce00078e0a02 */
.L_x_1743:
[----:B------:R-:W-:Y:S01]  /*d0c0*/  IMAD R5, R25, 0xc0, RZ ;  /* 0x000000c019057824 */ /* 0x000fe200078e02ff */
[----:B------:R-:W-:Y:S01]  /*d0d0*/  BSSY B6, `(.L_x_1744) ;  /* 0x000028e000067945 */ /* 0x000fe20003800000 */
[----:B-----5:R-:W-:-:S03]  /*d0e0*/  IMAD.IADD R3, R3, 0x1, -R0 ;  /* 0x0000000103037824 */ /* 0x020fc600078e0a00 */
[----:B------:R-:W-:Y:S01]  /*d0f0*/  IADD3 R8, -R8, 0x13f, R5 ;  /* 0x0000013f08087810 */ /* 0x000fe20007ffe105 */
[----:B------:R-:W-:-:S04]  /*d100*/  VIADD R0, R3, 0x7f ;  /* 0x0000007f03007836 */ /* 0x000fc80000000000 */
[----:B------:R-:W-:Y:S01]  /*d110*/  IMAD.IADD R8, R3, 0x1, R8 ;  /* 0x0000000103087824 */ /* 0x000fe200078e0208 */
[----:B------:R-:W-:-:S04]  /*d120*/  SHF.R.S32.HI R3, RZ, 0x1f, R0 ;  /* 0x0000001fff037819 */ /* 0x000fc80000011400 */
[----:B------:R-:W-:Y:S02]  /*d130*/  SHF.R.S32.HI R5, RZ, 0x1f, R8 ;  /* 0x0000001fff057819 */ /* 0x000fe40000011408 */
[----:B------:R-:W-:Y:S02]  /*d140*/  LEA.HI R3, R3, R0, RZ, 0x7 ;  /* 0x0000000003037211 */ /* 0x000fe400078f38ff */
[----:B------:R-:W-:Y:S02]  /*d150*/  LEA.HI R5, R5, R8, RZ, 0x7 ;  /* 0x0000000805057211 */ /* 0x000fe400078f38ff */
[----:B------:R-:W-:Y:S02]  /*d160*/  SHF.R.S32.HI R3, RZ, 0x7, R3 ;  /* 0x00000007ff037819 */ /* 0x000fe40000011403 */
[----:B------:R-:W-:-:S04]  /*d170*/  SHF.R.S32.HI R26, RZ, 0x7, R5 ;  /* 0x00000007ff1a7819 */ /* 0x000fc80000011405 */
[----:B------:R-:W-:-:S04]  /*d180*/  VIMNMX R26, R3, R26, PT ;  /* 0x0000001a031a7248 */ /* 0x000fc80003fe0100 */
[----:B------:R-:W-:-:S13]  /*d190*/  ISETP.GT.AND P0, PT, R26, RZ, PT ;  /* 0x000000ff1a00720c */ /* 0x000fda0003f04270 */
[----:B------:R-:W-:Y:S05]  /*d1a0*/  @P0 BRA `(.L_x_1745) ;  /* 0x0000000000440947 */ /* 0x000fea0003800000 */
[----:B0-----:R-:W0:Y:S02]  /*d1b0*/  S2R R2, SR_TID.X ;  /* 0x0000000000027919 */ /* 0x001e240000002100 */
        /* <DEDUP_REMOVED lines=16> */
.L_x_1745:
[----:B------:R-:W1:Y:S01]  /*d2c0*/  S2UR UR4, SR_CgaCtaId ;  /* 0x00000000000479c3 */ /* 0x000e620000008800 */
[----:B------:R-:W-:Y:S02]  /*d2d0*/  UMOV UR40, 0x400 ;  /* 0x0000040000287882 */ /* 0x000fe40000000000 */
[----:B-1----:R-:W-:-:S04]  /*d2e0*/  ULEA UR40, UR4, UR40, 0x18 ;  /* 0x0000002804287291 */ /* 0x002fc8000f8ec03f */
[----:B------:R-:W-:-:S04]  /*d2f0*/  UIADD3 UR4, UR40, 0x13800, URZ ;  /* 0x0001380028047890 */ /* 0x000fc8000fffe03f */
[----:B------:R-:W-:-:S06]  /*d300*/  ULOP3.LUT UP0, URZ, UR4, 0x9f, URZ, 0xc0, !UPT ;  /* 0x0000009f043f7892 */ /* 0x000fcc000f80c03f */
[----:B------:R-:W-:-:S13]  /*d310*/  PLOP3.LUT P0, PT, PT, PT, UP0, 0x80, 0x0 ;  /* 0x000000000000781c */ /* 0x000fda0003f0f008 */
[----:B------:R-:W-:Y:S05]  /*d320*/  @!P0 BRA `(.L_x_1747) ;  /* 0x0000000000408947 */ /* 0x000fea0003800000 */
[----:B0-----:R-:W-:Y:S01]  /*d330*/  MOV R2, 0x0 ;  /* 0x0000000000027802 */ /* 0x001fe20000000f00 */
        /* <DEDUP_REMOVED lines=15> */
.L_x_1747:
[----:B------:R-:W-:-:S06]  /*d430*/  UIADD3 UR4, UR40, 0x9000, URZ ;  /* 0x0000900028047890 */ /* 0x000fcc000fffe03f */
[----:B------:R-:W-:-:S05]  /*d440*/  IMAD.U32 R16, RZ, RZ, UR4 ;  /* 0x00000004ff107e24 */ /* 0x000fca000f8e00ff */
[----:B------:R-:W-:-:S13]  /*d450*/  LOP3.LUT P0, RZ, R16, 0x9f, RZ, 0xc0, !PT ;  /* 0x0000009f10ff7812 */ /* 0x000fda000780c0ff */
        /* <DEDUP_REMOVED lines=17> */
.L_x_1748:
        /* <DEDUP_REMOVED lines=20> */
.L_x_1749:
        /* <DEDUP_REMOVED lines=18> */
.L_x_1750:
[----:B------:R-:W-:Y:S01]  /*d7d0*/  ULDC.64 UR4, c[0x0][0x9f8] ;  /* 0x00027e0000047ab9 */ /* 0x000fe20000000a00 */
[----:B------:R-:W-:Y:S01]  /*d7e0*/  IMAD.U32 R19, RZ, RZ, UR44 ;  /* 0x0000002cff137e24 */ /* 0x000fe2000f8e00ff */
[----:B------:R-:W-:Y:S01]  /*d7f0*/  UISETP.NE.U32.AND UP0, UPT, UR4, URZ, UPT ;  /* 0x0000003f0400728c */ /* 0x000fe2000bf05070 */
[----:B------:R-:W1:Y:S01]  /*d800*/  LDC R0, c[0x0][0x428] ;  /* 0x00010a00ff007b82 */ /* 0x000e620000000800 */
[----:B------:R-:W2:Y:S01]  /*d810*/  S2R R4, SR_TID.X ;  /* 0x0000000000047919 */ /* 0x000ea20000002100 */
[----:B------:R-:W-:Y:S01]  /*d820*/  IMAD.U32 R16, RZ, RZ, UR38 ;  /* 0x00000026ff107e24 */ /* 0x000fe2000f8e00ff */
[----:B------:R-:W-:Y:S01]  /*d830*/  UISETP.NE.AND.EX UP0, UPT, UR5, URZ, UPT, UP0 ;  /* 0x0000003f0500728c */ /* 0x000fe2000bf05300 */
[----:B------:R-:W-:Y:S01]  /*d840*/  IMAD R27, R25, 0xc0, R27 ;  /* 0x000000c0191b7824 */ /* 0x000fe200078e021b */
[----:B------:R-:W-:-:S04]  /*d850*/  ULDC.64 UR14, c[0x0][0xa08] ;  /* 0x00028200000e7ab9 */ /* 0x000fc80000000a00 */
[----:B------:R-:W-:-:S05]  /*d860*/  PLOP3.LUT P0, PT, PT, PT, UP0, 0x80, 0x0 ;  /* 0x000000000000781c */ /* 0x000fca0003f0f008 */
[----:B------:R-:W-:-:S04]  /*d870*/  @UP0 UIADD3 UR4, UP1, UR42, UR4, URZ ;  /* 0x000000042a040290 */ /* 0x000fc8000ff3e03f */
[----:B------:R-:W-:Y:S02]  /*d880*/  @UP0 UIADD3.X UR5, UR43, UR5, URZ, UP1, !UPT ;  /* 0x000000052b050290 */ /* 0x000fe40008ffe43f */
[----:B0-----:R-:W-:-:S04]  /*d890*/  IMAD.U32 R2, RZ, RZ, UR4 ;  /* 0x00000004ff027e24 */ /* 0x001fc8000f8e00ff */
[----:B------:R-:W-:Y:S01]  /*d8a0*/  IMAD.U32 R3, RZ, RZ, UR5 ;  /* 0x00000005ff037e24 */ /* 0x000fe2000f8e00ff */
[----:B------:R-:W-:-:S04]  /*d8b0*/  ULDC.64 UR4, c[0x0][0xa00] ;  /* 0x0002800000047ab9 */ /* 0x000fc80000000a00 */
[----:B------:R0:W3:Y:S01]  /*d8c0*/  @P0 LDG.E R19, desc[UR50][R2.64] ;  /* 0x0000003202130981 */ /* 0x0000e2000c1e1900 */
[----:B-1----:R-:W-:Y:S01]  /*d8d0*/  ISETP.NE.AND P0, PT, R0, 0x1, PT ;  /* 0x000000010000780c */ /* 0x002fe20003f05270 */
[----:B------:R-:W-:Y:S01]  /*d8e0*/  UMOV UR36, URZ ;  /* 0x0000003f00247c82 */ /* 0x000fe20008000000 */
[----:B------:R-:W-:Y:S01]  /*d8f0*/  R2UR UR37, R27 ;  /* 0x000000001b2572ca */ /* 0x000fe200000e0000 */
[----:B------:R-:W-:Y:S01]  /*d900*/  UMOV UR6, UR38 ;  /* 0x0000002600067c82 */ /* 0x000fe20008000000 */
[----:B--2---:R-:W-:Y:S01]  /*d910*/  LOP3.LUT R21, R4, 0x7f, RZ, 0xc0, !PT ;  /* 0x0000007f04157812 */ /* 0x004fe200078ec0ff */
[----:B------:R-:W-:Y:S01]  /*d920*/  UMOV UR8, 0x40 ;  /* 0x0000004000087882 */ /* 0x000fe20000000000 */
[----:B------:R-:W-:Y:S01]  /*d930*/  UMOV UR10, UR38 ;  /* 0x00000026000a7c82 */ /* 0x000fe20008000000 */
[----:B------:R-:W-:Y:S02]  /*d940*/  SHF.R.U32.HI R4, RZ, 0x5, R4 ;  /* 0x00000005ff047819 */ /* 0x000fe40000011604 */
[----:B------:R-:W-:Y:S01]  /*d950*/  ISETP.NE.AND P1, PT, R21, RZ, PT ;  /* 0x000000ff1500720c */ /* 0x000fe20003f25270 */
[----:B0-----:R-:W0:Y:S01]  /*d960*/  LDC.64 R2, c[0x0][0x3f8] ;  /* 0x0000fe00ff027b82 */ /* 0x001e220000000a00 */
[----:B------:R-:W-:-:S04]  /*d970*/  LOP3.LUT R4, R4, 0x3, RZ, 0xc0, !PT ;  /* 0x0000000304047812 */ /* 0x000fc800078ec0ff */
[----:B------:R-:W-:-:S03]  /*d980*/  UMOV UR9, UR37 ;  /* 0x0000002500097c82 */ /* 0x000fc60008000000 */
[----:B------:R-:W1:Y:S04]  /*d990*/  @P0 LDC R0, c[0x0][0x42c] ;  /* 0x00010b00ff000b82 */ /* 0x000e680000000800 */
[----:B------:R-:W-:-:S04]  /*d9a0*/  VOTEU.ALL UP1, P1 ;  /* 0x00000000003f7886 */ /* 0x000fc80000820000 */
[----:B------:R-:W2:Y:S01]  /*d9b0*/  @P0 LDC R5, c[0x0][0x430] ;  /* 0x00010c00ff050b82 */ /* 0x000ea20000000800 */
[----:B------:R-:W-:-:S04]  /*d9c0*/  @!UP1 UIADD3 UR12, UP0, UR52, 0x270, URZ ;  /* 0x00000270340c9890 */ /* 0x000fc8000ff1e03f */
[----:B------:R-:W-:Y:S01]  /*d9d0*/  @!UP1 UIADD3.X UR13, URZ, UR53, URZ, UP0, !UPT ;  /* 0x000000353f0d9290 */ /* 0x000fe200087fe43f */
[----:B-1----:R-:W-:-:S05]  /*d9e0*/  @P0 IMAD.HI.U32 R0, R0, UR38, RZ ;  /* 0x0000002600000c27 */ /* 0x002fca000f8e00ff */
[----:B--2---:R-:W-:Y:S02]  /*d9f0*/  @P0 SHF.R.U32.HI R16, RZ, R5, R0 ;  /* 0x00000005ff100219 */ /* 0x004fe40000011600 */
[----:B------:R-:W-:Y:S01]  /*da00*/  ISETP.NE.U32.AND P0, PT, RZ, UR4, PT ;  /* 0x00000004ff007c0c */ /* 0x000fe2000bf05070 */
[----:B------:R-:W-:-:S03]  /*da10*/  UMOV UR4, 0x20 ;  /* 0x0000002000047882 */ /* 0x000fc60000000000 */
[----:B------:R-:W-:Y:S01]  /*da20*/  ISETP.NE.AND.EX P0, PT, RZ, UR5, PT, P0 ;  /* 0x00000005ff007c0c */ /* 0x000fe2000bf05300 */
[----:B------:R-:W-:-:S03]  /*da30*/  UMOV UR5, UR37 ;  /* 0x0000002500057c82 */ /* 0x000fc60008000000 */
        /* <DEDUP_REMOVED lines=14> */
.L_x_1823:
[----:B-1----:R-:W-:Y:S02]  /*db20*/  ISETP.NE.AND P0, PT, R14, RZ, PT ;  /* 0x000000ff0e00720c */ /* 0x002fe40003f05270 */
[----:B------:R-:W-:-:S11]  /*db30*/  PLOP3.LUT P6, PT, PT, PT, PT, 0x8, 0x0 ;  /* 0x000000000000781c */ /* 0x000fd60003fce170 */
[----:B------:R-:W-:Y:S05]  /*db40*/  @P0 BRA `(.L_x_1752) ;  /* 0x0000000800080947 */ /* 0x000fea0003800000 */
[----:B------:R-:W-:Y:S01]  /*db50*/  UMOV UR4, 0xffffffff ;  /* 0xffffffff00047882 */ /* 0x000fe20000000000 */
[----:B------:R-:W-:Y:S02]  /*db60*/  VIADD R7, R26, 0xffffffff ;  /* 0xffffffff1a077836 */ /* 0x000fe40000000000 */
[----:B------:R-:W-:Y:S05]  /*db70*/  BRA.DIV UR4, `(.L_x_1753) ;  /* 0x00000032045c7947 */ /* 0x000fea000b800000 */
[----:B------:R-:W-:-:S13]  /*db80*/  ELECT P6, URZ, PT ;  /* 0x00000000003f782f */ /* 0x000fda00038c0000 */
.L_x_1826:
        /* <DEDUP_REMOVED lines=22> */
.L_x_1755:
[----:B------:R-:W-:Y:S02]  /*dcf0*/  LEA R5, R17, UR40, 0x3 ;  /* 0x0000002811057c11 */ /* 0x000fe4000f8e18ff */
[----:B-1----:R-:W-:Y:S02]  /*dd00*/  SHF.L.U32 R2, R18, 0x1f, RZ ;  /* 0x0000001f12027819 */ /* 0x002fe400000006ff */
[----:B------:R-:W-:Y:S02]  /*dd10*/  ISETP.NE.AND P0, PT, R21, RZ, PT ;  /* 0x000000ff1500720c */ /* 0x000fe40003f05270 */
[----:B------:R-:W1:Y:S02]  /*dd20*/  SYNCS.PHASECHK.TRANS64.TRYWAIT P2, [R5+URZ+0x19c80], R2 ;  /* 0x019c8002050075a7 */ /* 0x000e64000804017f */
[----:B-1----:R-:W-:Y:S09]  /*dd30*/  @!P2 BRA `(.L_x_1756) ;  /* 0x00000030000ca947 */ /* 0x002ff20003800000 */
.L_x_1827:
        /* <DEDUP_REMOVED lines=8> */
.L_x_1757:
        /* <DEDUP_REMOVED lines=28> */
.L_x_1828:
        /* <DEDUP_REMOVED lines=8> */
.L_x_1759:
        /* <DEDUP_REMOVED lines=24> */
.L_x_1754:
        /* <DEDUP_REMOVED lines=31> */
.L_x_1752:
[----:B------:R-:W2:Y:S01]  /*e370*/  LDL.LU R3, [R1] ;  /* 0x0000000001037983 */ /* 0x000ea20000300800 */
[----:B------:R-:W-:Y:S01]  /*e380*/  BSSY B0, `(.L_x_1760) ;  /* 0x000000a000007945 */ /* 0x000fe20003800000 */
[----:B------:R-:W-:Y:S01]  /*e390*/  ISETP.GE.AND P2, PT, R26, 0x2, PT ;  /* 0x000000021a00780c */ /* 0x000fe20003f46270 */
[----:B--2---:R-:W-:-:S05]  /*e3a0*/  VIADD R3, R3, 0x1 ;  /* 0x0000000103037836 */ /* 0x004fca0000000000 */
[----:B------:R-:W-:Y:S01]  /*e3b0*/  LEA.HI R2, R3, R3, RZ, 0x1 ;  /* 0x0000000303027211 */ /* 0x000fe200078f08ff */
[----:B------:R1:W-:Y:S03]  /*e3c0*/  STL [R1], R3 ;  /* 0x0000000301007387 */ /* 0x0003e60000100800 */
[----:B------:R-:W-:-:S05]  /*e3d0*/  LOP3.LUT R2, R2, 0xfffffffe, RZ, 0xc0, !PT ;  /* 0xfffffffe02027812 */ /* 0x000fca00078ec0ff */
[----:B------:R-:W-:-:S05]  /*e3e0*/  IMAD.IADD R2, R3, 0x1, -R2 ;  /* 0x0000000103027824 */ /* 0x000fca00078e0a02 */
[----:B------:R-:W-:-:S04]  /*e3f0*/  SHF.L.U32 R2, R2, 0x1f, RZ ;  /* 0x0000001f02027819 */ /* 0x000fc800000006ff */
[----:B------:R-:W2:Y:S02]  /*e400*/  SYNCS.PHASECHK.TRANS64.TRYWAIT P0, [UR40+0x19c20], R2 ;  /* 0x019c2002ff0075a7 */ /* 0x000ea40008000168 */
[----:B-12---:R-:W-:Y:S05]  /*e410*/  @!P0 BRA `(.L_x_1761) ;  /* 0x00000028007c8947 */ /* 0x006fea0003800000 */
.L_x_1829:
[----:B------:R-:W-:Y:S05]  /*e420*/  BSYNC B0 ;  /* 0x0000000000007941 */ /* 0x000fea0003800000 */
.L_x_1760:
[----:B------:R-:W-:Y:S05]  /*e430*/  @!P2 BRA `(.L_x_1762) ;  /* 0x0000000c00e8a947 */ /* 0x000fea0003800000 */
[----:B-1----:R-:W-:Y:S02]  /*e440*/  VIADD R2, R26, 0xfffffffe ;  /* 0xfffffffe1a027836 */ /* 0x002fe40000000000 */
[----:B------:R-:W-:Y:S02]  /*e450*/  IMAD.MOV.U32 R3, RZ, RZ, R18 ;  /* 0x000000ffff037224 */ /* 0x000fe400078e0012 */
[----:B------:R-:W-:-:S07]  /*e460*/  IMAD.MOV.U32 R8, RZ, RZ, R17 ;  /* 0x000000ffff087224 */ /* 0x000fce00078e0011 */
.L_x_1786:
        /* <DEDUP_REMOVED lines=31> */
.L_x_1765:
[----:B0-----:R-:W0:Y:S01]  /*e660*/  S2R R4, SR_TID.X ;  /* 0x0000000000047919 */ /* 0x001e220000002100 */
[----:B-1----:R-:W-:Y:S01]  /*e670*/  LEA R7, R17, UR40, 0x3 ;  /* 0x0000002811077c11 */ /* 0x002fe2000f8e18ff */
[----:B------:R-:W-:Y:S01]  /*e680*/  BSSY B1, `(.L_x_1766) ;  /* 0x0000006000017945 */ /* 0x000fe20003800000 */
[----:B0-----:R-:W-:Y:S02]  /*e690*/  LOP3.LUT R5, R4, 0x7f, RZ, 0xc0, !PT ;  /* 0x0000007f04057812 */ /* 0x001fe400078ec0ff */
[----:B------:R-:W-:Y:S02]  /*e6a0*/  SHF.L.U32 R4, R18, 0x1f, RZ ;  /* 0x0000001f12047819 */ /* 0x000fe400000006ff */
[----:B------:R-:W-:Y:S02]  /*e6b0*/  ISETP.NE.AND P2, PT, R5, RZ, PT ;  /* 0x000000ff0500720c */ /* 0x000fe40003f45270 */
[----:B------:R-:W0:Y:S02]  /*e6c0*/  SYNCS.PHASECHK.TRANS64.TRYWAIT P0, [R7+URZ+0x19c80], R4 ;  /* 0x019c8004070075a7 */ /* 0x000e24000800017f */
[----:B0-----:R-:W-:Y:S09]  /*e6d0*/  @!P0 BRA `(.L_x_1767) ;  /* 0x0000002400e48947 */ /* 0x001ff20003800000 */
.L_x_1830:
[----:B------:R-:W-:Y:S05]  /*e6e0*/  BSYNC B1 ;  /* 0x0000000000017941 */ /* 0x000fea0003800000 */
.L_x_1766:
        /* <DEDUP_REMOVED lines=9> */
.L_x_1769:
[----:B------:R-:W-:Y:S05]  /*e780*/  BSYNC B1 ;  /* 0x0000000000017941 */ /* 0x000fea0003800000 */
.L_x_1768:
[----:B------:R-:W-:Y:S01]  /*e790*/  IMAD.MOV.U32 R10, RZ, RZ, RZ ;  /* 0x000000ffff0a7224 */ /* 0x000fe200078e00ff */
[----:B------:R-:W-:Y:S01]  /*e7a0*/  R2UR UR12, R16 ;  /* 0x00000000100c72ca */ /* 0x000fe200000e0000 */
[----:B------:R-:W-:Y:S01]  /*e7b0*/  IMAD.U32 R6, RZ, RZ, UR40 ;  /* 0x00000028ff067e24 */ /* 0x000fe2000f8e00ff */
[----:B------:R-:W-:Y:S01]  /*e7c0*/  UIADD3 UR4, UP0, UR52, 0x470, URZ ;  /* 0x0000047034047890 */ /* 0x000fe2000ff1e03f */
[----:B------:R-:W-:Y:S01]  /*e7d0*/  PLOP3.LUT P0, PT, PT, PT, PT, 0x80, 0x0 ;  /* 0x000000000000781c */ /* 0x000fe20003f0f070 */
[----:B------:R-:W-:Y:S01]  /*e7e0*/  IMAD R9, R9, 0x80, R22 ;  /* 0x0000008009097824 */ /* 0x000fe200078e0216 */
[----:B------:R-:W-:Y:S01]  /*e7f0*/  R2UR UR10, R10 ;  /* 0x000000000a0a72ca */ /* 0x000fe200000e0000 */
[----:B------:R-:W-:Y:S01]  /*e800*/  IMAD R6, R17, 0x3000, R6 ;  /* 0x0000300011067824 */ /* 0x000fe200078e0206 */
[----:B------:R-:W-:Y:S01]  /*e810*/  IADD3 R5, R7, 0x19c70, RZ ;  /* 0x00019c7007057810 */ /* 0x000fe20007ffe0ff */
[----:B------:R-:W-:Y:S02]  /*e820*/  UIADD3.X UR5, URZ, UR53, URZ, UP0, !UPT ;  /* 0x000000353f057290 */ /* 0x000fe400087fe43f */
[----:B------:R-:W-:Y:S01]  /*e830*/  VIADD R11, R6, 0x9000 ;  /* 0x00009000060b7836 */ /* 0x000fe20000000000 */
[----:B------:R-:W-:Y:S01]  /*e840*/  UMOV UR6, 0x0 ;  /* 0x0000000000067882 */ /* 0x000fe20000000000 */
[----:B------:R-:W-:-:S08]  /*e850*/  UMOV UR7, 0x14f00000 ;  /* 0x14f0000000077882 */ /* 0x000fd00000000000 */
.L_x_1770:
        /* <DEDUP_REMOVED lines=16> */
.L_x_1771:
        /* <DEDUP_REMOVED lines=16> */
.L_x_1772:
        /* <DEDUP_REMOVED lines=12> */
.L_x_1831:
[----:B------:R-:W-:Y:S05]  /*eb20*/  BSYNC B1 ;  /* 0x0000000000017941 */ /* 0x000fea0003800000 */
.L_x_1773:
        /* <DEDUP_REMOVED lines=11> */
.L_x_1776:
[----:B------:R-:W-:Y:S05]  /*ebe0*/  BSYNC B1 ;  /* 0x0000000000017941 */ /* 0x000fea0003800000 */
.L_x_1775:
        /* <DEDUP_REMOVED lines=9> */
.L_x_1777:
        /* <DEDUP_REMOVED lines=15> */
.L_x_1778:
        /* <DEDUP_REMOVED lines=15> */
.L_x_1779:
        /* <DEDUP_REMOVED lines=9> */
.L_x_1764:
[----:B------:R-:W-:Y:S05]  /*eef0*/  BSYNC B0 ;  /* 0x0000000000007941 */ /* 0x000fea0003800000 */
.L_x_1763:
[----:B------:R-:W-:-:S06]  /*ef00*/  UISETP.NE.AND UP0, UPT, UR41, 0x3, UPT ;  /* 0x000000032900788c */ /* 0x000fcc000bf05270 */
[----:B------:R-:W-:-:S13]  /*ef10*/  PLOP3.LUT P0, PT, PT, PT, UP0, 0x80, 0x0 ;  /* 0x000000000000781c */ /* 0x000fda0003f0f008 */
[----:B------:R-:W-:Y:S05]  /*ef20*/  @!P0 BRA `(.L_x_1780) ;  /* 0x0000000000048947 */ /* 0x000fea0003800000 */
[----:B------:R-:W-:Y:S01]  /*ef30*/  BPT.TRAP 0x1 ;  /* 0x000000040000795c */ /* 0x000fe20000300000 */
.L_x_1780:
        /* <DEDUP_REMOVED lines=8> */
.L_x_1832:
[----:B------:R-:W-:Y:S05]  /*efc0*/  BSYNC B0 ;  /* 0x0000000000007941 */ /* 0x000fea0003800000 */
.L_x_1781:
[----:B------:R-:W-:Y:S05]  /*efd0*/  @!P0 BRA `(.L_x_1783) ;  /* 0x0000000000048947 */ /* 0x000fea0003800000 */
[----:B------:R-:W-:Y:S01]  /*efe0*/  BPT.TRAP 0x1 ;  /* 0x000000040000795c */ /* 0x000fe20000300000 */
.L_x_1783:
[----:B------:R-:W-:Y:S01]  /*eff0*/  SHF.L.U32 R3, R3, 0x1f, RZ ;  /* 0x0000001f03037819 */ /* 0x000fe200000006ff */
[----:B------:R-:W-:-:S03]  /*f000*/  IMAD R10, R8, 0x3000, RZ ;  /* 0x00003000080a7824 */ /* 0x000fc600078e02ff */
[----:B------:R-:W1:Y:S02]  /*f010*/  SYNCS.PHASECHK.TRANS64.TRYWAIT P2, [R12+URZ+0x19c60], R3 ;  /* 0x019c60030c0075a7 */ /* 0x000e64000804017f */
[----:B-1----:R-:W-:Y:S05]  /*f020*/  @!P2 BRA `(.L_x_1784) ;  /* 0x0000001c00cca947 */ /* 0x002fea0003800000 */
.L_x_1833:
[C---:B-1----:R-:W-:Y:S01]  /*f030*/  LOP3.LUT R3, R10.reuse, R29, RZ, 0xfc, !PT ;  /* 0x0000001d0a037212 */ /* 0x042fe200078efcff */
        /* <DEDUP_REMOVED lines=48> */
.L_x_1785:
        /* <DEDUP_REMOVED lines=10> */
.L_x_1762:
        /* <DEDUP_REMOVED lines=14> */
.L_x_1788:
[----:B------:R-:W-:Y:S05]  /*f4c0*/  BSYNC B0 ;  /* 0x0000000000007941 */ /* 0x000fea0003800000 */
.L_x_1787:
[----:B------:R-:W-:-:S06]  /*f4d0*/  UISETP.NE.AND UP0, UPT, UR41, 0x3, UPT ;  /* 0x000000032900788c */ /* 0x000fcc000bf05270 */
[----:B------:R-:W-:-:S13]  /*f4e0*/  PLOP3.LUT P0, PT, PT, PT, UP0, 0x80, 0x0 ;  /* 0x000000000000781c */ /* 0x000fda0003f0f008 */
[----:B------:R-:W-:Y:S05]  /*f4f0*/  @!P0 BRA `(.L_x_1789) ;  /* 0x0000000000048947 */ /* 0x000fea0003800000 */
[----:B------:R-:W-:Y:S01]  /*f500*/  BPT.TRAP 0x1 ;  /* 0x000000040000795c */ /* 0x000fe20000300000 */
.L_x_1789:
        /* <DEDUP_REMOVED lines=8> */
.L_x_1834:
[----:B------:R-:W-:Y:S05]  /*f590*/  BSYNC B0 ;  /* 0x0000000000007941 */ /* 0x000fea0003800000 */
.L_x_1790:
[----:B------:R-:W-:Y:S05]  /*f5a0*/  @!P2 BRA `(.L_x_1792) ;  /* 0x000000000004a947 */ /* 0x000fea0003800000 */
[----:B------:R-:W-:Y:S01]  /*f5b0*/  BPT.TRAP 0x1 ;  /* 0x000000040000795c */ /* 0x000fe20000300000 */
.L_x_1792:
[----:B-1----:R-:W-:Y:S01]  /*f5c0*/  SHF.L.U32 R3, R18, 0x1f, RZ ;  /* 0x0000001f12037819 */ /* 0x002fe200000006ff */
[----:B------:R-:W-:-:S03]  /*f5d0*/  IMAD R10, R17, 0x3000, RZ ;  /* 0x00003000110a7824 */ /* 0x000fc600078e02ff */
[----:B------:R-:W1:Y:S02]  /*f5e0*/  SYNCS.PHASECHK.TRANS64.TRYWAIT P0, [R2+URZ+0x19c60], R3 ;  /* 0x019c6003020075a7 */ /* 0x000e64000800017f */
[----:B------:R-:W-:Y:S01]  /*f5f0*/  LOP3.LUT R0, R10, R29, RZ, 0xfc, !PT ;  /* 0x0000001d0a007212 */ /* 0x000fe200078efcff */
[----:B-1----:R-:W-:Y:S06]  /*f600*/  @!P0 BRA `(.L_x_1793) ;  /* 0x00000018007c8947 */ /* 0x002fec0003800000 */
.L_x_1835:
[----:B------:R-:W-:Y:S05]  /*f610*/  WARPSYNC.ALL ;  /* 0x0000000000007948 */ /* 0x000fea0003800000 */
[----:B0-----:R-:W0:Y:S01]  /*f620*/  LDSM.16.MT88.4 R4, [R0+UR40+0x9000] ;  /* 0x009000280004783b */ /* 0x001e220008004200 */
[----:B-1----:R-:W-:-:S05]  /*f630*/  LOP3.LUT R3, R10, R23, RZ, 0xfc, !PT ;  /* 0x000000170a037212 */ /* 0x002fca00078efcff */
        /* <DEDUP_REMOVED lines=45> */
.L_x_1794:
        /* <DEDUP_REMOVED lines=10> */
.L_x_1746:
[----:B------:R-:W-:Y:S05]  /*f9b0*/  BSYNC B6 ;  /* 0x0000000000067941 */ /* 0x000fea0003800000 */
.L_x_1744:
[----:B-1----:R-:W2:Y:S02]  /*f9c0*/  LDL R0, [R1+0x4] ;  /* 0x0000040001007983 */ /* 0x002ea40000100800 */
[----:B--2---:R-:W-:-:S13]  /*f9d0*/  ISETP.NE.AND P0, PT, R0, RZ, PT ;  /* 0x000000ff0000720c */ /* 0x004fda0003f05270 */
[----:B------:R-:W-:Y:S05]  /*f9e0*/  @!P0 BRA `(.L_x_1795) ;  /* 0x0000000000248947 */ /* 0x000fea0003800000 */
        /* <DEDUP_REMOVED lines=9> */
.L_x_1795:
        /* <DEDUP_REMOVED lines=39> */
.L_x_1801:
        /* <DEDUP_REMOVED lines=14> */
.L_x_1800:
[----:B------:R-:W-:Y:S05]  /*fdd0*/  BSYNC B0 ;  /* 0x0000000000007941 */ /* 0x000fea0003800000 */
.L_x_1799:
        /* <DEDUP_REMOVED lines=23> */
.L_x_1797:
        /* <DEDUP_REMOVED lines=26> */
.L_x_1802:
        /* <DEDUP_REMOVED lines=57> */
.L_x_1798:
[----:B------:R-:W-:Y:S01]  /*10480*/  IMAD.MOV.U32 R24, RZ, RZ, R5 ;  /* 0x000000ffff187224 */ /* 0x000fe200078e0005 */
[----:B------:R-:W-:Y:S01]  /*10490*/  ULDC UR48, c[0x0][0xc14] ;  /* 0x0003050000307ab9 */ /* 0x000fe20000000800 */
[----:B------:R-:W-:Y:S01]  /*104a0*/  IMAD.MOV.U32 R25, RZ, RZ, RZ ;  /* 0x000000ffff197224 */ /* 0x000fe200078e00ff */
[----:B------:R-:W-:-:S06]  /*104b0*/  UMOV UR38, URZ ;  /* 0x0000003f00267c82 */ /* 0x000fcc0008000000 */
.L_x_1803:
        /* <DEDUP_REMOVED lines=13> */
.L_x_1796:
[----:B------:R-:W-:Y:S02]  /*10590*/  ULDC UR4, c[0x0][0xc14] ;  /* 0x0003050000047ab9 */ /* 0x000fe40000000800 */
[----:B------:R-:W-:-:S06]  /*105a0*/  UISETP.GE.AND UP0, UPT, UR48, UR4, UPT ;  /* 0x000000043000728c */ /* 0x000fcc000bf06270 */
[----:B------:R-:W-:-:S13]  /*105b0*/  PLOP3.LUT P0, PT, PT, PT, UP0, 0x80, 0x0 ;  /* 0x000000000000781c */ /* 0x000fda0003f0f008 */
[----:B------:R-:W-:Y:S05]  /*105c0*/  @!P0 BRA `(.L_x_1804) ;  /* 0xffffffc400908947 */ /* 0x000fea000383ffff */
.L_x_1740:
[----:B0-----:R-:W2:Y:S01]  /*105d0*/  LDL.LU R0, [R1] ;  /* 0x0000000001007983 */ /* 0x001ea20000300800 */
[----:B------:R-:W-:Y:S01]  /*105e0*/  BSSY B0, `(.L_x_1805) ;  /* 0x000000b000007945 */ /* 0x000fe20003800000 */
[----:B------:R-:W0:Y:S01]  /*105f0*/  S2R R5, SR_CgaCtaId ;  /* 0x0000000000057919 */ /* 0x000e220000008800 */
        /* <DEDUP_REMOVED lines=9> */
.L_x_1836:
[----:B------:R-:W-:Y:S05]  /*10690*/  BSYNC B0 ;  /* 0x0000000000007941 */ /* 0x000fea0003800000 */
.L_x_1805:
[----:B------:R-:W-:-:S03]  /*106a0*/  UMOV UR4, 0xffffffff ;  /* 0xffffffff00047882 */ /* 0x000fc60000000000 */
[----:B------:R-:W-:Y:S05]  /*106b0*/  BRA.DIV UR4, `(.L_x_1807) ;  /* 0x0000000a04787947 */ /* 0x000fea000b800000 */
[----:B0-----:R-:W0:Y:S02]  /*106c0*/  S2R R0, SR_TID.X ;  /* 0x0000000000007919 */ /* 0x001e240000002100 */
[----:B0-----:R-:W-:-:S04]  /*106d0*/  SHF.R.U32.HI R0, RZ, 0x5, R0 ;  /* 0x00000005ff007819 */ /* 0x001fc80000011600 */
[----:B------:R-:W-:-:S05]  /*106e0*/  LOP3.LUT R0, R0, 0x3, RZ, 0xc0, !PT ;  /* 0x0000000300007812 */ /* 0x000fca00078ec0ff */
[----:B------:R0:W1:Y:S02]  /*106f0*/  SHFL.IDX PT, R14, R0, RZ, 0x1f ;  /* 0x00001fff000e7589 */ /* 0x00006400000e0000 */
.L_x_1839:
[----:B-1----:R-:W-:Y:S01]  /*10700*/  ISETP.NE.AND P0, PT, R14, RZ, PT ;  /* 0x000000ff0e00720c */ /* 0x002fe20003f05270 */
[----:B------:R-:W-:-:S12]  /*10710*/  BSSY B0, `(.L_x_1808) ;  /* 0x000002b000007945 */ /* 0x000fd80003800000 */
[----:B------:R-:W-:Y:S05]  /*10720*/  @P0 BRA `(.L_x_1809) ;  /* 0x0000000000a40947 */ /* 0x000fea0003800000 */
[----:B------:R-:W-:-:S03]  /*10730*/  UMOV UR4, 0xffffffff ;  /* 0xffffffff00047882 */ /* 0x000fc60000000000 */
[----:B------:R-:W-:Y:S05]  /*10740*/  BRA.DIV UR4, `(.L_x_1810) ;  /* 0x0000000a04887947 */ /* 0x000fea000b800000 */
[----:B------:R-:W-:-:S13]  /*10750*/  ELECT P6, URZ, PT ;  /* 0x00000000003f782f */ /* 0x000fda00038c0000 */
.L_x_1842:
[----:B------:R-:W-:Y:S05]  /*10760*/  @!P6 BRA `(.L_x_1809) ;  /* 0x000000000094e947 */ /* 0x000fea0003800000 */
[----:B------:R-:W-:-:S06]  /*10770*/  ULOP3.LUT UR4, UR45, 0x2, URZ, 0xfc, !UPT ;  /* 0x000000022d047892 */ /* 0x000fcc000f8efc3f */
[----:B0-----:R-:W-:-:S05]  /*10780*/  IMAD.U32 R0, RZ, RZ, UR4 ;  /* 0x00000004ff007e24 */ /* 0x001fca000f8e00ff */
[----:B------:R-:W-:-:S13]  /*10790*/  ISETP.NE.AND P0, PT, R0, 0x3, PT ;  /* 0x000000030000780c */ /* 0x000fda0003f05270 */
[----:B------:R-:W-:Y:S05]  /*107a0*/  @!P0 BRA `(.L_x_1811) ;  /* 0x0000000000048947 */ /* 0x000fea0003800000 */
[----:B------:R-:W-:Y:S01]  /*107b0*/  BPT.TRAP 0x1 ;  /* 0x000000040000795c */ /* 0x000fe20000300000 */
.L_x_1811:
        /* <DEDUP_REMOVED lines=12> */
.L_x_1843:
[----:B------:R-:W1:Y:S02]  /*10880*/  SYNCS.PHASECHK.TRANS64.TRYWAIT P1, [R9+URZ], R0 ;  /* 0x00000000090075a7 */ /* 0x000e64000802017f */
[----:B-1----:R-:W-:Y:S05]  /*10890*/  @!P1 BRA `(.L_x_1813) ;  /* 0x0000000800689947 */ /* 0x002fea0003800000 */
.L_x_1844:
[----:B------:R-:W-:Y:S05]  /*108a0*/  @!P0 BRA `(.L_x_1814) ;  /* 0x0000000000048947 */ /* 0x000fea0003800000 */
[----:B------:R-:W-:Y:S01]  /*108b0*/  BPT.TRAP 0x1 ;  /* 0x000000040000795c */ /* 0x000fe20000300000 */
.L_x_1814:
[----:B------:R-:W-:-:S04]  /*108c0*/  IMAD R17, R17, 0x8, R6 ;  /* 0x0000000811117824 */ /* 0x000fc800078e0206 */
[----:B------:R-:W2:Y:S02]  /*108d0*/  SYNCS.PHASECHK.TRANS64.TRYWAIT P1, [R17+URZ+0x19c60], R4 ;  /* 0x019c6004110075a7 */ /* 0x000ea4000802017f */
[----:B--2---:R-:W-:Y:S05]  /*108e0*/  @!P1 BRA `(.L_x_1815) ;  /* 0x0000000800689947 */ /* 0x004fea0003800000 */
.L_x_1845:
[----:B------:R-:W-:Y:S05]  /*108f0*/  @!P0 BRA `(.L_x_1816) ;  /* 0x0000000000048947 */ /* 0x000fea0003800000 */
[----:B------:R-:W-:Y:S01]  /*10900*/  BPT.TRAP 0x1 ;  /* 0x000000040000795c */ /* 0x000fe20000300000 */
.L_x_1816:
[----:B------:R-:W-:-:S04]  /*10910*/  IMAD R7, R7, 0x8, R6 ;  /* 0x0000000807077824 */ /* 0x000fc800078e0206 */
[----:B------:R-:W3:Y:S02]  /*10920*/  SYNCS.PHASECHK.TRANS64.TRYWAIT P1, [R7+URZ+0x19c60], R0 ;  /* 0x019c6000070075a7 */ /* 0x000ee4000802017f */
[----:B---3--:R-:W-:Y:S05]  /*10930*/  @!P1 BRA `(.L_x_1817) ;  /* 0x0000000800689947 */ /* 0x008fea0003800000 */
.L_x_1846:
[----:B------:R-:W-:Y:S05]  /*10940*/  @!P0 BRA `(.L_x_1818) ;  /* 0x0000000000048947 */ /* 0x000fea0003800000 */
[----:B------:R-:W-:Y:S01]  /*10950*/  BPT.TRAP 0x1 ;  /* 0x000000040000795c */ /* 0x000fe20000300000 */
.L_x_1818:
[----:B------:R-:W4:Y:S02]  /*10960*/  SYNCS.PHASECHK.TRANS64.TRYWAIT P0, [R17+URZ+0x19c80], R4 ;  /* 0x019c8004110075a7 */ /* 0x000f24000800017f */
[----:B----4-:R-:W-:Y:S05]  /*10970*/  @!P0 BRA `(.L_x_1819) ;  /* 0x00000008006c8947 */ /* 0x010fea0003800000 */
.L_x_1820:
[----:B------:R0:W0:Y:S02]  /*10980*/  SYNCS.PHASECHK.TRANS64.TRYWAIT P0, [R7+URZ+0x19c80], R0 ;  /* 0x019c8000070075a7 */ /* 0x000024000800017f */
[----:B0-----:R-:W-:Y:S05]  /*10990*/  @!P0 NANOSLEEP.SYNCS 0x989680 ;  /* 0x009896800000895d */ /* 0x001fea0003900000 */
[----:B------:R-:W0:Y:S02]  /*109a0*/  @!P0 SYNCS.PHASECHK.TRANS64 P0, [R7+URZ+0x19c80], R0 ;  /* 0x019c8000070085a7 */ /* 0x000e24000800007f */
[----:B0-----:R-:W-:Y:S05]  /*109b0*/  @!P0 BRA `(.L_x_1820) ;  /* 0xfffffffc00f08947 */ /* 0x001fea000383ffff */
.L_x_1809:
[----:B------:R-:W-:Y:S05]  /*109c0*/  BSYNC B0 ;  /* 0x0000000000007941 */ /* 0x000fea0003800000 */
.L_x_1808:
[----:B------:R-:W-:Y:S05]  /*109d0*/  EXIT ;  /* 0x000000000000794d */ /* 0x000fea0003800000 */
.L_x_1687:
[----:B0-----:R-:W-:-:S04]  /*109e0*/  IMAD.U32 R3, RZ, RZ, UR44 ;  /* 0x0000002cff037e24 */ /* 0x001fc8000f8e00ff */
[----:B------:R0:W1:Y:S03]  /*109f0*/  SYNCS.PHASECHK.TRANS64.TRYWAIT P1, [R3+URZ+0x19c00], R6 ;  /* 0x019c0006030075a7 */ /* 0x000066000802017f */
[----:B-1----:R-:W-:Y:S05]  /*10a00*/  @!P1 NANOSLEEP.SYNCS 0x989680 ;  /* 0x009896800000995d */ /* 0x002fea0003900000 */
[----:B------:R-:W1:Y:S02]  /*10a10*/  @!P1 SYNCS.PHASECHK.TRANS64 P1, [R3+URZ+0x19c00], R6 ;  /* 0x019c0006030095a7 */ /* 0x000e64000802007f */
[----:B-1----:R-:W-:Y:S05]  /*10a20*/  @!P1 BRA `(.L_x_1687) ;  /* 0xfffffffc00ec9947 */ /* 0x002fea000383ffff */
[----:B------:R-:W-:Y:S05]  /*10a30*/  BRA `(.L_x_1821) ;  /* 0xffffff1000087947 */ /* 0x000fea000383ffff */
.L_x_1691:
[----:B-1----:R1:W2:Y:S02]  /*10a40*/  SYNCS.PHASECHK.TRANS64.TRYWAIT P2, [R2+URZ+0x19c30], R3 ;  /* 0x019c3003020075a7 */ /* 0x0022a4000804017f */
[----:B--2---:R-:W-:Y:S05]  /*10a50*/  @!P2 NANOSLEEP.SYNCS 0x989680 ;  /* 0x009896800000a95d */ /* 0x004fea0003900000 */
[----:B------:R-:W2:Y:S02]  /*10a60*/  @!P2 SYNCS.PHASECHK.TRANS64 P2, [R2+URZ+0x19c30], R3 ;  /* 0x019c30030200a5a7 */ /* 0x000ea4000804007f */
[----:B--2---:R-:W-:Y:S05]  /*10a70*/  @!P2 BRA `(.L_x_1691) ;  /* 0xfffffffc00f0a947 */ /* 0x004fea000383ffff */
[----:B------:R-:W-:Y:S05]  /*10a80*/  BRA `(.L_x_1690) ;  /* 0xffffff1000307947 */ /* 0x000fea000383ffff */
.L_x_1696:
[----:B-1----:R-:W-:-:S04]  /*10a90*/  IMAD.U32 R7, RZ, RZ, UR22 ;  /* 0x00000016ff077e24 */ /* 0x002fc8000f8e00ff */
[----:B------:R1:W2:Y:S03]  /*10aa0*/  SYNCS.PHASECHK.TRANS64.TRYWAIT P2, [R7+URZ+0x19c30], R4 ;  /* 0x019c3004070075a7 */ /* 0x0002a6000804017f */
[----:B--2---:R-:W-:Y:S05]  /*10ab0*/  @!P2 NANOSLEEP.SYNCS 0x989680 ;  /* 0x009896800000a95d */ /* 0x004fea0003900000 */
[----:B------:R-:W2:Y:S02]  /*10ac0*/  @!P2 SYNCS.PHASECHK.TRANS64 P2, [R7+URZ+0x19c30], R4 ;  /* 0x019c30040700a5a7 */ /* 0x000ea4000804007f */
[----:B--2---:R-:W-:Y:S05]  /*10ad0*/  @!P2 BRA `(.L_x_1696) ;  /* 0xfffffffc00eca947 */ /* 0x004fea000383ffff */
[----:B------:R-:W-:Y:S05]  /*10ae0*/  BRA `(.L_x_1695) ;  /* 0xffffff3c00147947 */ /* 0x000fea000383ffff */
.L_x_1700:
[----:B-1----:R-:W-:-:S04]  /*10af0*/  IMAD.U32 R45, RZ, RZ, UR14 ;  /* 0x0000000eff2d7e24 */ /* 0x002fc8000f8e00ff */
[----:B------:R1:W2:Y:S03]  /*10b00*/  SYNCS.PHASECHK.TRANS64.TRYWAIT P2, [R45+URZ+0x19c50], R4 ;  /* 0x019c50042d0075a7 */ /* 0x0002a6000804017f */
[----:B--2---:R-:W-:Y:S05]  /*10b10*/  @!P2 NANOSLEEP.SYNCS 0x989680 ;  /* 0x009896800000a95d */ /* 0x004fea0003900000 */
[----:B------:R-:W2:Y:S02]  /*10b20*/  @!P2 SYNCS.PHASECHK.TRANS64 P2, [R45+URZ+0x19c50], R4 ;  /* 0x019c50042d00a5a7 */ /* 0x000ea4000804007f */
[----:B--2---:R-:W-:Y:S05]  /*10b30*/  @!P2 BRA `(.L_x_1700) ;  /* 0xfffffffc00eca947 */ /* 0x004fea000383ffff */
[----:B------:R-:W-:Y:S05]  /*10b40*/  BRA `(.L_x_1699) ;  /* 0xffffff4000687947 */ /* 0x000fea000383ffff */
.L_x_1707:
[----:B-1----:R-:W-:-:S04]  /*10b50*/  IMAD.U32 R7, RZ, RZ, UR6 ;  /* 0x00000006ff077e24 */ /* 0x002fc8000f8e00ff */
[----:B------:R1:W2:Y:S03]  /*10b60*/  SYNCS.PHASECHK.TRANS64.TRYWAIT P2, [R7+URZ+0x19c30], R6 ;  /* 0x019c3006070075a7 */ /* 0x0002a6000804017f */
[----:B--2---:R-:W-:Y:S05]  /*10b70*/  @!P2 NANOSLEEP.SYNCS 0x989680 ;  /* 0x009896800000a95d */ /* 0x004fea0003900000 */
[----:B------:R-:W2:Y:S02]  /*10b80*/  @!P2 SYNCS.PHASECHK.TRANS64 P2, [R7+URZ+0x19c30], R6 ;  /* 0x019c30060700a5a7 */ /* 0x000ea4000804007f */
[----:B--2---:R-:W-:Y:S05]  /*10b90*/  @!P2 BRA `(.L_x_1707) ;  /* 0xfffffffc00eca947 */ /* 0x004fea000383ffff */
[----:B------:R-:W-:Y:S05]  /*10ba0*/  BRA `(.L_x_1706) ;  /* 0xffffff6800147947 */ /* 0x000fea000383ffff */
.L_x_1711:
[----:B-1----:R-:W-:-:S04]  /*10bb0*/  IMAD.U32 R15, RZ, RZ, UR14 ;  /* 0x0000000eff0f7e24 */ /* 0x002fc8000f8e00ff */
[----:B------:R1:W3:Y:S03]  /*10bc0*/  SYNCS.PHASECHK.TRANS64.TRYWAIT P2, [R15+URZ+0x19c50], R6 ;  /* 0x019c50060f0075a7 */ /* 0x0002e6000804017f */
[----:B---3--:R-:W-:Y:S05]  /*10bd0*/  @!P2 NANOSLEEP.SYNCS 0x989680 ;  /* 0x009896800000a95d */ /* 0x008fea0003900000 */
[----:B------:R-:W3:Y:S02]  /*10be0*/  @!P2 SYNCS.PHASECHK.TRANS64 P2, [R15+URZ+0x19c50], R6 ;  /* 0x019c50060f00a5a7 */ /* 0x000ee4000804007f */
[----:B---3--:R-:W-:Y:S05]  /*10bf0*/  @!P2 BRA `(.L_x_1711) ;  /* 0xfffffffc00eca947 */ /* 0x008fea000383ffff */
[----:B------:R-:W-:Y:S05]  /*10c00*/  BRA `(.L_x_1710) ;  /* 0xffffff7400607947 */ /* 0x000fea000383ffff */
.L_x_1717:
[----:B-1----:R-:W-:-:S04]  /*10c10*/  IMAD.U32 R5, RZ, RZ, UR16 ;  /* 0x00000010ff057e24 */ /* 0x002fc8000f8e00ff */
[----:B------:R1:W2:Y:S03]  /*10c20*/  SYNCS.PHASECHK.TRANS64.TRYWAIT P1, [R5+URZ+0x19c50], R0 ;  /* 0x019c5000050075a7 */ /* 0x0002a6000802017f */
[----:B--2---:R-:W-:Y:S05]  /*10c30*/  @!P1 NANOSLEEP.SYNCS 0x989680 ;  /* 0x009896800000995d */ /* 0x004fea0003900000 */
[----:B------:R-:W2:Y:S02]  /*10c40*/  @!P1 SYNCS.PHASECHK.TRANS64 P1, [R5+URZ+0x19c50], R0 ;  /* 0x019c5000050095a7 */ /* 0x000ea4000802007f */
[----:B--2---:R-:W-:Y:S05]  /*10c50*/  @!P1 BRA `(.L_x_1717) ;  /* 0xfffffffc00ec9947 */ /* 0x004fea000383ffff */
[----:B------:R-:W-:Y:S05]  /*10c60*/  BRA `(.L_x_1716) ;  /* 0xffffff8800b47947 */ /* 0x000fea000383ffff */
.L_x_1751:
[----:B------:R-:W-:Y:S02]  /*10c70*/  IMAD.MOV.U32 R13, RZ, RZ, R4 ;  /* 0x000000ffff0d7224 */ /* 0x000fe400078e0004 */
[----:B------:R-:W-:Y:S02]  /*10c80*/  IMAD.MOV.U32 R12, RZ, RZ, RZ ;  /* 0x000000ffff0c7224 */ /* 0x000fe400078e00ff */
[----:B------:R-:W-:Y:S02]  /*10c90*/  IMAD.MOV.U32 R11, RZ, RZ, 0x1f ;  /* 0x0000001fff0b7424 */ /* 0x000fe400078e00ff */
[----:B------:R-:W-:-:S07]  /*10ca0*/  IMAD.MOV.U32 R15, RZ, RZ, -0x1 ;  /* 0xffffffffff0f7424 */ /* 0x000fce00078e00ff */
[----:B------:R-:W-:Y:S05]  /*10cb0*/  WARPSYNC.COLLECTIVE R15, `(.L_x_1822) ;  /* 0x000000000f087348 */ /* 0x000fea0003c00000 */
[----:B------:R0:W1:Y:S02]  /*10cc0*/  SHFL.IDX P6, R14, R13, R12, R11 ;  /* 0x0000000c0d0e7389 */ /* 0x00006400000c000b */
[----:B01----:R-:W-:Y:S01]  /*10cd0*/  ENDCOLLECTIVE ;  /* 0x000000000000791b */ /* 0x003fe20003800000 */
.L_x_1822:
[----:B------:R-:W-:Y:S05]  /*10ce0*/  BRA `(.L_x_1823) ;  /* 0xffffffcc008c7947 */ /* 0x000fea000383ffff */
.L_x_1753:
[----:B------:R-:W-:Y:S01]  /*10cf0*/  BSSY B0, `(.L_x_1824) ;  /* 0x0000006000007945 */ /* 0x000fe20003800000 */
[----:B------:R-:W-:-:S07]  /*10d00*/  IMAD.MOV.U32 R15, RZ, RZ, -0x1 ;  /* 0xffffffffff0f7424 */ /* 0x000fce00078e00ff */
[----:B0-----:R-:W-:Y:S05]  /*10d10*/  WARPSYNC.COLLECTIVE R15, `(.L_x_1825) ;  /* 0x000000000f0c7348 */ /* 0x001fea0003c00000 */
[----:B------:R-:W-:Y:S02]  /*10d20*/  ELECT P6, UR62, PT ;  /* 0x00000000003e782f */ /* 0x000fe400038c0000 */
[----:B------:R-:W-:Y:S01]  /*10d30*/  MOV R14, UR62 ;  /* 0x0000003e000e7c02 */ /* 0x000fe20008000f00 */
[----:B0-----:R-:W-:Y:S10]  /*10d40*/  ENDCOLLECTIVE ;  /* 0x000000000000791b */ /* 0x001ff40003800000 */
.L_x_1825:
[----:B------:R-:W-:Y:S05]  /*10d50*/  BSYNC B0 ;  /* 0x0000000000007941 */ /* 0x000fea0003800000 */
.L_x_1824:
[----:B------:R-:W-:Y:S05]  /*10d60*/  BRA `(.L_x_1826) ;  /* 0xffffffcc00887947 */ /* 0x000fea000383ffff */
.L_x_1756:
[----:B-1----:R1:W2:Y:S02]  /*10d70*/  SYNCS.PHASECHK.TRANS64.TRYWAIT P2, [R5+URZ+0x19c80], R2 ;  /* 0x019c8002050075a7 */ /* 0x0022a4000804017f */
[----:B--2---:R-:W-:Y:S05]  /*10d80*/  @!P2 NANOSLEEP.SYNCS 0x989680 ;  /* 0x009896800000a95d */ /* 0x004fea0003900000 */
[----:B------:R-:W2:Y:S02]  /*10d90*/  @!P2 SYNCS.PHASECHK.TRANS64 P2, [R5+URZ+0x19c80], R2 ;  /* 0x019c80020500a5a7 */ /* 0x000ea4000804007f */
[----:B--2---:R-:W-:Y:S05]  /*10da0*/  @!P2 BRA `(.L_x_1756) ;  /* 0xfffffffc00f0a947 */ /* 0x004fea000383ffff */
[----:B------:R-:W-:Y:S05]  /*10db0*/  BRA `(.L_x_1827) ;  /* 0xffffffcc00e07947 */ /* 0x000fea000383ffff */
.L_x_1758:
[----:B0-----:R0:W2:Y:S02]  /*10dc0*/  SYNCS.PHASECHK.TRANS64.TRYWAIT P2, [R5+URZ+0x19c40], R2 ;  /* 0x019c4002050075a7 */ /* 0x0010a4000804017f */
[----:B--2---:R-:W-:Y:S05]  /*10dd0*/  @!P2 NANOSLEEP.SYNCS 0x989680 ;  /* 0x009896800000a95d */ /* 0x004fea0003900000 */
[----:B------:R-:W2:Y:S02]  /*10de0*/  @!P2 SYNCS.PHASECHK.TRANS64 P2, [R5+URZ+0x19c40], R2 ;  /* 0x019c40020500a5a7 */ /* 0x000ea4000804007f */
[----:B--2---:R-:W-:Y:S05]  /*10df0*/  @!P2 BRA `(.L_x_1758) ;  /* 0xfffffffc00f0a947 */ /* 0x004fea000383ffff */
[----:B------:R-:W-:Y:S05]  /*10e00*/  BRA `(.L_x_1828) ;  /* 0xffffffd0005c7947 */ /* 0x000fea000383ffff */
.L_x_1761:
[----:B-1----:R-:W-:-:S04]  /*10e10*/  IMAD.U32 R3, RZ, RZ, UR40 ;  /* 0x00000028ff037e24 */ /* 0x002fc8000f8e00ff */
[----:B------:R1:W2:Y:S03]  /*10e20*/  SYNCS.PHASECHK.TRANS64.TRYWAIT P0, [R3+URZ+0x19c20], R2 ;  /* 0x019c2002030075a7 */ /* 0x0002a6000800017f */
[----:B--2---:R-:W-:Y:S05]  /*10e30*/  @!P0 NANOSLEEP.SYNCS 0x989680 ;  /* 0x009896800000895d */ /* 0x004fea0003900000 */
[----:B------:R-:W2:Y:S02]  /*10e40*/  @!P0 SYNCS.PHASECHK.TRANS64 P0, [R3+URZ+0x19c20], R2 ;  /* 0x019c2002030085a7 */ /* 0x000ea4000800007f */
[----:B--2---:R-:W-:Y:S05]  /*10e50*/  @!P0 BRA `(.L_x_1761) ;  /* 0xfffffffc00ec8947 */ /* 0x004fea000383ffff */
[----:B------:R-:W-:Y:S05]  /*10e60*/  BRA `(.L_x_1829) ;  /* 0xffffffd4006c7947 */ /* 0x000fea000383ffff */
.L_x_1767:
[----:B0-----:R0:W1:Y:S02]  /*10e70*/  SYNCS.PHASECHK.TRANS64.TRYWAIT P0, [R7+URZ+0x19c80], R4 ;  /* 0x019c8004070075a7 */ /* 0x001064000800017f */
[----:B-1----:R-:W-:Y:S05]  /*10e80*/  @!P0 NANOSLEEP.SYNCS 0x989680 ;  /* 0x009896800000895d */ /* 0x002fea0003900000 */
[----:B------:R-:W1:Y:S02]  /*10e90*/  @!P0 SYNCS.PHASECHK.TRANS64 P0, [R7+URZ+0x19c80], R4 ;  /* 0x019c8004070085a7 */ /* 0x000e64000800007f */
[----:B-1----:R-:W-:Y:S05]  /*10ea0*/  @!P0 BRA `(.L_x_1767) ;  /* 0xfffffffc00f08947 */ /* 0x002fea000383ffff */
[----:B------:R-:W-:Y:S05]  /*10eb0*/  BRA `(.L_x_1830) ;  /* 0xffffffd800087947 */ /* 0x000fea000383ffff */
.L_x_1774:
[----:B-1----:R1:W2:Y:S02]  /*10ec0*/  SYNCS.PHASECHK.TRANS64.TRYWAIT P0, [R7+URZ+0x19c40], R4 ;  /* 0x019c4004070075a7 */ /* 0x0022a4000800017f */
[----:B--2---:R-:W-:Y:S05]  /*10ed0*/  @!P0 NANOSLEEP.SYNCS 0x989680 ;  /* 0x009896800000895d */ /* 0x004fea0003900000 */
[----:B------:R-:W2:Y:S02]  /*10ee0*/  @!P0 SYNCS.PHASECHK.TRANS64 P0, [R7+URZ+0x19c40], R4 ;  /* 0x019c4004070085a7 */ /* 0x000ea4000800007f */
[----:B--2---:R-:W-:Y:S05]  /*10ef0*/  @!P0 BRA `(.L_x_1774) ;  /* 0xfffffffc00f08947 */ /* 0x004fea000383ffff */
[----:B------:R-:W-:Y:S05]  /*10f00*/  BRA `(.L_x_1831) ;  /* 0xffffffdc00047947 */ /* 0x000fea000383ffff */
.L_x_1782:
[----:B0-----:R0:W1:Y:S02]  /*10f10*/  SYNCS.PHASECHK.TRANS64.TRYWAIT P2, [R12+URZ+0x19c70], R5 ;  /* 0x019c70050c0075a7 */ /* 0x001064000804017f */
[----:B-1----:R-:W-:Y:S05]  /*10f20*/  @!P2 NANOSLEEP.SYNCS 0x989680 ;  /* 0x009896800000a95d */ /* 0x002fea0003900000 */
[----:B------:R-:W1:Y:S02]  /*10f30*/  @!P2 SYNCS.PHASECHK.TRANS64 P2, [R12+URZ+0x19c70], R5 ;  /* 0x019c70050c00a5a7 */ /* 0x000e64000804007f */
[----:B-1----:R-:W-:Y:S05]  /*10f40*/  @!P2 BRA `(.L_x_1782) ;  /* 0xfffffffc00f0a947 */ /* 0x002fea000383ffff */
[----:B------:R-:W-:Y:S05]  /*10f50*/  BRA `(.L_x_1832) ;  /* 0xffffffe000187947 */ /* 0x000fea000383ffff */
.L_x_1784:
[----:B-1----:R1:W2:Y:S02]  /*10f60*/  SYNCS.PHASECHK.TRANS64.TRYWAIT P2, [R12+URZ+0x19c60], R3 ;  /* 0x019c60030c0075a7 */ /* 0x0022a4000804017f */
[----:B--2---:R-:W-:Y:S05]  /*10f70*/  @!P2 NANOSLEEP.SYNCS 0x989680 ;  /* 0x009896800000a95d */ /* 0x004fea0003900000 */
[----:B------:R-:W2:Y:S02]  /*10f80*/  @!P2 SYNCS.PHASECHK.TRANS64 P2, [R12+URZ+0x19c60], R3 ;  /* 0x019c60030c00a5a7 */ /* 0x000ea4000804007f */
[----:B--2---:R-:W-:Y:S05]  /*10f90*/  @!P2 BRA `(.L_x_1784) ;  /* 0xfffffffc00f0a947 */ /* 0x004fea000383ffff */
[----:B------:R-:W-:Y:S05]  /*10fa0*/  BRA `(.L_x_1833) ;  /* 0xffffffe000207947 */ /* 0x000fea000383ffff */
.L_x_1791:
[----:B-1----:R1:W2:Y:S02]  /*10fb0*/  SYNCS.PHASECHK.TRANS64.TRYWAIT P0, [R2+URZ+0x19c70], R3 ;  /* 0x019c7003020075a7 */ /* 0x0022a4000800017f */
[----:B--2---:R-:W-:Y:S05]  /*10fc0*/  @!P0 NANOSLEEP.SYNCS 0x989680 ;  /* 0x009896800000895d */ /* 0x004fea0003900000 */
[----:B------:R-:W2:Y:S02]  /*10fd0*/  @!P0 SYNCS.PHASECHK.TRANS64 P0, [R2+URZ+0x19c70], R3 ;  /* 0x019c7003020085a7 */ /* 0x000ea4000800007f */
[----:B--2---:R-:W-:Y:S05]  /*10fe0*/  @!P0 BRA `(.L_x_1791) ;  /* 0xfffffffc00f08947 */ /* 0x004fea000383ffff */
[----:B------:R-:W-:Y:S05]  /*10ff0*/  BRA `(.L_x_1834) ;  /* 0xffffffe400647947 */ /* 0x000fea000383ffff */
.L_x_1793:
[----:B-1----:R1:W2:Y:S02]  /*11000*/  SYNCS.PHASECHK.TRANS64.TRYWAIT P0, [R2+URZ+0x19c60], R3 ;  /* 0x019c6003020075a7 */ /* 0x0022a4000800017f */
[----:B--2---:R-:W-:Y:S05]  /*11010*/  @!P0 NANOSLEEP.SYNCS 0x989680 ;  /* 0x009896800000895d */ /* 0x004fea0003900000 */
[----:B------:R-:W2:Y:S02]  /*11020*/  @!P0 SYNCS.PHASECHK.TRANS64 P0, [R2+URZ+0x19c60], R3 ;  /* 0x019c6003020085a7 */ /* 0x000ea4000800007f */
[----:B--2---:R-:W-:Y:S05]  /*11030*/  @!P0 BRA `(.L_x_1793) ;  /* 0xfffffffc00f08947 */ /* 0x004fea000383ffff */
[----:B------:R-:W-:Y:S05]  /*11040*/  BRA `(.L_x_1835) ;  /* 0xffffffe400707947 */ /* 0x000fea000383ffff */
.L_x_1806:
[----:B0-----:R0:W1:Y:S02]  /*11050*/  SYNCS.PHASECHK.TRANS64.TRYWAIT P0, [R6+URZ+0x19c20], R0 ;  /* 0x019c2000060075a7 */ /* 0x001064000800017f */
[----:B-1----:R-:W-:Y:S05]  /*11060*/  @!P0 NANOSLEEP.SYNCS 0x989680 ;  /* 0x009896800000895d */ /* 0x002fea0003900000 */
[----:B------:R-:W1:Y:S02]  /*11070*/  @!P0 SYNCS.PHASECHK.TRANS64 P0, [R6+URZ+0x19c20], R0 ;  /* 0x019c2000060085a7 */ /* 0x000e64000800007f */
[----:B-1----:R-:W-:Y:S05]  /*11080*/  @!P0 BRA `(.L_x_1806) ;  /* 0xfffffffc00f08947 */ /* 0x002fea000383ffff */
[----:B------:R-:W-:Y:S05]  /*11090*/  BRA `(.L_x_1836) ;  /* 0xfffffff4007c7947 */ /* 0x000fea000383ffff */
.L_x_1807:
        /* <DEDUP_REMOVED lines=11> */
.L_x_1838:
[----:B------:R-:W-:Y:S05]  /*11150*/  BSYNC B0 ;  /* 0x0000000000007941 */ /* 0x000fea0003800000 */
.L_x_1837:
[----:B------:R-:W-:Y:S05]  /*11160*/  BRA `(.L_x_1839) ;  /* 0xfffffff400647947 */ /* 0x000fea000383ffff */
.L_x_1810:
[----:B------:R-:W-:Y:S01]  /*11170*/  BSSY B1, `(.L_x_1840) ;  /* 0x0000006000017945 */ /* 0x000fe20003800000 */
[----:B------:R-:W-:-:S07]  /*11180*/  IMAD.MOV.U32 R15, RZ, RZ, -0x1 ;  /* 0xffffffffff0f7424 */ /* 0x000fce00078e00ff */
[----:B0-----:R-:W-:Y:S05]  /*11190*/  WARPSYNC.COLLECTIVE R15, `(.L_x_1841) ;  /* 0x000000000f0c7348 */ /* 0x001fea0003c00000 */
[----:B------:R-:W-:Y:S02]  /*111a0*/  ELECT P6, UR62, PT ;  /* 0x00000000003e782f */ /* 0x000fe400038c0000 */
[----:B------:R-:W-:Y:S01]  /*111b0*/  MOV R14, UR62 ;  /* 0x0000003e000e7c02 */ /* 0x000fe20008000f00 */
[----:B0-----:R-:W-:Y:S10]  /*111c0*/  ENDCOLLECTIVE ;  /* 0x000000000000791b */ /* 0x001ff40003800000 */
.L_x_1841:
[----:B------:R-:W-:Y:S05]  /*111d0*/  BSYNC B1 ;  /* 0x0000000000017941 */ /* 0x000fea0003800000 */
.L_x_1840:
[----:B------:R-:W-:Y:S05]  /*111e0*/  BRA `(.L_x_1842) ;  /* 0xfffffff4005c7947 */ /* 0x000fea000383ffff */
.L_x_1812:
[----:B0-----:R0:W1:Y:S02]  /*111f0*/  SYNCS.PHASECHK.TRANS64.TRYWAIT P1, [R5+URZ], R4 ;  /* 0x00000004050075a7 */ /* 0x001064000802017f */
[----:B-1----:R-:W-:Y:S05]  /*11200*/  @!P1 NANOSLEEP.SYNCS 0x989680 ;  /* 0x009896800000995d */ /* 0x002fea0003900000 */
[----:B------:R-:W1:Y:S02]  /*11210*/  @!P1 SYNCS.PHASECHK.TRANS64 P1, [R5+URZ], R4 ;  /* 0x00000004050095a7 */ /* 0x000e64000802007f */
[----:B-1----:R-:W-:Y:S05]  /*11220*/  @!P1 BRA `(.L_x_1812) ;  /* 0xfffffffc00f09947 */ /* 0x002fea000383ffff */
[----:B------:R-:W-:Y:S05]  /*11230*/  BRA `(.L_x_1843) ;  /* 0xfffffff400907947 */ /* 0x000fea000383ffff */
.L_x_1813:
[----:B-1----:R1:W2:Y:S02]  /*11240*/  SYNCS.PHASECHK.TRANS64.TRYWAIT P1, [R9+URZ], R0 ;  /* 0x00000000090075a7 */ /* 0x0022a4000802017f */
[----:B--2---:R-:W-:Y:S05]  /*11250*/  @!P1 NANOSLEEP.SYNCS 0x989680 ;  /* 0x009896800000995d */ /* 0x004fea0003900000 */
[----:B------:R-:W2:Y:S02]  /*11260*/  @!P1 SYNCS.PHASECHK.TRANS64 P1, [R9+URZ], R0 ;  /* 0x00000000090095a7 */ /* 0x000ea4000802007f */
[----:B--2---:R-:W-:Y:S05]  /*11270*/  @!P1 BRA `(.L_x_1813) ;  /* 0xfffffffc00f09947 */ /* 0x004fea000383ffff */
[----:B------:R-:W-:Y:S05]  /*11280*/  BRA `(.L_x_1844) ;  /* 0xfffffff400847947 */ /* 0x000fea000383ffff */
.L_x_1815:
[----:B--2---:R2:W3:Y:S02]  /*11290*/  SYNCS.PHASECHK.TRANS64.TRYWAIT P1, [R17+URZ+0x19c60], R4 ;  /* 0x019c6004110075a7 */ /* 0x0044e4000802017f */
[----:B---3--:R-:W-:Y:S05]  /*112a0*/  @!P1 NANOSLEEP.SYNCS 0x989680 ;  /* 0x009896800000995d */ /* 0x008fea0003900000 */
[----:B------:R-:W3:Y:S02]  /*112b0*/  @!P1 SYNCS.PHASECHK.TRANS64 P1, [R17+URZ+0x19c60], R4 ;  /* 0x019c6004110095a7 */ /* 0x000ee4000802007f */
[----:B---3--:R-:W-:Y:S05]  /*112c0*/  @!P1 BRA `(.L_x_1815) ;  /* 0xfffffffc00f09947 */ /* 0x008fea000383ffff */
[----:B------:R-:W-:Y:S05]  /*112d0*/  BRA `(.L_x_1845) ;  /* 0xfffffff400847947 */ /* 0x000fea000383ffff */
.L_x_1817:
[----:B---3--:R3:W4:Y:S02]  /*112e0*/  SYNCS.PHASECHK.TRANS64.TRYWAIT P1, [R7+URZ+0x19c60], R0 ;  /* 0x019c6000070075a7 */ /* 0x008724000802017f */
[----:B----4-:R-:W-:Y:S05]  /*112f0*/  @!P1 NANOSLEEP.SYNCS 0x989680 ;  /* 0x009896800000995d */ /* 0x010fea0003900000 */
[----:B------:R-:W4:Y:S02]  /*11300*/  @!P1 SYNCS.PHASECHK.TRANS64 P1, [R7+URZ+0x19c60], R0 ;  /* 0x019c6000070095a7 */ /* 0x000f24000802007f */
[----:B----4-:R-:W-:Y:S05]  /*11310*/  @!P1 BRA `(.L_x_1817) ;  /* 0xfffffffc00f09947 */ /* 0x010fea000383ffff */
[----:B------:R-:W-:Y:S05]  /*11320*/  BRA `(.L_x_1846) ;  /* 0xfffffff400847947 */ /* 0x000fea000383ffff */
.L_x_1819:
[----:B----4-:R4:W0:Y:S02]  /*11330*/  SYNCS.PHASECHK.TRANS64.TRYWAIT P0, [R17+URZ+0x19c80], R4 ;  /* 0x019c8004110075a7 */ /* 0x010824000800017f */
[----:B0-----:R-:W-:Y:S05]  /*11340*/  @!P0 NANOSLEEP.SYNCS 0x989680 ;  /* 0x009896800000895d */ /* 0x001fea0003900000 */
[----:B------:R-:W0:Y:S02]  /*11350*/  @!P0 SYNCS.PHASECHK.TRANS64 P0, [R17+URZ+0x19c80], R4 ;  /* 0x019c8004110085a7 */ /* 0x000e24000800007f */
[----:B0-----:R-:W-:Y:S05]  /*11360*/  @!P0 BRA `(.L_x_1819) ;  /* 0xfffffffc00f08947 */ /* 0x001fea000383ffff */
[----:B------:R-:W-:Y:S05]  /*11370*/  BRA `(.L_x_1820) ;  /* 0xfffffff400807947 */ /* 0x000fea000383ffff */
.L_x_1847:
        /* <DEDUP_REMOVED lines=16> */
.L_x_2227:


//--------------------- .text._ZN7cutlass13device_kernelIN5flash11enable_sm90INS1_16FlashAttnFwdSm90INS1_25CollectiveMainloopFwdSm90ILi2EN4cute5tupleIJNS5_1CILi1EEES8_S8_EEENS6_IJNS7_ILi192EEENS7_ILi128EEENS7_ILi96EEEEEELi96ENS_12float_e4m3_tEfNS_4arch4Sm90ELb1ELb0ELb1ELb1ELb0ELb1ELb0ELb1ELb1ELb0ELb0ELb0EEENS1_21CollectiveEpilogueFwdINS6_IJSA_SC_SB_EEES9_NS_10bfloat16_tESG_Li384ELb1ELb0ELb0ELb1EEENS1_36VarlenDynamicPersistentTileSchedulerILi192ELi128ELi384ELi128ELb0ELb0ELb1ELb1ELb1ELb1EEEEEEEEEvNT_6ParamsE --------------------------
	.section	.text._ZN7cutlass13device_kernelIN5flash11enable_sm90INS1_16FlashAttnFwdSm90INS1_25CollectiveMainloopFwdSm90ILi2EN4cute5tupleIJNS5_1CILi1EEES8_S8_EEENS6_IJNS7_ILi192EEENS7_ILi128EEENS7_ILi96EEEEEELi96ENS_12float_e4m3_tEfNS_4arch4Sm90ELb1ELb0ELb1ELb1ELb0ELb1ELb0ELb1ELb1ELb0ELb0ELb0EEENS1_21CollectiveEpilogueFwdINS6_IJSA_SC_SB_EEES9_NS_10bfloat16_tESG_Li384ELb1ELb0ELb0ELb1EEENS1_36VarlenDynamicPersistentTileSchedulerILi192ELi128ELi384ELi128ELb0ELb0ELb1ELb1ELb1ELb1EEEEEEEEEvNT_6ParamsE,"ax",@progbits
	.align	128
.text._ZN7cutlass13device_kernelIN5flash11enable_sm90INS1_16FlashAttnFwdSm90INS1_25CollectiveMainloopFwdSm90ILi2EN4cute5tupleIJNS5_1CILi1EEES8_S8_EEENS6_IJNS7_ILi192EEENS7_ILi128EEENS7_ILi96EEEEEELi96ENS_12float_e4m3_tEfNS_4arch4Sm90ELb1ELb0ELb1ELb1ELb0ELb1ELb0ELb1ELb1ELb0ELb0ELb0EEENS1_21CollectiveEpilogueFwdINS6_IJSA_SC_SB_EEES9_NS_10bfloat16_tESG_Li384ELb1ELb0ELb0ELb1EEENS1_36VarlenDynamicPersistentTileSchedulerILi192ELi128ELi384ELi128ELb0ELb0ELb1ELb1ELb1ELb1EEEEEEEEEvNT_6ParamsE:
        .type           _ZN7cutlass13device_kernelIN5flash11enable_sm90INS1_16FlashAttnFwdSm90INS1_25CollectiveMainloopFwdSm90ILi2EN4cute5tupleIJNS5_1CILi1EEES8_S8_EEENS6_IJNS7_ILi192EEENS7_ILi128EEENS7_ILi96EEEEEELi96ENS_12float_e4m3_tEfNS_4arch4Sm90ELb1ELb0ELb1ELb1ELb0ELb1ELb0ELb1ELb1ELb0ELb0ELb0EEENS1_21CollectiveEpilogueFwdINS6_IJSA_SC_SB_EEES9_NS_10bfloat16_tESG_Li384ELb1ELb0ELb0ELb1EEENS1_36VarlenDynamicPersistentTileSchedulerILi192ELi128ELi384ELi128ELb0ELb0ELb1ELb1ELb1ELb1EEEEEEEEEvNT_6ParamsE,@function
        .size           _ZN7cutlass13device_kernelIN5flash11enable_sm90INS1_16FlashAttnFwdSm90INS1_25CollectiveMainloopFwdSm90ILi2EN4cute5tupleIJNS5_1CILi1EEES8_S8_EEENS6_IJNS7_ILi192EEENS7_ILi128EEENS7_ILi96EEEEEELi96ENS_12float_e4m3_tEfNS_4arch4Sm90ELb1ELb0ELb1ELb1ELb0ELb1ELb0ELb1ELb1ELb0ELb0ELb0EEENS1_21CollectiveEpilogueFwdINS6_IJSA_SC_SB_EEES9_NS_10bfloat16_tESG_Li384ELb1ELb0ELb0ELb1EEENS1_36VarlenDynamicPersistentTileSchedulerILi192ELi128ELi384ELi128ELb0ELb0ELb1ELb1ELb1ELb1EEEEEEEEEvNT_6ParamsE,(.L_x_2228 - _ZN7cutlass13device_kernelIN5flash11enable_sm90INS1_16FlashAttnFwdSm90INS1_25CollectiveMainloopFwdSm90ILi2EN4cute5tupleIJNS5_1CILi1EEES8_S8_EEENS6_IJNS7_ILi192EEENS7_ILi128EEENS7_ILi96EEEEEELi96ENS_12float_e4m3_tEfNS_4arch4Sm90ELb1ELb0ELb1ELb1ELb0ELb1ELb0ELb1ELb1ELb0ELb0ELb0EEENS1_21CollectiveEpilogueFwdINS6_IJSA_SC_SB_EEES9_NS_10bfloat16_tESG_Li384ELb1ELb0ELb0ELb1EEENS1_36VarlenDynamicPersistentTileSchedulerILi192ELi128ELi384ELi128ELb0ELb0ELb1ELb1ELb1ELb1EEEEEEEEEvNT_6ParamsE)
        .other          _ZN7cutlass13device_kernelIN5flash11enable_sm90INS1_16FlashAttnFwdSm90INS1_25CollectiveMainloopFwdSm90ILi2EN4cute5tupleIJNS5_1CILi1EEES8_S8_EEENS6_IJNS7_ILi192EEENS7_ILi128EEENS7_ILi96EEEEEELi96ENS_12float_e4m3_tEfNS_4arch4Sm90ELb1ELb0ELb1ELb1ELb0ELb1ELb0ELb1ELb1ELb0ELb0ELb0EEENS1_21CollectiveEpilogueFwdINS6_IJSA_SC_SB_EEES9_NS_10bfloat16_tESG_Li384ELb1ELb0ELb0ELb1EEENS1_36VarlenDynamicPersistentTileSchedulerILi192ELi128ELi384ELi128ELb0ELb0ELb1ELb1ELb1ELb1EEEEEEEEEvNT_6ParamsE,@"STO_CUDA_ENTRY STV_DEFAULT"
_ZN7cutlass13device_kernelIN5flash11enable_sm90INS1_16FlashAttnFwdSm90INS1_25CollectiveMainloopFwdSm90ILi2EN4cute5tupleIJNS5_1CILi1EEES8_S8_EEENS6_IJNS7_ILi192EEENS7_ILi128EEENS7_ILi96EEEEEELi96ENS_12float_e4m3_tEfNS_4arch4Sm90ELb1ELb0ELb1ELb1ELb0ELb1ELb0ELb1ELb1ELb0ELb0ELb0EEENS1_21CollectiveEpilogueFwdINS6_IJSA_SC_SB_EEES9_NS_10bfloat16_tESG_Li384ELb1ELb0ELb0ELb1EEENS1_36VarlenDynamicPersistentTileSchedulerILi192ELi128ELi384ELi128ELb0ELb0ELb1ELb1ELb1ELb1EEEEEEEEEvNT_6ParamsE:
        /* <DEDUP_REMOVED lines=26> */
.L_x_1849:
[----:B------:R-:W-:Y:S05]  /*01a0*/  BSYNC B0 ;  /* 0x0000000000007941 */ /* 0x000fea0003800000 */
.L_x_1848:
        /* <DEDUP_REMOVED lines=40> */
.L_x_1850:
        /* <DEDUP_REMOVED lines=22> */
.L_x_1851:
        /* <DEDUP_REMOVED lines=18> */
.L_x_1852:
        /* <DEDUP_REMOVED lines=22> */
.L_x_1853:
        /* <DEDUP_REMOVED lines=22> */
.L_x_1854:
        /* <DEDUP_REMOVED lines=9> */
.L_x_1857:
        /* <DEDUP_REMOVED lines=20> */
[----:B--2---:R-:W-:-:S05]  /*0b40*/  LEA.HI R2, R0, R20, RZ, 0x5 ;  /* 0x0000001400027211 */ /* 0x004fca00078f28ff */
[----:B------:R-:W-:Y:S01]  /*0b50*/  IMAD.SHL.U32 R5, R2, 0x10, RZ ;  /* 0x0000001002057824 */ /* 0x000fe200078e00ff */
[-C--:B------:R-:W-:Y:S02]  /*0b60*/  LEA.HI R2, R0, R20.reuse, RZ, 0x7 ;  /* 0x0000001400027211 */ /* 0x080fe400078f38ff */
[-C--:B------:R-:W-:Y:S02]  /*0b70*/  LEA.HI R6, R20, R20.reuse, RZ, 0x1 ;  /* 0x0000001414067211 */ /* 0x080fe400078f08ff */
[----:B------:R-:W-:Y:S02]  /*0b80*/  LEA.HI R3, R0, R20, RZ, 0x4 ;  /* 0x0000001400037211 */ /* 0x000fe400078f20ff */
[----:B------:R-:W-:Y:S02]  /*0b90*/  LOP3.LUT R8, R2, 0xffffff80, RZ, 0xc0, !PT ;  /* 0xffffff8002087812 */ /* 0x000fe400078ec0ff */
[----:B------:R-:W-:Y:S02]  /*0ba0*/  LOP3.LUT R7, R6, 0xfffffffe, RZ, 0xc0, !PT ;  /* 0xfffffffe06077812 */ /* 0x000fe400078ec0ff */
[----:B------:R-:W-:Y:S01]  /*0bb0*/  SHF.R.S32.HI R19, RZ, 0x1, R6 ;  /* 0x00000001ff137819 */ /* 0x000fe20000011406 */
[----:B------:R-:W-:Y:S01]  /*0bc0*/  IMAD.IADD R13, R20, 0x1, -R8 ;  /* 0x00000001140d7824 */ /* 0x000fe200078e0a08 */
[----:B------:R-:W-:-:S02]  /*0bd0*/  LOP3.LUT R4, R3, 0x7fffff0, RZ, 0xc0, !PT ;  /* 0x07fffff003047812 */ /* 0x000fc400078ec0ff */
[----:B------:R-:W-:Y:S02]  /*0be0*/  SHF.R.S32.HI R6, RZ, 0x1f, R6 ;  /* 0x0000001fff067819 */ /* 0x000fe40000011406 */
[----:B------:R-:W-:Y:S01]  /*0bf0*/  LOP3.LUT R5, R5, 0xfffffe00, RZ, 0xc0, !PT ;  /* 0xfffffe0005057812 */ /* 0x000fe200078ec0ff */
[----:B------:R-:W-:Y:S01]  /*0c00*/  IMAD.IADD R4, R20, 0x1, -R4 ;  /* 0x0000000114047824 */ /* 0x000fe200078e0a04 */
[----:B------:R-:W-:Y:S02]  /*0c10*/  SHF.R.S32.HI R18, RZ, 0x7, R2 ;  /* 0x00000007ff127819 */ /* 0x000fe40000011402 */
[----:B------:R-:W-:Y:S01]  /*0c20*/  LEA.HI R6, R6, R19, RZ, 0x2 ;  /* 0x0000001306067211 */ /* 0x000fe200078f10ff */
[----:B------:R-:W-:Y:S01]  /*0c30*/  IMAD.IADD R15, R20, 0x1, -R7 ;  /* 0x00000001140f7824 */ /* 0x000fe200078e0a07 */
[----:B------:R-:W-:Y:S02]  /*0c40*/  SHF.R.S32.HI R2, RZ, 0x4, R3 ;  /* 0x00000004ff027819 */ /* 0x000fe40000011403 */
[----:B------:R-:W-:Y:S01]  /*0c50*/  SHF.R.S32.HI R9, RZ, 0x1f, R13 ;  /* 0x0000001fff097819 */ /* 0x000fe2000001140d */
[----:B------:R-:W-:Y:S01]  /*0c60*/  IMAD R4, R4, 0x20, R5 ;  /* 0x0000002004047824 */ /* 0x000fe200078e0205 */
[----:B------:R-:W-:Y:S01]  /*0c70*/  LOP3.LUT R6, R6, 0x7fffffc, RZ, 0xc0, !PT ;  /* 0x07fffffc06067812 */ /* 0x000fe200078ec0ff */
[----:B------:R-:W-:Y:S01]  /*0c80*/  IMAD.SHL.U32 R157, R15, 0x10, RZ ;  /* 0x000000100f9d7824 */ /* 0x000fe200078e00ff */
[----:B------:R-:W-:-:S02]  /*0c90*/  LEA.HI R3, R3, R2, RZ, 0x1 ;  /* 0x0000000203037211 */ /* 0x000fc400078f08ff */
[----:B------:R-:W-:Y:S02]  /*0ca0*/  LEA.HI R5, R0, R20, RZ, 0x3 ;  /* 0x0000001400057211 */ /* 0x000fe400078f18ff */
[----:B------:R-:W-:Y:S01]  /*0cb0*/  LEA.HI R10, R9, R13, RZ, 0x2 ;  /* 0x0000000d090a7211 */ /* 0x000fe200078f10ff */
[----:B------:R-:W-:Y:S01]  /*0cc0*/  IMAD.IADD R7, R19, 0x1, -R6 ;  /* 0x0000000113077824 */ /* 0x000fe200078e0a06 */
[----:B------:R-:W-:Y:S01]  /*0cd0*/  LOP3.LUT R3, R3, 0x1ffffffe, RZ, 0xc0, !PT ;  /* 0x1ffffffe03037812 */ /* 0x000fe200078ec0ff */
[----:B------:R-:W-:Y:S01]  /*0ce0*/  VIADD R14, R157, 0x20 ;  /* 0x000000209d0e7836 */ /* 0x000fe20000000000 */
[----:B------:R-:W-:Y:S02]  /*0cf0*/  SHF.R.S32.HI R5, RZ, 0x3, R5 ;  /* 0x00000003ff057819 */ /* 0x000fe40000011405 */
[--C-:B------:R-:W-:Y:S02]  /*0d00*/  SHF.R.S32.HI R11, RZ, 0x2, R10.reuse ;  /* 0x00000002ff0b7819 */ /* 0x100fe4000001140a */
[----:B------:R-:W-:Y:S01]  /*0d10*/  SHF.R.S32.HI R12, RZ, 0x1f, R10 ;  /* 0x0000001fff0c7819 */ /* 0x000fe2000001140a */
[C---:B------:R-:W-:Y:S01]  /*0d20*/  IMAD.IADD R3, R2.reuse, 0x1, -R3 ;  /* 0x0000000102037824 */ /* 0x040fe200078e0a03 */
[----:B------:R-:W-:Y:S01]  /*0d30*/  LEA R7, R2, R7, 0x3 ;  /* 0x0000000702077211 */ /* 0x000fe200078e18ff */
[----:B------:R-:W-:Y:S01]  /*0d40*/  IMAD.SHL.U32 R5, R5, 0x80, RZ ;  /* 0x0000008005057824 */ /* 0x000fe200078e00ff */
[----:B------:R-:W-:-:S02]  /*0d50*/  LEA.HI R12, R12, R11, RZ, 0x3 ;  /* 0x0000000b0c0c7211 */ /* 0x000fc400078f18ff */
[----:B------:R-:W-:Y:S02]  /*0d60*/  SHF.R.S32.HI R2, RZ, 0x1f, R14 ;  /* 0x0000001fff027819 */ /* 0x000fe4000001140e */
[----:B------:R-:W-:Y:S01]  /*0d70*/  LOP3.LUT R12, R12, 0xfffffff8, RZ, 0xc0, !PT ;  /* 0xfffffff80c0c7812 */ /* 0x000fe200078ec0ff */
[----:B------:R-:W-:Y:S01]  /*0d80*/  IMAD.HI R8, R18, 0x55555556, RZ ;  /* 0x5555555612087827 */ /* 0x000fe200078e02ff */
[CC--:B------:R-:W-:Y:S02]  /*0d90*/  LEA.HI R6, R2.reuse, R14.reuse, RZ, 0x5 ;  /* 0x0000000e02067211 */ /* 0x0c0fe400078f28ff */
[----:B------:R-:W-:Y:S02]  /*0da0*/  LOP3.LUT R21, R5, 0x80, RZ, 0xc0, !PT ;  /* 0x0000008005157812 */ /* 0x000fe400078ec0ff */
[----:B------:R-:W-:Y:S02]  /*0db0*/  LEA.HI R9, R9, R13, RZ, 0x5 ;  /* 0x0000000d09097211 */ /* 0x000fe400078f28ff */
[----:B------:R-:W-:Y:S01]  /*0dc0*/  LEA.HI R5, R2, R14, RZ, 0x4 ;  /* 0x0000000e02057211 */ /* 0x000fe200078f20ff */
[----:B------:R-:W-:Y:S01]  /*0dd0*/  IMAD.IADD R12, R11, 0x1, -R12 ;  /* 0x000000010b0c7824 */ /* 0x000fe200078e0a0c */
[----:B------:R-:W-:Y:S01]  /*0de0*/  SHF.R.S32.HI R6, RZ, 0x5, R6 ;  /* 0x00000005ff067819 */ /* 0x000fe20000011406 */
[----:B------:R-:W-:Y:S01]  /*0df0*/  IMAD.SHL.U32 R11, R7, 0x20, RZ ;  /* 0x00000020070b7824 */ /* 0x000fe200078e00ff */
[----:B------:R-:W-:-:S02]  /*0e00*/  LEA.HI R8, R8, R8, RZ, 0x1 ;  /* 0x0000000808087211 */ /* 0x000fc400078f08ff */
[----:B------:R-:W-:Y:S02]  /*0e10*/  SHF.R.U32.HI R14, RZ, 0x3, R21 ;  /* 0x00000003ff0e7819 */ /* 0x000fe40000011615 */
[----:B------:R-:W-:Y:S02]  /*0e20*/  LOP3.LUT R2, R21, 0x10, R5, 0xf8, !PT ;  /* 0x0000001015027812 */ /* 0x000fe400078ef805 */
[----:B------:R-:W-:Y:S01]  /*0e30*/  SHF.R.S32.HI R9, RZ, 0x5, R9 ;  /* 0x00000005ff097819 */ /* 0x000fe20000011409 */
[----:B------:R-:W-:Y:S01]  /*0e40*/  IMAD R7, R6, 0x1800, R11 ;  /* 0x0000180006077824 */ /* 0x000fe200078e020b */
[----:B------:R-:W-:Y:S01]  /*0e50*/  LOP3.LUT R2, R2, R14, RZ, 0x3c, !PT ;  /* 0x0000000e02027212 */ /* 0x000fe200078e3cff */
[----:B------:R-:W-:Y:S02]  /*0e60*/  IMAD R8, R8, -0x3, R18 ;  /* 0xfffffffd08087824 */ /* 0x000fe400078e0212 */
[----:B------:R-:W-:Y:S02]  /*0e70*/  IMAD R9, R9, 0x10, R12 ;  /* 0x0000001009097824 */ /* 0x000fe400078e020c */
[----:B------:R-:W-:Y:S01]  /*0e80*/  IMAD R4, R3, 0x8, R4 ;  /* 0x0000000803047824 */ /* 0x000fe200078e0204 */
[----:B------:R-:W-:Y:S01]  /*0e90*/  IADD3 R3, R16, R7, R2 ;  /* 0x0000000710037210 */ /* 0x000fe20007ffe002 */
[----:B------:R-:W-:Y:S01]  /*0ea0*/  STL [R1+0x4], R21 ;  /* 0x0000041501007387 */ /* 0x000fe20000100800 */
[----:B------:R-:W-:Y:S01]  /*0eb0*/  IMAD R2, R8, 0x40, R9 ;  /* 0x0000004008027824 */ /* 0x000fe200078e0209 */
[----:B------:R-:W-:-:S02]  /*0ec0*/  LEA.HI R0, R0, R20, RZ, 0x2 ;  /* 0x0000001400007211 */ /* 0x000fc400078f10ff */
[----:B------:R-:W-:Y:S04]  /*0ed0*/  STL [R1+0xc], R11 ;  /* 0x00000c0b01007387 */ /* 0x000fe80000100800 */
[----:B------:R-:W-:Y:S04]  /*0ee0*/  STL [R1+0x5c], R14 ;  /* 0x00005c0e01007387 */ /* 0x000fe80000100800 */
[----:B------:R-:W-:Y:S01]  /*0ef0*/  STL [R1+0x60], R4 ;  /* 0x0000600401007387 */ /* 0x000fe20000100800 */
[----:B------:R-:W-:-:S03]  /*0f00*/  SHF.R.S32.HI R6, RZ, 0x2, R0 ;  /* 0x00000002ff067819 */ /* 0x000fc60000011400 */
[----:B------:R-:W-:Y:S04]  /*0f10*/  STL [R1+0x58], R3 ;  /* 0x0000580301007387 */ /* 0x000fe80000100800 */
[----:B------:R0:W-:Y:S01]  /*0f20*/  STL [R1+0x24], R2 ;  /* 0x0000240201007387 */ /* 0x0001e20000100800 */
[----:B------:R-:W-:Y:S02]  /*0f30*/  LOP3.LUT R10, R10, 0x7ffffffc, RZ, 0xc0, !PT ;  /* 0x7ffffffc0a0a7812 */ /* 0x000fe400078ec0ff */
[----:B0-----:R-:W-:Y:S02]  /*0f40*/  LOP3.LUT R2, R0, 0x1ffffffc, RZ, 0xc0, !PT ;  /* 0x1ffffffc00027812 */ /* 0x001fe400078ec0ff */
[----:B------:R-:W-:-:S03]  /*0f50*/  LOP3.LUT R0, R21, 0x10, R157, 0xf8, !PT ;  /* 0x0000001015007812 */ /* 0x000fc600078ef89d */
[----:B------:R-:W-:Y:S01]  /*0f60*/  IMAD.IADD R2, R20, 0x1, -R2 ;  /* 0x0000000114027824 */ /* 0x000fe200078e0a02 */
[----:B------:R-:W-:Y:S02]  /*0f70*/  LOP3.LUT R0, R0, R14, RZ, 0x3c, !PT ;  /* 0x0000000e00007212 */ /* 0x000fe400078e3cff */
[----:B------:R-:W-:Y:S01]  /*0f80*/  SHF.R.S32.HI R3, RZ, 0x1f, R19 ;  /* 0x0000001fff037819 */ /* 0x000fe20000011413 */
[----:B------:R-:W-:Y:S01]  /*0f90*/  IMAD.SHL.U32 R3, R15, 0x8, RZ ;  /* 0x000000080f037824 */ /* 0x000fe200078e00ff */
[----:B------:R-:W-:Y:S01]  /*0fa0*/  IADD3 R3, R13, -R10, RZ ;  /* 0x8000000a0d037210 */ /* 0x000fe20007ffe0ff */
[----:B------:R-:W-:Y:S01]  /*0fb0*/  IMAD.SHL.U32 R4, R2, 0x8, RZ ;  /* 0x0000000802047824 */ /* 0x000fe200078e00ff */
[----:B------:R0:W-:Y:S01]  /*0fc0*/  STL [R1+0x4c], RZ ;  /* 0x00004cff01007387 */ /* 0x0001e20000100800 */
[----:B------:R-:W-:-:S03]  /*0fd0*/  IMAD.IADD R0, R11, 0x1, R0 ;  /* 0x000000010b007824 */ /* 0x000fc600078e0200 */
[----:B------:R0:W-:Y:S04]  /*0fe0*/  STL [R1+0x38], R6 ;  /* 0x0000380601007387 */ /* 0x0001e80000100800 */
[----:B------:R0:W-:Y:S04]  /*0ff0*/  STL [R1+0x1c], R4 ;  /* 0x00001c0401007387 */ /* 0x0001e80000100800 */
[----:B------:R0:W-:Y:S04]  /*1000*/  STL [R1+0x20], R3 ;  /* 0x0000200301007387 */ /* 0x0001e80000100800 */
[----:B------:R0:W-:Y:S01]  /*1010*/  STL [R1+0x28], R0 ;  /* 0x0000280001007387 */ /* 0x0001e20000100800 */
[----:B------:R-:W-:Y:S01]  /*1020*/  IMAD.MOV.U32 R156, RZ, RZ, RZ ;  /* 0x000000ffff9c7224 */ /* 0x000fe200078e00ff */
[----:B------:R-:W-:Y:S01]  /*1030*/  SHF.R.S32.HI R2, RZ, 0x4, R5 ;  /* 0x00000004ff027819 */ /* 0x000fe20000011405 */
[----:B------:R-:W-:-:S02]  /*1040*/  IMAD.MOV.U32 R22, RZ, RZ, RZ ;  /* 0x000000ffff167224 */ /* 0x000fc400078e00ff */
[----:B------:R-:W-:Y:S01]  /*1050*/  IMAD.MOV.U32 R18, RZ, RZ, RZ ;  /* 0x000000ffff127224 */ /* 0x000fe200078e00ff */
[----:B---3--:R-:W-:Y:S01]  /*1060*/  LOP3.LUT R23, R17, 0x1, RZ, 0xfc, !PT ;  /* 0x0000000111177812 */ /* 0x008fe200078efcff */
[----:B0-----:R-:W-:-:S07]  /*1070*/  IMAD.MOV.U32 R17, RZ, RZ, RZ ;  /* 0x000000ffff117224 */ /* 0x001fce00078e00ff */
.L_x_1993:
[----:B------:R-:W0:Y:S01]  /*1080*/  LDC.64 R2, c[0x0][0xc60] ;  /* 0x00031800ff027b82 */ /* 0x000e220000000a00 */
[----:B------:R-:W-:Y:S01]  /*1090*/  ULDC.64 UR4, c[0x0][0xa28] ;  /* 0x00028a0000047ab9 */ /* 0x000fe20000000a00 */
[----:B------:R-:W-:Y:S01]  /*10a0*/  ULDC.64 UR8, c[0x0][0xa18] ;  /* 0x0002860000087ab9 */ /* 0x000fe20000000a00 */
[----:B------:R-:W-:Y:S01]  /*10b0*/  ULDC.64 UR6, c[0x0][0xa08] ;  /* 0x0002820000067ab9 */ /* 0x000fe20000000a00 */
[----:B0-----:R-:W-:-:S05]  /*10c0*/  IMAD.WIDE R2, R155, 0x4, R2 ;  /* 0x000000049b027825 */ /* 0x001fca00078e0202 */
[----:B--2---:R-:W2:Y:S01]  /*10d0*/  LDG.E R0, desc[UR40][R2.64] ;  /* 0x0000002802007981 */ /* 0x004ea2000c1e1900 */
[----:B------:R-:W-:Y:S01]  /*10e0*/  ISETP.NE.U32.AND P2, PT, RZ, UR4, PT ;  /* 0x00000004ff007c0c */ /* 0x000fe2000bf45070 */
[----:B-1---5:R-:W-:Y:S01]  /*10f0*/  IMAD.MOV.U32 R9, RZ, RZ, RZ ;  /* 0x000000ffff097224 */ /* 0x022fe200078e00ff */
[----:B------:R-:W-:Y:S01]  /*1100*/  ISETP.NE.U32.AND P1, PT, RZ, UR8, PT ;  /* 0x00000008ff007c0c */ /* 0x000fe2000bf25070 */
[----:B------:R-:W-:Y:S01]  /*1110*/  IMAD.MOV.U32 R31, RZ, RZ, RZ ;  /* 0x000000ffff1f7224 */ /* 0x000fe200078e00ff */
[----:B------:R-:W-:Y:S02]  /*1120*/  ISETP.NE.AND.EX P2, PT, RZ, UR5, PT, P2 ;  /* 0x00000005ff007c0c */ /* 0x000fe4000bf45320 */
[----:B------:R-:W-:Y:S02]  /*1130*/  ISETP.NE.AND.EX P1, PT, RZ, UR9, PT, P1 ;  /* 0x00000009ff007c0c */ /* 0x000fe4000bf25310 */
[----:B------:R-:W-:-:S04]  /*1140*/  ISETP.NE.U32.AND P0, PT, RZ, UR6, PT ;  /* 0x00000006ff007c0c */ /* 0x000fc8000bf05070 */
[----:B------:R-:W-:Y:S02]  /*1150*/  ISETP.NE.AND.EX P0, PT, RZ, UR7, PT, P0 ;  /* 0x00000007ff007c0c */ /* 0x000fe4000bf05300 */
[----:B--23--:R-:W-:Y:S01]  /*1160*/  SHF.R.S32.HI R4, RZ, 0x1f, R0 ;  /* 0x0000001fff047819 */ /* 0x00cfe20000011400 */
[C---:B------:R-:W-:Y:S02]  /*1170*/  IMAD.SHL.U32 R32, R0.reuse, 0x4, RZ ;  /* 0x0000000400207824 */ /* 0x040fe400078e00ff */
[C---:B------:R-:W-:Y:S01]  /*1180*/  @P2 LEA R2, P3, R0.reuse, UR4, 0x2 ;  /* 0x0000000400022c11 */ /* 0x040fe2000f8610ff */
[----:B------:R-:W-:Y:S01]  /*1190*/  STL [R1+0x2c], R0 ;  /* 0x00002c0001007387 */ /* 0x000fe20000100800 */
[C-C-:B------:R-:W-:Y:S02]  /*11a0*/  SHF.L.U64.HI R30, R0.reuse, 0x2, R4.reuse ;  /* 0x00000002001e7819 */ /* 0x140fe40000010204 */
[----:B------:R-:W-:Y:S01]  /*11b0*/  @P2 LEA.HI.X R3, R0, UR5, R4, 0x2, P3 ;  /* 0x0000000500032c11 */ /* 0x000fe200098f1404 */
[----:B------:R0:W-:Y:S01]  /*11c0*/  STL [R1+0x50], R4 ;  /* 0x0000500401007387 */ /* 0x0001e20000100800 */
[----:B------:R-:W-:Y:S01]  /*11d0*/  ULDC UR4, c[0x0][0x288] ;  /* 0x0000a20000047ab9 */ /* 0x000fe20000000800 */
[----:B------:R-:W-:-:S02]  /*11e0*/  IADD3 R6, P4, R32, UR6, RZ ;  /* 0x0000000620067c10 */ /* 0x000fc4000ff9e0ff */
        /* <DEDUP_REMOVED lines=12> */
[----:B------:R-:W2:Y:S01]  /*12b0*/  @P1 LDG.E R8, desc[UR40][R4.64] ;  /* 0x0000002804081981 */ /* 0x000ea2000c1e1900 */
        /* <DEDUP_REMOVED lines=8> */
[----:B--2---:R1:W-:Y:S04]  /*1340*/  STL [R1+0x14], R8 ;  /* 0x0000140801007387 */ /* 0x0043e80000100800 */
[----:B------:R1:W-:Y:S04]  /*1350*/  STL [R1+0x54], R153 ;  /* 0x0000549901007387 */ /* 0x0003e80000100800 */
        /* <DEDUP_REMOVED lines=13> */
.L_x_1859:
[----:B------:R-:W-:Y:S02]  /*1430*/  IMAD.U32 R27, RZ, RZ, UR5 ;  /* 0x00000005ff1b7e24 */ /* 0x000fe4000f8e00ff */
[----:B------:R-:W-:Y:S01]  /*1440*/  IMAD.U32 R28, RZ, RZ, UR4 ;  /* 0x00000004ff1c7e24 */ /* 0x000fe2000f8e00ff */
[----:B------:R-:W-:Y:S06]  /*1450*/  @!P2 BRA `(.L_x_1860) ;  /* 0x000000000010a947 */ /* 0x000fec0003800000 */
[----:B-1----:R-:W-:-:S04]  /*1460*/  IADD3 R2, P0, R32, UR8, RZ ;  /* 0x0000000820027c10 */ /* 0x002fc8000ff1e0ff */
[----:B------:R-:W-:-:S05]  /*1470*/  IADD3.X R3, R30, UR9, RZ, P0, !PT ;  /* 0x000000091e037c10 */ /* 0x000fca00087fe4ff */
[----:B------:R2:W5:Y:S01]  /*1480*/  LDG.E R28, desc[UR40][R2.64] ;  /* 0x00000028021c7981 */ /* 0x000562000c1e1900 */
[----:B------:R-:W-:Y:S05]  /*1490*/  BRA `(.L_x_1861) ;  /* 0x0000000000107947 */ /* 0x000fea0003800000 */
.L_x_1860:
[----:B------:R-:W-:Y:S05]  /*14a0*/  @!P0 BRA `(.L_x_1861) ;  /* 0x00000000000c8947 */ /* 0x000fea0003800000 */
[----:B-1----:R-:W2:Y:S04]  /*14b0*/  LDG.E R3, desc[UR40][R6.64] ;  /* 0x0000002806037981 */ /* 0x002ea8000c1e1900 */
[----:B------:R-:W2:Y:S02]  /*14c0*/  LDG.E R28, desc[UR40][R6.64+0x4] ;  /* 0x00000428061c7981 */ /* 0x000ea4000c1e1900 */
[----:B--2---:R-:W-:-:S07]  /*14d0*/  IMAD.IADD R28, R28, 0x1, -R3 ;  /* 0x000000011c1c7824 */ /* 0x004fce00078e0a03 */
.L_x_1861:
[----:B------:R-:W-:Y:S02]  /*14e0*/  ULDC.64 UR4, c[0x0][0xa10] ;  /* 0x0002840000047ab9 */ /* 0x000fe40000000a00 */
[----:B------:R-:W-:-:S04]  /*14f0*/  ISETP.NE.U32.AND P0, PT, RZ, UR4, PT ;  /* 0x00000004ff007c0c */ /* 0x000fc8000bf05070 */
[----:B------:R-:W-:Y:S01]  /*1500*/  ISETP.NE.AND.EX P0, PT, RZ, UR5, PT, P0 ;  /* 0x00000005ff007c0c */ /* 0x000fe2000bf05300 */
[----:B------:R-:W-:-:S12]  /*1510*/  ULDC.64 UR4, c[0x0][0xa30] ;  /* 0x00028c0000047ab9 */ /* 0x000fd80000000a00 */
[----:B-12---:R-:W1:Y:S02]  /*1520*/  @P0 LDC.64 R2, c[0x0][0xa10] ;  /* 0x00028400ff020b82 */ /* 0x006e640000000a00 */
[----:B-1----:R-:W-:-:S05]  /*1530*/  @P0 IMAD.WIDE R2, R29, 0x4, R2 ;  /* 0x000000041d020825 */ /* 0x002fca00078e0202 */
[----:B------:R-:W2:Y:S04]  /*1540*/  @P0 LDG.E R0, desc[UR40][R2.64] ;  /* 0x0000002802000981 */ /* 0x000ea8000c1e1900 */
[----:B------:R1:W2:Y:S01]  /*1550*/  @P0 LDG.E R7, desc[UR40][R2.64+0x4] ;  /* 0x0000042802070981 */ /* 0x0002a2000c1e1900 */
[----:B------:R-:W-:Y:S01]  /*1560*/  ISETP.NE.U32.AND P1, PT, RZ, UR4, PT ;  /* 0x00000004ff007c0c */ /* 0x000fe2000bf25070 */
[----:B-----5:R-:W-:-:S03]  /*1570*/  IMAD.MOV.U32 R24, RZ, RZ, R28 ;  /* 0x000000ffff187224 */ /* 0x020fc600078e001c */
[----:B------:R-:W-:-:S13]  /*1580*/  ISETP.NE.AND.EX P1, PT, RZ, UR5, PT, P1 ;  /* 0x00000005ff007c0c */ /* 0x000fda000bf25310 */
[----:B------:R-:W-:-:S04]  /*1590*/  @P1 IADD3 R4, P2, R32, UR4, RZ ;  /* 0x0000000420041c10 */ /* 0x000fc8000ff5e0ff */
[----:B------:R-:W-:-:S05]  /*15a0*/  @P1 IADD3.X R5, R30, UR5, RZ, P2, !PT ;  /* 0x000000051e051c10 */ /* 0x000fca00097fe4ff */
[----:B------:R3:W5:Y:S01]  /*15b0*/  @P1 LDG.E R24, desc[UR40][R4.64] ;  /* 0x0000002804181981 */ /* 0x000762000c1e1900 */
[----:B------:R-:W-:Y:S01]  /*15c0*/  IMAD.MOV.U32 R6, RZ, RZ, 0xc0 ;  /* 0x000000c0ff067424 */ /* 0x000fe200078e00ff */
[----:B------:R-:W-:Y:S01]  /*15d0*/  PLOP3.LUT P3, PT, PT, PT, PT, 0x80, 0x0 ;  /* 0x000000000000781c */ /* 0x000fe20003f6f070 */
[----:B------:R-:W-:Y:S02]  /*15e0*/  IMAD.IADD R8, R28, 0x1, -R9 ;  /* 0x000000011c087824 */ /* 0x000fe400078e0a09 */
[----:B-1----:R-:W-:Y:S02]  /*15f0*/  IMAD R2, R153, R6, 0x13f ;  /* 0x0000013f99027424 */ /* 0x002fe400078e0206 */
[----:B------:R-:W-:-:S05]  /*1600*/  IMAD.MOV R26, RZ, RZ, -R8 ;  /* 0x000000ffff1a7224 */ /* 0x000fca00078e0a08 */
[----:B------:R-:W-:Y:S02]  /*1610*/  VIMNMX R26, RZ, R26, !PT ;  /* 0x0000001aff1a7248 */ /* 0x000fe40007fe0100 */
[----:B--2---:R-:W-:-:S05]  /*1620*/  @P0 IADD3 R27, -R0, R7, RZ ;  /* 0x00000007001b0210 */ /* 0x004fca0007ffe1ff */
[----:B------:R-:W-:-:S04]  /*1630*/  IMAD.IADD R10, R8, 0x1, R27 ;  /* 0x00000001080a7824 */ /* 0x000fc800078e021b */
[C---:B------:R-:W-:Y:S01]  /*1640*/  VIADD R0, R10.reuse, 0x7f ;  /* 0x0000007f0a007836 */ /* 0x040fe20000000000 */
[----:B------:R-:W-:Y:S01]  /*1650*/  IADD3 R6, R10, R2, -R11 ;  /* 0x000000020a067210 */ /* 0x000fe20007ffe80b */
[----:B------:R3:W-:Y:S03]  /*1660*/  STL [R1+0x18], R10 ;  /* 0x0000180a01007387 */ /* 0x0007e60000100800 */
[----:B------:R-:W-:Y:S02]  /*1670*/  SHF.R.S32.HI R3, RZ, 0x1f, R0 ;  /* 0x0000001fff037819 */ /* 0x000fe40000011400 */
[----:B------:R-:W-:Y:S02]  /*1680*/  SHF.R.S32.HI R7, RZ, 0x1f, R6 ;  /* 0x0000001fff077819 */ /* 0x000fe40000011406 */
[----:B------:R-:W-:Y:S02]  /*1690*/  LEA.HI R2, R3, R0, RZ, 0x7 ;  /* 0x0000000003027211 */ /* 0x000fe400078f38ff */
[----:B------:R-:W-:-:S02]  /*16a0*/  LEA.HI R7, R7, R6, RZ, 0x7 ;  /* 0x0000000607077211 */ /* 0x000fc400078f38ff */
[----:B------:R-:W-:Y:S02]  /*16b0*/  SHF.R.S32.HI R2, RZ, 0x7, R2 ;  /* 0x00000007ff027819 */ /* 0x000fe40000011402 */
[----:B------:R-:W-:-:S04]  /*16c0*/  SHF.R.S32.HI R7, RZ, 0x7, R7 ;  /* 0x00000007ff077819 */ /* 0x000fc80000011407 */
[----:B------:R-:W-:-:S05]  /*16d0*/  VIMNMX R7, R2, R7, PT ;  /* 0x0000000702077248 */ /* 0x000fca0003fe0100 */
[----:B------:R-:W-:-:S05]  /*16e0*/  IMAD R0, R7, 0x80, -R8 ;  /* 0x0000008007007824 */ /* 0x000fca00078e0a08 */
[----:B------:R-:W-:-:S04]  /*16f0*/  VIMNMX R3, R0, R27, PT ;  /* 0x0000001b00037248 */ /* 0x000fc80003fe0100 */
[----:B------:R-:W-:Y:S02]  /*1700*/  ISETP.GT.AND P0, PT, R3, R26, PT ;  /* 0x0000001a0300720c */ /* 0x000fe40003f04270 */
[----:B------:R-:W-:-:S05]  /*1710*/  SHF.R.U32.HI R26, RZ, 0x7, R26 ;  /* 0x00000007ff1a7819 */ /* 0x000fca000001161a */
[----:B------:R-:W-:-:S06]  /*1720*/  IMAD.MOV.U32 R25, RZ, RZ, R26 ;  /* 0x000000ffff197224 */ /* 0x000fcc00078e001a */
[----:B------:R-:W-:-:S05]  /*1730*/  @P0 VIADD R0, R3, 0x7f ;  /* 0x0000007f03000836 */ /* 0x000fca0000000000 */
[----:B------:R-:W-:-:S04]  /*1740*/  @P0 SHF.R.S32.HI R3, RZ, 0x1f, R0 ;  /* 0x0000001fff030819 */ /* 0x000fc80000011400 */
[----:B------:R-:W-:-:S04]  /*1750*/  @P0 LEA.HI R3, R3, R0, RZ, 0x7 ;  /* 0x0000000003030211 */ /* 0x000fc800078f38ff */
[----:B------:R-:W-:-:S04]  /*1760*/  @P0 SHF.R.S32.HI R25, RZ, 0x7, R3 ;  /* 0x00000007ff190819 */ /* 0x000fc80000011403 */
[----:B------:R-:W-:-:S13]  /*1770*/  ISETP.GT.AND P0, PT, R25, R26, PT ;  /* 0x0000001a1900720c */ /* 0x000fda0003f04270 */
[----:B---3--:R-:W-:Y:S05]  /*1780*/  @!P0 BRA `(.L_x_1862) ;  /* 0x0000004c00c88947 */ /* 0x008fea0003800000 */
        /* <DEDUP_REMOVED lines=12> */
[----:B0-----:R-:W-:Y:S01]  /*1850*/  MOV R11, UR7 ;  /* 0x00000007000b7c02 */ /* 0x001fe20008000f00 */
[----:B------:R-:W-:Y:S02]  /*1860*/  IMAD.U32 R6, RZ, RZ, UR4 ;  /* 0x00000004ff067e24 */ /* 0x000fe4000f8e00ff */
[----:B------:R-:W-:-:S02]  /*1870*/  IMAD.U32 R7, RZ, RZ, UR5 ;  /* 0x00000005ff077e24 */ /* 0x000fc4000f8e00ff */
[----:B------:R-:W-:Y:S02]  /*1880*/  IMAD.MOV.U32 R8, RZ, RZ, 0x70 ;  /* 0x00000070ff087424 */ /* 0x000fe400078e00ff */
[----:B------:R-:W-:Y:S02]  /*1890*/  IMAD.MOV.U32 R12, RZ, RZ, 0x1 ;  /* 0x00000001ff0c7424 */ /* 0x000fe400078e00ff */
[----:B-1----:R-:W-:-:S07]  /*18a0*/  IMAD.MOV.U32 R13, RZ, RZ, RZ ;  /* 0x000000ffff0d7224 */ /* 0x002fce00078e00ff */
[----:B------:R-:W-:-:S07]  /*18b0*/  LEPC R20, `(.L_x_1864) ;  /* 0x000000001014794e */ /* 0x000fce0000000000 */
[----:B--2--5:R-:W-:Y:S05]  /*18c0*/  CALL.ABS.NOINC R14 ;  /* 0x000000000e007343 */ /* 0x024fea0003c00000 */
.L_x_1864:
[----:B------:R-:W-:Y:S05]  /*18d0*/  BSYNC B6 ;  /* 0x0000000000067941 */ /* 0x000fea0003800000 */
.L_x_1863:
        /* <DEDUP_REMOVED lines=14> */
[----:B0-----:R-:W-:Y:S02]  /*19c0*/  IMAD.U32 R11, RZ, RZ, UR7 ;  /* 0x00000007ff0b7e24 */ /* 0x001fe4000f8e00ff */
[----:B------:R-:W-:Y:S02]  /*19d0*/  IMAD.MOV.U32 R8, RZ, RZ, 0x70 ;  /* 0x00000070ff087424 */ /* 0x000fe400078e00ff */
[----:B------:R-:W-:Y:S02]  /*19e0*/  IMAD.MOV.U32 R12, RZ, RZ, 0x1 ;  /* 0x00000001ff0c7424 */ /* 0x000fe400078e00ff */
[----:B-1----:R-:W-:-:S07]  /*19f0*/  IMAD.MOV.U32 R13, RZ, RZ, RZ ;  /* 0x000000ffff0d7224 */ /* 0x002fce00078e00ff */
[----:B------:R-:W-:-:S07]  /*1a00*/  LEPC R20, `(.L_x_1866) ;  /* 0x000000001014794e */ /* 0x000fce0000000000 */
[----:B--2--5:R-:W-:Y:S05]  /*1a10*/  CALL.ABS.NOINC R14 ;  /* 0x000000000e007343 */ /* 0x024fea0003c00000 */
.L_x_1866:
[----:B------:R-:W-:Y:S05]  /*1a20*/  BSYNC B6 ;  /* 0x0000000000067941 */ /* 0x000fea0003800000 */
.L_x_1865:
[----:B------:R-:W-:Y:S01]  /*1a30*/  ULDC.64 UR4, c[0x0][0x9f8] ;  /* 0x00027e0000047ab9 */ /* 0x000fe20000000a00 */
[----:B------:R-:W1:Y:S01]  /*1a40*/  LDC R0, c[0x0][0x428] ;  /* 0x00010a00ff007b82 */ /* 0x000e620000000800 */
[----:B------:R-:W-:-:S07]  /*1a50*/  ISETP.NE.U32.AND P0, PT, RZ, UR4, PT ;  /* 0x00000004ff007c0c */ /* 0x000fce000bf05070 */
[----:B------:R-:W2:Y:S01]  /*1a60*/  LDC.64 R68, c[0x0][0x2f0] ;  /* 0x0000bc00ff447b82 */ /* 0x000ea20000000a00 */
[----:B------:R-:W-:Y:S02]  /*1a70*/  ISETP.NE.AND.EX P0, PT, RZ, UR5, PT, P0 ;  /* 0x00000005ff007c0c */ /* 0x000fe4000bf05300 */
[----:B------:R-:W-:Y:S01]  /*1a80*/  IADD3 R46, R31, R28, RZ ;  /* 0x0000001c1f2e7210 */ /* 0x000fe20007ffe0ff */
[----:B------:R-:W-:Y:S01]  /*1a90*/  IMAD.MOV.U32 R9, RZ, RZ, R154 ;  /* 0x000000ffff097224 */ /* 0x000fe200078e009a */
[----:B------:R-:W-:Y:S01]  /*1aa0*/  ULDC UR6, c[0x0][0x2e4] ;  /* 0x0000b90000067ab9 */ /* 0x000fe20000000800 */
[----:B------:R-:W-:Y:S02]  /*1ab0*/  ULDC.64 UR8, c[0x0][0x320] ;  /* 0x0000c80000087ab9 */ /* 0x000fe40000000a00 */
[----:B------:R-:W3:Y:S06]  /*1ac0*/  LDC.64 R66, c[0x0][0x3d8] ;  /* 0x0000f600ff427b82 */ /* 0x000eec0000000a00 */
[----:B------:R-:W-:-:S02]  /*1ad0*/  @P0 IADD3 R4, P1, R32, UR4, RZ ;  /* 0x0000000420040c10 */ /* 0x000fc4000ff3e0ff */
[----:B------:R-:W4:Y:S02]  /*1ae0*/  LDC R81, c[0x0][0x3d4] ;  /* 0x0000f500ff517b82 */ /* 0x000f240000000800 */
[----:B------:R-:W-:Y:S01]  /*1af0*/  @P0 IADD3.X R5, R30, UR5, RZ, P1, !PT ;  /* 0x000000051e050c10 */ /* 0x000fe20008ffe4ff */
[----:B------:R-:W0:Y:S01]  /*1b00*/  S2R R12, SR_TID.X ;  /* 0x00000000000c7919 */ /* 0x000e220000002100 */
[----:B------:R-:W-:Y:S01]  /*1b10*/  SHF.R.S32.HI R3, RZ, 0x1f, R46 ;  /* 0x0000001fff037819 */ /* 0x000fe2000001142e */
[----:B------:R-:W-:Y:S01]  /*1b20*/  VIADD R30, R157, 0x20 ;  /* 0x000000209d1e7836 */ /* 0x000fe20000000000 */
[----:B------:R-:W-:Y:S01]  /*1b30*/  ULDC.64 UR4, c[0x0][0x2f8] ;  /* 0x0000be0000047ab9 */ /* 0x000fe20000000a00 */
[----:B------:R2:W3:Y:S01]  /*1b40*/  @P0 LDG.E R29, desc[UR40][R4.64] ;  /* 0x00000028041d0981 */ /* 0x0004e2000c1e1900 */
[----:B-1----:R-:W-:Y:S01]  /*1b50*/  ISETP.NE.AND P0, PT, R0, 0x1, PT ;  /* 0x000000010000780c */ /* 0x002fe20003f05270 */
[----:B--2---:R-:W-:Y:S01]  /*1b60*/  IMAD R6, R3, R68, RZ ;  /* 0x0000004403067224 */ /* 0x004fe200078e02ff */
[----:B------:R-:W-:-:S02]  /*1b70*/  ISETP.GE.AND P1, PT, R30, UR6, PT ;  /* 0x000000061e007c0c */ /* 0x000fc4000bf26270 */
[----:B------:R-:W-:Y:S01]  /*1b80*/  SHF.R.S32.HI R14, RZ, 0x1f, R19 ;  /* 0x0000001fff0e7819 */ /* 0x000fe20000011413 */
[----:B------:R-:W-:-:S08]  /*1b90*/  IMAD.WIDE.U32 R4, R46, R68, RZ ;  /* 0x000000442e047225 */ /* 0x000fd000078e00ff */
[----:B------:R-:W1:Y:S08]  /*1ba0*/  @P0 LDC R7, c[0x0][0x42c] ;  /* 0x00010b00ff070b82 */ /* 0x000e700000000800 */
[----:B0-----:R-:W0:Y:S01]  /*1bb0*/  @P0 LDC R11, c[0x0][0x430] ;  /* 0x00010c00ff0b0b82 */ /* 0x001e220000000800 */
[----:B------:R-:W-:-:S05]  /*1bc0*/  VIADD R21, R12, 0xffffff80 ;  /* 0xffffff800c157836 */ /* 0x000fca0000000000 */
[----:B------:R-:W-:-:S04]  /*1bd0*/  LEA.HI R20, R21, R21, RZ, 0x1 ;  /* 0x0000001515147211 */ /* 0x000fc800078f08ff */
[----:B------:R-:W-:Y:S01]  /*1be0*/  LOP3.LUT R20, R20, 0xfffffffe, RZ, 0xc0, !PT ;  /* 0xfffffffe14147812 */ /* 0x000fe200078ec0ff */
[----:B-1----:R-:W-:-:S04]  /*1bf0*/  @P0 IMAD.HI.U32 R0, R154, R7, RZ ;  /* 0x000000079a000227 */ /* 0x002fc800078e00ff */
[----:B------:R-:W-:Y:S02]  /*1c00*/  IMAD R7, R46, R69, R6 ;  /* 0x000000452e077224 */ /* 0x000fe400078e0206 */
[----:B------:R-:W-:Y:S01]  /*1c10*/  IMAD.IADD R20, R21, 0x1, -R20 ;  /* 0x0000000115147824 */ /* 0x000fe200078e0a14 */
[----:B0-----:R-:W-:Y:S01]  /*1c20*/  @P0 SHF.R.U32.HI R9, RZ, R11, R0 ;  /* 0x0000000bff090219 */ /* 0x001fe20000011600 */
[----:B------:R-:W-:Y:S01]  /*1c30*/  IMAD.IADD R5, R5, 0x1, R7 ;  /* 0x0000000105057824 */ /* 0x000fe200078e0207 */
[----:B------:R-:W-:Y:S01]  /*1c40*/  ISETP.GE.AND P0, PT, R157, UR6, PT ;  /* 0x000000069d007c0c */ /* 0x000fe2000bf06270 */
[----:B------:R-:W-:Y:S01]  /*1c50*/  IMAD.SHL.U32 R20, R20, 0x8, RZ ;  /* 0x0000000814147824 */ /* 0x000fe200078e00ff */
[----:B------:R-:W-:Y:S01]  /*1c60*/  SHF.R.S32.HI R6, RZ, 0x1f, R9 ;  /* 0x0000001fff067819 */ /* 0x000fe20000011409 */
[----:B------:R-:W-:Y:S01]  /*1c70*/  IMAD.WIDE.U32 R4, R9, UR4, R4 ;  /* 0x0000000409047c25 */ /* 0x000fe2000f8e0004 */
[----:B------:R-:W-:Y:S02]  /*1c80*/  SEL R45, RZ, 0x1, P0 ;  /* 0x00000001ff2d7807 */ /* 0x000fe40000000000 */
[----:B------:R-:W-:Y:S01]  /*1c90*/  SHF.R.S32.HI R7, RZ, 0x1f, R157 ;  /* 0x0000001fff077819 */ /* 0x000fe2000001149d */
[----:B------:R-:W-:-:S02]  /*1ca0*/  IMAD R0, R6, UR4, RZ ;  /* 0x0000000406007c24 */ /* 0x000fc4000f8e02ff */
[----:B------:R-:W-:Y:S02]  /*1cb0*/  IMAD.MOV.U32 R58, RZ, RZ, R4 ;  /* 0x000000ffff3a7224 */ /* 0x000fe400078e0004 */
[----:B------:R-:W-:Y:S01]  /*1cc0*/  IMAD R59, R9, UR5, R0 ;  /* 0x00000005093b7c24 */ /* 0x000fe2000f8e0200 */
[----:B------:R-:W-:Y:S01]  /*1cd0*/  SEL R0, RZ, 0xffffffff, P1 ;  /* 0xffffffffff007807 */ /* 0x000fe20000800000 */
[----:B------:R-:W-:Y:S01]  /*1ce0*/  ULDC.64 UR4, c[0x0][0xa08] ;  /* 0x0002820000047ab9 */ /* 0x000fe20000000a00 */
[----:B------:R-:W-:Y:S01]  /*1cf0*/  IMAD R10, R6, UR8, RZ ;  /* 0x00000008060a7c24 */ /* 0x000fe2000f8e02ff */
[----:B------:R-:W-:Y:S01]  /*1d00*/  ISETP.NE.U32.AND P0, PT, RZ, UR4, PT ;  /* 0x00000004ff007c0c */ /* 0x000fe2000bf05070 */
[----:B------:R-:W-:Y:S02]  /*1d10*/  IMAD.IADD R59, R5, 0x1, R59 ;  /* 0x00000001053b7824 */ /* 0x000fe400078e023b */
[----:B------:R-:W-:Y:S01]  /*1d20*/  IMAD.SHL.U32 R0, R0, 0x2, RZ ;  /* 0x0000000200007824 */ /* 0x000fe200078e00ff */
[----:B------:R-:W-:Y:S01]  /*1d30*/  ISETP.NE.AND.EX P0, PT, RZ, UR5, PT, P0 ;  /* 0x00000005ff007c0c */ /* 0x000fe2000bf05300 */
[----:B------:R-:W-:Y:S01]  /*1d40*/  ULDC.64 UR4, c[0x0][0x300] ;  /* 0x0000c00000047ab9 */ /* 0x000fe20000000a00 */
[----:B------:R-:W-:Y:S01]  /*1d50*/  IMAD.MOV.U32 R6, RZ, RZ, R157 ;  /* 0x000000ffff067224 */ /* 0x000fe200078e009d */
[----:B------:R-:W0:Y:S01]  /*1d60*/  LDC.64 R4, c[0x0][0x3e8] ;  /* 0x0000fa00ff047b82 */ /* 0x000e220000000a00 */
[----:B------:R-:W-:-:S02]  /*1d70*/  LOP3.LUT R45, R0, 0x2, R45, 0xe2, !PT ;  /* 0x00000002002d7812 */ /* 0x000fc400078ee22d */
[----:B------:R-:W-:Y:S01]  /*1d80*/  IMAD.WIDE.U32 R12, R9, UR8, R6 ;  /* 0x00000008090c7c25 */ /* 0x000fe2000f8e0006 */
[----:B---3--:R-:W-:Y:S02]  /*1d90*/  SHF.R.S32.HI R0, RZ, 0x1f, R29 ;  /* 0x0000001fff007819 */ /* 0x008fe4000001141d */
[----:B------:R-:W-:Y:S01]  /*1da0*/  SEL R15, R29, RZ, !P0 ;  /* 0x000000ff1d0f7207 */ /* 0x000fe20004000000 */
[----:B------:R-:W-:Y:S01]  /*1db0*/  IMAD R29, R9, UR9, R10 ;  /* 0x00000009091d7c24 */ /* 0x000fe2000f8e020a */
[----:B------:R-:W-:Y:S01]  /*1dc0*/  SEL R0, R0, RZ, !P0 ;  /* 0x000000ff00007207 */ /* 0x000fe20004000000 */
[----:B------:R-:W-:Y:S01]  /*1dd0*/  IMAD.WIDE.U32 R10, R19, R68, R6 ;  /* 0x00000044130a7225 */ /* 0x000fe200078e0006 */
[----:B------:R-:W-:-:S03]  /*1de0*/  SHF.R.S32.HI R9, RZ, 0x1f, R20 ;  /* 0x0000001fff097819 */ /* 0x000fc60000011414 */
[----:B------:R-:W-:Y:S02]  /*1df0*/  IMAD R8, R0, UR4, RZ ;  /* 0x0000000400087c24 */ /* 0x000fe4000f8e02ff */
[----:B------:R-:W-:-:S04]  /*1e00*/  IMAD.WIDE.U32 R58, R15, UR4, R58 ;  /* 0x000000040f3a7c25 */ /* 0x000fc8000f8e003a */
[----:B------:R-:W-:Y:S01]  /*1e10*/  IMAD R21, R15, UR5, R8 ;  /* 0x000000050f157c24 */ /* 0x000fe2000f8e0208 */
[----:B------:R-:W-:Y:S01]  /*1e20*/  ULDC.64 UR4, c[0x0][0x328] ;  /* 0x0000ca0000047ab9 */ /* 0x000fe20000000a00 */
[----:B------:R-:W-:Y:S01]  /*1e30*/  IMAD R8, R14, R68, RZ ;  /* 0x000000440e087224 */ /* 0x000fe200078e02ff */
[----:B------:R-:W-:Y:S01]  /*1e40*/  IADD3 R75, P0, R58, R10, RZ ;  /* 0x0000000a3a4b7210 */ /* 0x000fe20007f1e0ff */
[----:B------:R-:W-:Y:S02]  /*1e50*/  IMAD.IADD R80, R59, 0x1, R21 ;  /* 0x000000013b507824 */ /* 0x000fe400078e0215 */
[----:B------:R-:W2:Y:S01]  /*1e60*/  LDL R21, [R1+0x4] ;  /* 0x0000040001157983 */ /* 0x000ea20000100800 */
[----:B------:R-:W-:Y:S02]  /*1e70*/  IMAD.IADD R13, R13, 0x1, R29 ;  /* 0x000000010d0d7824 */ /* 0x000fe400078e021d */
[----:B------:R-:W-:Y:S02]  /*1e80*/  IMAD R29, R19, R69, R8 ;  /* 0x00000045131d7224 */ /* 0x000fe400078e0208 */
[----:B------:R-:W-:-:S02]  /*1e90*/  IMAD.MOV.U32 R8, RZ, RZ, R20 ;  /* 0x000000ffff087224 */ /* 0x000fc400078e0014 */
[----:B------:R-:W3:Y:S01]  /*1ea0*/  LDL R20, [R1+0x5c] ;  /* 0x00005c0001147983 */ /* 0x000ee20000100800 */
[----:B------:R-:W-:Y:S01]  /*1eb0*/  IMAD.WIDE.U32 R56, R15, UR4, R12 ;  /* 0x000000040f387c25 */ /* 0x000fe2000f8e000c */
[----:B----4-:R-:W-:Y:S02]  /*1ec0*/  ISETP.GE.AND P2, PT, R157, R81, PT ;  /* 0x000000519d00720c */ /* 0x010fe40003f46270 */
[----:B------:R-:W4:Y:S01]  /*1ed0*/  LDL R12, [R1+0xc] ;  /* 0x00000c00010c7983 */ /* 0x000f220000100800 */
[----:B------:R-:W-:Y:S01]  /*1ee0*/  IMAD R0, R0, UR4, RZ ;  /* 0x0000000400007c24 */ /* 0x000fe2000f8e02ff */
[----:B------:R-:W-:-:S03]  /*1ef0*/  IADD3.X R74, R80, R11, R29, P0, !PT ;  /* 0x0000000b504a7210 */ /* 0x000fc600007fe41d */
[----:B------:R-:W-:Y:S02]  /*1f00*/  IMAD R15, R15, UR5, R0 ;  /* 0x000000050f0f7c24 */ /* 0x000fe4000f8e0200 */
[----:B------:R-:W-:Y:S01]  /*1f10*/  IMAD R0, R14, R66, RZ ;  /* 0x000000420e007224 */ /* 0x000fe200078e02ff */
[----:B------:R-:W-:-:S03]  /*1f20*/  ISETP.GE.AND P0, PT, R30, R81, PT ;  /* 0x000000511e00720c */ /* 0x000fc60003f06270 */
[----:B------:R-:W-:Y:S01]  /*1f30*/  IMAD R11, R19, R67, R0 ;  /* 0x00000043130b7224 */ /* 0x000fe200078e0200 */
[----:B------:R-:W-:Y:S01]  /*1f40*/  SEL R0, R81, RZ, P2 ;  /* 0x000000ff51007207 */ /* 0x000fe20001000000 */
[----:B------:R-:W-:-:S04]  /*1f50*/  IMAD.WIDE.U32 R54, R19, R66, R8 ;  /* 0x0000004213367225 */ /* 0x000fc800078e0008 */
[----:B0-----:R-:W-:Y:S01]  /*1f60*/  IMAD.WIDE.U32 R50, R19, R4, R8 ;  /* 0x0000000413327225 */ /* 0x001fe200078e0008 */
[----:B------:R-:W-:-:S03]  /*1f70*/  SEL R8, R81, RZ, P0 ;  /* 0x000000ff51087207 */ /* 0x000fc60000000000 */
[----:B------:R-:W-:Y:S02]  /*1f80*/  IMAD.IADD R0, R157, 0x1, R0 ;  /* 0x000000019d007824 */ /* 0x000fe400078e0200 */
[----:B------:R-:W-:-:S04]  /*1f90*/  IMAD.WIDE.U32 R52, R19, R66, R6 ;  /* 0x0000004213347225 */ /* 0x000fc800078e0006 */
[----:B------:R-:W-:Y:S01]  /*1fa0*/  IMAD.IADD R8, R30, 0x1, R8 ;  /* 0x000000011e087824 */ /* 0x000fe200078e0208 */
[----:B------:R-:W-:Y:S01]  /*1fb0*/  SHF.R.S32.HI R9, RZ, 0x1f, R0 ;  /* 0x0000001fff097819 */ /* 0x000fe20000011400 */
[----:B------:R-:W-:Y:S01]  /*1fc0*/  IMAD.IADD R53, R11, 0x1, R53 ;  /* 0x000000010b357824 */ /* 0x000fe200078e0235 */
[----:B------:R-:W-:Y:S02]  /*1fd0*/  IADD3 R55, R55, R11, RZ ;  /* 0x0000000b37377210 */ /* 0x000fe40007ffe0ff */
[----:B------:R-:W-:Y:S02]  /*1fe0*/  SHF.R.S32.HI R11, RZ, 0x1f, R8 ;  /* 0x0000001fff0b7819 */ /* 0x000fe40000011408 */
[CC--:B------:R-:W-:Y:S02]  /*1ff0*/  LEA.HI R73, R9.reuse, R0.reuse, RZ, 0x4 ;  /* 0x0000000009497211 */ /* 0x0c0fe400078f20ff */
[----:B------:R-:W-:Y:S02]  /*2000*/  LEA.HI R0, R9, R0, RZ, 0x5 ;  /* 0x0000000009007211 */ /* 0x000fe400078f28ff */
[----:B------:R-:W-:Y:S01]  /*2010*/  LEA.HI R72, R11, R8, RZ, 0x4 ;  /* 0x000000080b487211 */ /* 0x000fe200078f20ff */
[----:B------:R-:W-:-:S04]  /*2020*/  IMAD.WIDE.U32 R48, R19, R4, R6 ;  /* 0x0000000413307225 */ /* 0x000fc800078e0006 */
[----:B------:R-:W-:Y:S01]  /*2030*/  IMAD.SHL.U32 R6, R0, 0x80, RZ ;  /* 0x0000008000067824 */ /* 0x000fe200078e00ff */
[----:B------:R-:W-:Y:S01]  /*2040*/  LEA.HI R8, R11, R8, RZ, 0x5 ;  /* 0x000000080b087211 */ /* 0x000fe200078f28ff */
[----:B------:R-:W-:Y:S01]  /*2050*/  IMAD R10, R14, R4, RZ ;  /* 0x000000040e0a7224 */ /* 0x000fe200078e02ff */
[----:B-----5:R-:W-:-:S03]  /*2060*/  SHF.R.S32.HI R9, RZ, 0x1f, R24 ;  /* 0x0000001fff097819 */ /* 0x020fc60000011418 */
[----:B------:R-:W-:Y:S02]  /*2070*/  IMAD.SHL.U32 R8, R8, 0x80, RZ ;  /* 0x0000008008087824 */ /* 0x000fe400078e00ff */
[----:B------:R-:W-:-:S03]  /*2080*/  IMAD R13, R19, R5, R10 ;  /* 0x00000005130d7224 */ /* 0x000fc600078e020a */
[----:B------:R-:W-:Y:S01]  /*2090*/  LOP3.LUT R8, R8, 0xfffff000, RZ, 0xc0, !PT ;  /* 0xfffff00008087812 */ /* 0x000fe200078ec0ff */
[----:B------:R-:W-:Y:S02]  /*20a0*/  IMAD.IADD R51, R51, 0x1, R13 ;  /* 0x0000000133337824 */ /* 0x000fe400078e020d */
[----:B------:R-:W-:Y:S01]  /*20b0*/  IMAD.IADD R49, R13, 0x1, R49 ;  /* 0x000000010d317824 */ /* 0x000fe200078e0231 */
[----:B------:R-:W-:Y:S01]  /*20c0*/  LOP3.LUT R6, R6, 0xfffff000, RZ, 0xc0, !PT ;  /* 0xfffff00006067812 */ /* 0x000fe200078ec0ff */
[----:B------:R-:W-:Y:S01]  /*20d0*/  IMAD.WIDE.U32 R54, R24, R66, R54 ;  /* 0x0000004218367225 */ /* 0x000fe200078e0036 */
[----:B------:R-:W-:-:S03]  /*20e0*/  IADD3 R46, P2, R19, R46, RZ ;  /* 0x0000002e132e7210 */ /* 0x000fc60007f5e0ff */
[----:B------:R-:W-:Y:S02]  /*20f0*/  VIADD R65, R157, 0x40 ;  /* 0x000000409d417836 */ /* 0x000fe40000000000 */
[----:B------:R-:W-:Y:S01]  /*2100*/  IMAD.WIDE.U32 R52, R24, R66, R52 ;  /* 0x0000004218347225 */ /* 0x000fe200078e0034 */
[----:B------:R-:W-:-:S03]  /*2110*/  SHF.L.U64.HI R69, R68, 0x7, R69 ;  /* 0x0000000744457819 */ /* 0x000fc60000010245 */
[----:B------:R-:W-:Y:S01]  /*2120*/  IMAD.WIDE.U32 R50, R24, R4, R50 ;  /* 0x0000000418327225 */ /* 0x000fe200078e0032 */
[----:B------:R-:W-:-:S03]  /*2130*/  SHF.L.U64.HI R64, R4, 0x7, R5 ;  /* 0x0000000704407819 */ /* 0x000fc60000010205 */
[----:B------:R-:W-:Y:S01]  /*2140*/  IMAD.WIDE.U32 R48, R24, R4, R48 ;  /* 0x0000000418307225 */ /* 0x000fe200078e0030 */
[----:B------:R-:W-:Y:S02]  /*2150*/  IADD3.X R47, R14, R3, RZ, P2, !PT ;  /* 0x000000030e2f7210 */ /* 0x000fe400017fe4ff */
[----:B------:R-:W-:Y:S01]  /*2160*/  LOP3.LUT R60, R45, 0x1, RZ, 0xc0, !PT ;  /* 0x000000012d3c7812 */ /* 0x000fe200078ec0ff */
[----:B------:R-:W-:Y:S01]  /*2170*/  IMAD.SHL.U32 R63, R4, 0x80, RZ ;  /* 0x00000080043f7824 */ /* 0x000fe200078e00ff */
[----:B------:R-:W-:Y:S01]  /*2180*/  ISETP.GE.AND P1, PT, R65, UR6, PT ;  /* 0x0000000641007c0c */ /* 0x000fe2000bf26270 */
[----:B------:R-:W-:Y:S01]  /*2190*/  IMAD.SHL.U32 R68, R68, 0x80, RZ ;  /* 0x0000008044447824 */ /* 0x000fe200078e00ff */
[----:B------:R-:W-:Y:S01]  /*21a0*/  LOP3.LUT R45, R45, 0x2, RZ, 0xc0, !PT ;  /* 0x000000022d2d7812 */ /* 0x000fe200078ec0ff */
[----:B------:R-:W-:Y:S01]  /*21b0*/  IMAD.SHL.U32 R61, R81, 0x2, RZ ;  /* 0x00000002513d7824 */ /* 0x000fe200078e00ff */
[C---:B--2---:R-:W-:Y:S02]  /*21c0*/  LOP3.LUT R0, R21.reuse, 0x10, R73, 0xf8, !PT ;  /* 0x0000001015007812 */ /* 0x044fe400078ef849 */
[----:B------:R-:W-:-:S02]  /*21d0*/  LOP3.LUT R7, R21, 0x10, R72, 0xf8, !PT ;  /* 0x0000001015077812 */ /* 0x000fc400078ef848 */
[-C--:B---3--:R-:W-:Y:S02]  /*21e0*/  LOP3.LUT R71, R0, R20.reuse, RZ, 0x3c, !PT ;  /* 0x0000001400477212 */ /* 0x088fe400078e3cff */
[----:B------:R-:W-:Y:S02]  /*21f0*/  LOP3.LUT R7, R7, R20, RZ, 0x3c, !PT ;  /* 0x0000001407077212 */ /* 0x000fe400078e3cff */
[----:B------:R-:W0:Y:S01]  /*2200*/  S2R R20, SR_TID.X ;  /* 0x0000000000147919 */ /* 0x000e220000002100 */
[C---:B------:R-:W-:Y:S02]  /*2210*/  IMAD R0, R9.reuse, R66, RZ ;  /* 0x0000004209007224 */ /* 0x040fe400078e02ff */
[----:B------:R-:W-:Y:S01]  /*2220*/  IMAD R9, R9, R4, RZ ;  /* 0x0000000409097224 */ /* 0x000fe200078e02ff */
[----:B----4-:R-:W-:Y:S01]  /*2230*/  IADD3 R70, R7, R8, R12 ;  /* 0x0000000807467210 */ /* 0x010fe20007ffe00c */
[----:B------:R-:W-:Y:S01]  /*2240*/  IMAD R21, R24, R67, R0 ;  /* 0x0000004318157224 */ /* 0x000fe200078e0200 */
[----:B------:R-:W-:Y:S01]  /*2250*/  LOP3.LUT R7, R72, 0xfffffff0, RZ, 0xc0, !PT ;  /* 0xfffffff048077812 */ /* 0x000fe200078ec0ff */
[----:B------:R-:W-:Y:S01]  /*2260*/  IMAD R9, R24, R5, R9 ;  /* 0x0000000518097224 */ /* 0x000fe200078e0209 */
[----:B------:R-:W-:Y:S01]  /*2270*/  IADD3 R71, R71, R6, R12 ;  /* 0x0000000647477210 */ /* 0x000fe20007ffe00c */
[----:B------:R-:W-:Y:S01]  /*2280*/  IMAD.IADD R44, R55, 0x1, R21 ;  /* 0x00000001372c7824 */ /* 0x000fe200078e0215 */
[C---:B------:R-:W-:Y:S01]  /*2290*/  SHF.L.U64.HI R67, R66.reuse, 0x7, R67 ;  /* 0x0000000742437819 */ /* 0x040fe20000010243 */
[----:B------:R-:W-:Y:S01]  /*22a0*/  IMAD.SHL.U32 R66, R66, 0x80, RZ ;  /* 0x0000008042427824 */ /* 0x000fe200078e00ff */
[----:B------:R-:W-:Y:S01]  /*22b0*/  SHF.R.S32.HI R3, RZ, 0x1f, R7 ;  /* 0x0000001fff037819 */ /* 0x000fe20000011407 */
[----:B------:R-:W-:-:S02]  /*22c0*/  IMAD.IADD R21, R21, 0x1, R53 ;  /* 0x0000000115157824 */ /* 0x000fc400078e0235 */
[----:B------:R-:W-:Y:S02]  /*22d0*/  IMAD.IADD R6, R51, 0x1, R9 ;  /* 0x0000000133067824 */ /* 0x000fe400078e0209 */
[----:B------:R-:W-:Y:S02]  /*22e0*/  IMAD.IADD R5, R9, 0x1, R49 ;  /* 0x0000000109057824 */ /* 0x000fe400078e0231 */
[----:B------:R-:W-:Y:S01]  /*22f0*/  IMAD.IADD R0, R57, 0x1, R15 ;  /* 0x0000000139007824 */ /* 0x000fe200078e020f */
[----:B0-----:R-:W-:Y:S02]  /*2300*/  SHF.R.U32.HI R10, RZ, 0x7, R20 ;  /* 0x00000007ff0a7819 */ /* 0x001fe40000011614 */
[----:B------:R-:W-:-:S03]  /*2310*/  LOP3.LUT R20, R73, 0xfffffff0, RZ, 0xc0, !PT ;  /* 0xfffffff049147812 */ /* 0x000fc600078ec0ff */
[----:B------:R-:W-:Y:S01]  /*2320*/  VIADD R62, R10, 0x8 ;  /* 0x000000080a3e7836 */ /* 0x000fe20000000000 */
[----:B------:R-:W-:-:S07]  /*2330*/  SHF.R.S32.HI R4, RZ, 0x1f, R20 ;  /* 0x0000001fff047819 */ /* 0x000fce0000011414 */
.L_x_1906:
        /* <DEDUP_REMOVED lines=40> */
[----:B------:R-:W0:Y:S01]  /*25c0*/  S2R R10, SR_TID.X ;  /* 0x00000000000a7919 */ /* 0x000e220000002100 */
[----:B------:R-:W-:Y:S01]  /*25d0*/  ULDC.64 UR4, c[0x0][0x3c8] ;  /* 0x0000f20000047ab9 */ /* 0x000fe20000000a00 */
[----:B------:R-:W-:Y:S01]  /*25e0*/  ULDC.64 UR6, c[0x0][0x3e0] ;  /* 0x0000f80000067ab9 */ /* 0x000fe20000000a00 */
[----:B------:R-:W-:Y:S02]  /*25f0*/  IADD3 R40, P3, P5, R54, UR4, R40 ;  /* 0x0000000436287c10 */ /* 0x000fe4000fd7e028 */
[----:B------:R-:W-:Y:S02]  /*2600*/  CS2R R34, SRZ ;  /* 0x0000000000227805 */ /* 0x000fe4000001ff00 */
[----:B------:R-:W-:Y:S02]  /*2610*/  CS2R R36, SRZ ;  /* 0x0000000000247805 */ /* 0x000fe4000001ff00 */
[----:B------:R-:W-:Y:S02]  /*2620*/  IADD3.X R41, R44, UR5, R42, P3, P5 ;  /* 0x000000052c297c10 */ /* 0x000fe40009fea42a */
[----:B------:R-:W-:-:S04]  /*2630*/  IADD3 R38, P3, P5, R50, UR6, R38 ;  /* 0x0000000632267c10 */ /* 0x000fc8000fd7e026 */
[----:B------:R-:W-:Y:S01]  /*2640*/  IADD3.X R39, R6, UR7, R43, P3, P5 ;  /* 0x0000000706277c10 */ /* 0x000fe20009fea42b */
[----:B0-----:R-:W-:-:S05]  /*2650*/  VIADD R78, R10, 0xffffff80 ;  /* 0xffffff800a4e7836 */ /* 0x001fca0000000000 */
[----:B------:R-:W-:-:S04]  /*2660*/  LEA.HI R10, R78, R78, RZ, 0x1 ;  /* 0x0000004e4e0a7211 */ /* 0x000fc800078f08ff */
[----:B------:R-:W-:-:S05]  /*2670*/  LOP3.LUT R10, R10, 0xfffffffe, RZ, 0xc0, !PT ;  /* 0xfffffffe0a0a7812 */ /* 0x000fca00078ec0ff */
[----:B------:R-:W-:-:S04]  /*2680*/  IMAD.IADD R10, R78, 0x1, -R10 ;  /* 0x000000014e0a7824 */ /* 0x000fc800078e0a0a */
[----:B------:R-:W-:-:S05]  /*2690*/  IMAD.SHL.U32 R10, R10, 0x8, RZ ;  /* 0x000000080a0a7824 */ /* 0x000fca00078e00ff */
[C---:B------:R-:W-:Y:S02]  /*26a0*/  ISETP.GE.AND P5, PT, R10.reuse, R90, PT ;  /* 0x0000005a0a00720c */ /* 0x040fe40003fa6270 */
[----:B------:R-:W-:-:S04]  /*26b0*/  IADD3 R9, R10, 0x10, RZ ;  /* 0x000000100a097810 */ /* 0x000fc80007ffe0ff */
[----:B------:R-:W-:Y:S01]  /*26c0*/  ISETP.GE.AND P3, PT, R9, R90, PT ;  /* 0x0000005a0900720c */ /* 0x000fe20003f66270 */
[----:B------:R-:W-:-:S06]  /*26d0*/  VIADD R9, R10, 0x20 ;  /* 0x000000200a097836 */ /* 0x000fcc0000000000 */
[----:B------:R0:W5:Y:S04]  /*26e0*/  @!P5 LDG.E.64 R34, desc[UR40][R40.64] ;  /* 0x000000282822d981 */ /* 0x000168000c1e1b00 */
[----:B------:R0:W5:Y:S01]  /*26f0*/  @!P5 LDG.E.64 R36, desc[UR40][R38.64] ;  /* 0x000000282624d981 */ /* 0x000162000c1e1b00 */
[----:B------:R-:W-:Y:S02]  /*2700*/  ISETP.GE.AND P5, PT, R9, R90, PT ;  /* 0x0000005a0900720c */ /* 0x000fe40003fa6270 */
[----:B------:R-:W-:Y:S02]  /*2710*/  CS2R R28, SRZ ;  /* 0x00000000001c7805 */ /* 0x000fe4000001ff00 */
[----:B------:R-:W-:Y:S02]  /*2720*/  CS2R R12, SRZ ;  /* 0x00000000000c7805 */ /* 0x000fe4000001ff00 */
[----:B------:R-:W-:-:S02]  /*2730*/  CS2R R30, SRZ ;  /* 0x00000000001e7805 */ /* 0x000fc4000001ff00 */
[----:B------:R-:W-:Y:S01]  /*2740*/  CS2R R14, SRZ ;  /* 0x00000000000e7805 */ /* 0x000fe2000001ff00 */
[----:B------:R0:W5:Y:S04]  /*2750*/  @!P3 LDG.E.64 R28, desc[UR40][R40.64+0x10] ;  /* 0x00001028281cb981 */ /* 0x000168000c1e1b00 */
[----:B------:R0:W5:Y:S04]  /*2760*/  @!P3 LDG.E.64 R30, desc[UR40][R38.64+0x10] ;  /* 0x00001028261eb981 */ /* 0x000168000c1e1b00 */
[----:B------:R0:W5:Y:S04]  /*2770*/  @!P5 LDG.E.64 R12, desc[UR40][R40.64+0x20] ;  /* 0x00002028280cd981 */ /* 0x000168000c1e1b00 */
[----:B------:R0:W5:Y:S02]  /*2780*/  @!P5 LDG.E.64 R14, desc[UR40][R38.64+0x20] ;  /* 0x00002028260ed981 */ /* 0x000164000c1e1b00 */
.L_x_1871:
[----:B------:R-:W-:Y:S05]  /*2790*/  BSYNC B1 ;  /* 0x0000000000017941 */ /* 0x000fea0003800000 */
.L_x_1870:
        /* <DEDUP_REMOVED lines=9> */
.L_x_1872:
[----:B------:R-:W-:Y:S01]  /*2830*/  IMAD R86, R17, 0x8, R16 ;  /* 0x0000000811567824 */ /* 0x000fe200078e0210 */
[----:B------:R-:W-:Y:S01]  /*2840*/  SHF.L.U32 R89, R156, 0x1f, RZ ;  /* 0x0000001f9c597819 */ /* 0x000fe200000006ff */
[----:B------:R-:W-:Y:S03]  /*2850*/  BSSY B1, `(.L_x_1873) ;  /* 0x0000003000017945 */ /* 0x000fe60003800000 */
[----:B------:R-:W0:Y:S02]  /*2860*/  SYNCS.PHASECHK.TRANS64.TRYWAIT P5, [R86+URZ+0x19c90], R89 ;  /* 0x019c9059560075a7 */ /* 0x000e2400080a017f */
[----:B0-----:R-:W-:Y:S05]  /*2870*/  @!P5 BRA `(.L_x_1874) ;  /* 0x0000019c0038d947 */ /* 0x001fea0003800000 */
.L_x_2129:
[----:B------:R-:W-:Y:S05]  /*2880*/  BSYNC B1 ;  /* 0x0000000000017941 */ /* 0x000fea0003800000 */
.L_x_1873:
[----:B------:R-:W-:Y:S05]  /*2890*/  @P4 BRA `(.L_x_1875) ;  /* 0x0000003800804947 */ /* 0x000fea0003800000 */
[----:B------:R-:W-:Y:S01]  /*28a0*/  ISETP.NE.AND P4, PT, R60, RZ, PT ;  /* 0x000000ff3c00720c */ /* 0x000fe20003f85270 */
[----:B------:R-:W-:-:S12]  /*28b0*/  BSSY B1, `(.L_x_1876) ;  /* 0x0000075000017945 */ /* 0x000fd80003800000 */
[----:B------:R-:W-:Y:S05]  /*28c0*/  @!P4 BRA `(.L_x_1877) ;  /* 0x0000000400ccc947 */ /* 0x000fea0003800000 */
[----:B------:R-:W1:Y:S01]  /*28d0*/  S2R R8, SR_TID.X ;  /* 0x0000000000087919 */ /* 0x000e620000002100 */
[----:B------:R-:W-:Y:S01]  /*28e0*/  BSSY B2, `(.L_x_1878) ;  /* 0x0000070000027945 */ /* 0x000fe20003800000 */
[----:B-1----:R-:W-:-:S05]  /*28f0*/  VIADD R8, R8, 0xffffff80 ;  /* 0xffffff8008087836 */ /* 0x002fca0000000000 */
[----:B------:R-:W-:-:S04]  /*2900*/  LEA.HI R43, R8, R8, RZ, 0x1 ;  /* 0x00000008082b7211 */ /* 0x000fc800078f08ff */
[----:B------:R-:W-:-:S05]  /*2910*/  LOP3.LUT R43, R43, 0xfffffffe, RZ, 0xc0, !PT ;  /* 0xfffffffe2b2b7812 */ /* 0x000fca00078ec0ff */
[----:B------:R-:W-:Y:S02]  /*2920*/  IMAD.IADD R43, R8, 0x1, -R43 ;  /* 0x00000001082b7824 */ /* 0x000fe400078e0a2b */
[----:B------:R1:W2:Y:S02]  /*2930*/  LDS.128 R8, [R87+0x13800] ;  /* 0x0138000057087984 */ /* 0x0002a40000000c00 */
[----:B------:R-:W-:-:S05]  /*2940*/  IMAD.SHL.U32 R43, R43, 0x8, RZ ;  /* 0x000000082b2b7824 */ /* 0x000fca00078e00ff */
[----:B------:R-:W-:-:S13]  /*2950*/  ISETP.GE.AND P4, PT, R43, R90, PT ;  /* 0x0000005a2b00720c */ /* 0x000fda0003f86270 */
[----:B-1----:R-:W-:Y:S05]  /*2960*/  @P4 BRA `(.L_x_1879) ;  /* 0x00000004009c4947 */ /* 0x002fea0003800000 */
[----:B------:R-:W-:Y:S02]  /*2970*/  SHF.R.U32.HI R34, RZ, 0x8, R35 ;  /* 0x00000008ff227819 */ /* 0x000fe40000011623 */
[----:B------:R-:W-:Y:S02]  /*2980*/  SHF.R.U32.HI R36, RZ, 0x8, R37 ;  /* 0x00000008ff247819 */ /* 0x000fe40000011625 */
[----:B------:R-:W-:Y:S01]  /*2990*/  SHF.R.U32.HI R77, RZ, 0x10, R35 ;  /* 0x00000010ff4d7819 */ /* 0x000fe20000011623 */
[----:B------:R-:W-:Y:S01]  /*29a0*/  IMAD.SHL.U32 R34, R34, 0x100, RZ ;  /* 0x0000010022227824 */ /* 0x000fe200078e00ff */
[----:B------:R-:W-:Y:S02]  /*29b0*/  SHF.R.U32.HI R43, RZ, 0x10, R37 ;  /* 0x00000010ff2b7819 */ /* 0x000fe40000011625 */
[----:B------:R-:W-:Y:S01]  /*29c0*/  LOP3.LUT R76, R37, 0xff0000ff, RZ, 0xc0, !PT ;  /* 0xff0000ff254c7812 */ /* 0x000fe200078ec0ff */
[----:B------:R-:W-:Y:S01]  /*29d0*/  IMAD.SHL.U32 R37, R36, 0x100, RZ ;  /* 0x0000010024257824 */ /* 0x000fe200078e00ff */
[----:B------:R-:W-:-:S02]  /*29e0*/  LOP3.LUT R35, R35, 0xff0000ff, RZ, 0xc0, !PT ;  /* 0xff0000ff23237812 */ /* 0x000fc400078ec0ff */
[----:B--2---:R-:W-:Y:S02]  /*29f0*/  MOV R36, R8 ;  /* 0x0000000800247202 */ /* 0x004fe40000000f00 */
[----:B------:R-:W-:Y:S01]  /*2a00*/  LOP3.LUT R35, R35, 0xff00, R34, 0xf8, !PT ;  /* 0x0000ff0023237812 */ /* 0x000fe200078ef822 */
[----:B------:R-:W-:Y:S01]  /*2a10*/  IMAD.U32 R34, R77, 0x10000, RZ ;  /* 0x000100004d227824 */ /* 0x000fe200078e00ff */
[----:B------:R-:W-:Y:S01]  /*2a20*/  LOP3.LUT R76, R76, 0xff00, R37, 0xf8, !PT ;  /* 0x0000ff004c4c7812 */ /* 0x000fe200078ef825 */
[----:B------:R-:W-:Y:S01]  /*2a30*/  IMAD.U32 R37, R43, 0x10000, RZ ;  /* 0x000100002b257824 */ /* 0x000fe200078e00ff */
        /* <DEDUP_REMOVED lines=39> */
[--C-:B------:R-:W-:Y:S02]  /*2cb0*/  HADD2.F32 R91, -RZ, R84.reuse.H1_H1 ;  /* 0x30000054ff5b7230 */ /* 0x100fe40000004100 */
[-C--:B------:R-:W-:Y:S01]  /*2cc0*/  FFMA.FTZ R43, R43, R36.reuse, -R82 ;  /* 0x000000242b2b7223 */ /* 0x080fe20000010852 */
[----:B------:R-:W-:Y:S01]  /*2cd0*/  FFMA.FTZ R76, R76, R36, R83 ;  /* 0x000000244c4c7223 */ /* 0x000fe20000010053 */
[-C--:B------:R-:W-:Y:S01]  /*2ce0*/  FFMA.FTZ R36, R37, R77.reuse, -R78 ;  /* 0x0000004d25247223 */ /* 0x080fe2000001084e */
[----:B------:R-:W-:Y:S01]  /*2cf0*/  FFMA.FTZ R37, R42, R77, R79 ;  /* 0x0000004d2a257223 */ /* 0x000fe2000001004f */
[----:B------:R-:W-:Y:S01]  /*2d00*/  F2FP.F16.E4M3.UNPACK_B R77, R11.H1 ;  /* 0x0000000bff4d723e */ /* 0x000fe200030006ff */
[----:B------:R-:W-:Y:S01]  /*2d10*/  HADD2.F32 R84, -RZ, R84.H0_H0 ;  /* 0x20000054ff547230 */ /* 0x000fe20000004100 */
[----:B------:R-:W-:-:S02]  /*2d20*/  F2FP.SATFINITE.E4M3.F32.PACK_AB_MERGE_C R42, R85, R92, RZ ;  /* 0x0000005c552a723e */ /* 0x000fc400048070ff */
[----:B------:R-:W-:Y:S01]  /*2d30*/  F2FP.F16.E4M3.UNPACK_B R85, R35.H1 ;  /* 0x00000023ff55723e */ /* 0x000fe200030006ff */
[--C-:B------:R-:W-:Y:S01]  /*2d40*/  HADD2.F32 R78, -RZ, R77.reuse.H0_H0 ;  /* 0x2000004dff4e7230 */ /* 0x100fe20000004100 */
[----:B------:R-:W-:Y:S01]  /*2d50*/  F2FP.SATFINITE.E4M3.F32.PACK_AB_MERGE_C R43, R76, R43, RZ ;  /* 0x0000002b4c2b723e */ /* 0x000fe200048070ff */
[----:B------:R-:W-:Y:S01]  /*2d60*/  HADD2.F32 R77, -RZ, R77.H1_H1 ;  /* 0x3000004dff4d7230 */ /* 0x000fe20000004100 */
[----:B------:R-:W-:Y:S01]  /*2d70*/  F2FP.F16.E4M3.UNPACK_B R76, R10.H1 ;  /* 0x0000000aff4c723e */ /* 0x000fe200030006ff */
[--C-:B------:R-:W-:Y:S01]  /*2d80*/  HADD2.F32 R92, -RZ, R85.reuse.H1_H1 ;  /* 0x30000055ff5c7230 */ /* 0x100fe20000004100 */
[-C--:B------:R-:W-:Y:S01]  /*2d90*/  F2FP.F16.E4M3.UNPACK_B R82, R34.reuse.H1 ;  /* 0x00000022ff52723e */ /* 0x080fe200030006ff */
[----:B------:R-:W-:Y:S01]  /*2da0*/  HADD2.F32 R85, -RZ, R85.H0_H0 ;  /* 0x20000055ff557230 */ /* 0x000fe20000004100 */
[----:B------:R-:W-:Y:S01]  /*2db0*/  F2FP.F16.E4M3.UNPACK_B R79, R34 ;  /* 0x00000022ff4f723e */ /* 0x000fe200020006ff */
[----:B------:R-:W-:Y:S02]  /*2dc0*/  HADD2.F32 R35, -RZ, R76.H1_H1 ;  /* 0x3000004cff237230 */ /* 0x000fe40000004100 */
[----:B------:R-:W-:Y:S01]  /*2dd0*/  FMUL.FTZ R93, R77, R92 ;  /* 0x0000005c4d5d7220 */ /* 0x000fe20000410000 */
[----:B------:R-:W-:-:S02]  /*2de0*/  HADD2.F32 R83, -RZ, R82.H1_H1 ;  /* 0x30000052ff537230 */ /* 0x000fc40000004100 */
[C---:B------:R-:W-:Y:S01]  /*2df0*/  FMUL.FTZ R92, R78.reuse, R92 ;  /* 0x0000005c4e5c7220 */ /* 0x040fe20000410000 */
[----:B------:R-:W-:Y:S01]  /*2e00*/  HADD2.F32 R76, -RZ, R76.H0_H0 ;  /* 0x2000004cff4c7230 */ /* 0x000fe20000004100 */
[----:B------:R-:W-:Y:S01]  /*2e10*/  F2FP.F16.E4M3.UNPACK_B R11, R11 ;  /* 0x0000000bff0b723e */ /* 0x000fe200020006ff */
[----:B------:R-:W-:Y:S02]  /*2e20*/  HADD2.F32 R34, -RZ, R79.H1_H1 ;  /* 0x3000004fff227230 */ /* 0x000fe40000004100 */
[----:B------:R-:W-:Y:S01]  /*2e30*/  FFMA.FTZ R94, R78, R83, -R93 ;  /* 0x000000534e5e7223 */ /* 0x000fe2000001085d */
[-C--:B------:R-:W-:Y:S01]  /*2e40*/  FMUL.FTZ R93, R35, R91.reuse ;  /* 0x0000005b235d7220 */ /* 0x080fe20000410000 */
[C---:B------:R-:W-:Y:S01]  /*2e50*/  FMUL.FTZ R78, R76.reuse, R91 ;  /* 0x0000005b4c4e7220 */ /* 0x040fe20000410000 */
[----:B------:R-:W-:Y:S01]  /*2e60*/  F2FP.F16.E4M3.UNPACK_B R10, R10 ;  /* 0x0000000aff0a723e */ /* 0x000fe200020006ff */
[----:B------:R-:W-:Y:S01]  /*2e70*/  FFMA.FTZ R91, R77, R83, R92 ;  /* 0x000000534d5b7223 */ /* 0x000fe2000001005c */
[-C--:B------:R-:W-:Y:S01]  /*2e80*/  FFMA.FTZ R93, R76, R34.reuse, -R93 ;  /* 0x000000224c5d7223 */ /* 0x080fe2000001085d */
[----:B------:R-:W-:Y:S01]  /*2e90*/  FFMA.FTZ R78, R35, R34, R78 ;  /* 0x00000022234e7223 */ /* 0x000fe2000001004e */
[--C-:B------:R-:W-:Y:S01]  /*2ea0*/  HADD2.F32 R34, -RZ, R11.reuse.H0_H0 ;  /* 0x2000000bff227230 */ /* 0x100fe20000004100 */
[----:B------:R-:W-:Y:S01]  /*2eb0*/  F2FP.SATFINITE.E4M3.F32.PACK_AB_MERGE_C R9, R9, R8, R42 ;  /* 0x000000080909723e */ /* 0x000fe2000480702a */
[----:B------:R-:W-:Y:S01]  /*2ec0*/  HADD2.F32 R35, -RZ, R11.H1_H1 ;  /* 0x3000000bff237230 */ /* 0x000fe20000004100 */
[----:B------:R-:W-:Y:S01]  /*2ed0*/  F2FP.SATFINITE.E4M3.F32.PACK_AB_MERGE_C R91, R91, R94, RZ ;  /* 0x0000005e5b5b723e */ /* 0x000fe200048070ff */
[----:B------:R-:W-:-:S02]  /*2ee0*/  HADD2.F32 R11, -RZ, R10.H0_H0 ;  /* 0x2000000aff0b7230 */ /* 0x000fc40000004100 */
[-C--:B------:R-:W-:Y:S01]  /*2ef0*/  FMUL.FTZ R92, R34, R85.reuse ;  /* 0x00000055225c7220 */ /* 0x080fe20000410000 */
[----:B------:R-:W-:Y:S02]  /*2f00*/  HADD2.F32 R10, -RZ, R10.H1_H1 ;  /* 0x3000000aff0a7230 */ /* 0x000fe40000004100 */
[----:B------:R-:W-:Y:S01]  /*2f10*/  FMUL.FTZ R83, R35, R85 ;  /* 0x0000005523537220 */ /* 0x000fe20000410000 */
[----:B------:R-:W-:Y:S02]  /*2f20*/  HADD2.F32 R82, -RZ, R82.H0_H0 ;  /* 0x20000052ff527230 */ /* 0x000fe40000004100 */
[-C--:B------:R-:W-:Y:S01]  /*2f30*/  FMUL.FTZ R77, R11, R84.reuse ;  /* 0x000000540b4d7220 */ /* 0x080fe20000410000 */
[----:B------:R-:W-:Y:S02]  /*2f40*/  HADD2.F32 R79, -RZ, R79.H0_H0 ;  /* 0x2000004fff4f7230 */ /* 0x000fe40000004100 */
[----:B------:R-:W-:Y:S01]  /*2f50*/  FMUL.FTZ R76, R10, R84 ;  /* 0x000000540a4c7220 */ /* 0x000fe20000410000 */
[----:B------:R-:W-:Y:S01]  /*2f60*/  F2FP.SATFINITE.E4M3.F32.PACK_AB_MERGE_C R78, R78, R93, RZ ;  /* 0x0000005d4e4e723e */ /* 0x000fe200048070ff */
[-C--:B------:R-:W-:Y:S01]  /*2f70*/  FFMA.FTZ R83, R34, R82.reuse, -R83 ;  /* 0x0000005222537223 */ /* 0x080fe20000010853 */
[----:B------:R-:W-:Y:S01]  /*2f80*/  FFMA.FTZ R92, R35, R82, R92 ;  /* 0x00000052235c7223 */ /* 0x000fe2000001005c */
[-C--:B------:R-:W-:Y:S01]  /*2f90*/  FFMA.FTZ R76, R11, R79.reuse, -R76 ;  /* 0x0000004f0b4c7223 */ /* 0x080fe2000001084c */
[----:B------:R-:W-:Y:S01]  /*2fa0*/  FFMA.FTZ R77, R10, R79, R77 ;  /* 0x0000004f0a4d7223 */ /* 0x000fe2000001004d */
[----:B------:R-:W-:-:S02]  /*2fb0*/  F2FP.SATFINITE.E4M3.F32.PACK_AB_MERGE_C R8, R37, R36, R43 ;  /* 0x000000242508723e */ /* 0x000fc4000480702b */
[----:B------:R-:W-:Y:S02]  /*2fc0*/  F2FP.SATFINITE.E4M3.F32.PACK_AB_MERGE_C R11, R92, R83, R91 ;  /* 0x000000535c0b723e */ /* 0x000fe4000480705b */
[----:B------:R-:W-:-:S07]  /*2fd0*/  F2FP.SATFINITE.E4M3.F32.PACK_AB_MERGE_C R10, R77, R76, R78 ;  /* 0x0000004c4d0a723e */ /* 0x000fce000480704e */
.L_x_1879:
[----:B------:R-:W-:Y:S05]  /*2fe0*/  BSYNC B2 ;  /* 0x0000000000027941 */ /* 0x000fea0003800000 */
.L_x_1878:
[----:B--2---:R1:W-:Y:S02]  /*2ff0*/  STG.E.128 desc[UR40][R32.64], R8 ;  /* 0x0000000820007986 */ /* 0x0043e4000c101d28 */
.L_x_1877:
[----:B------:R-:W-:Y:S05]  /*3000*/  BSYNC B1 ;  /* 0x0000000000017941 */ /* 0x000fea0003800000 */
.L_x_1876:
[----:B------:R-:W-:Y:S01]  /*3010*/  ISETP.NE.AND P4, PT, R45, RZ, PT ;  /* 0x000000ff2d00720c */ /* 0x000fe20003f85270 */
[----:B------:R-:W-:-:S12]  /*3020*/  BSSY B1, `(.L_x_1880) ;  /* 0x0000077000017945 */ /* 0x000fd80003800000 */
[----:B------:R-:W-:Y:S05]  /*3030*/  @!P4 BRA `(.L_x_1881) ;  /* 0x0000000400d4c947 */ /* 0x000fea0003800000 */
[----:B-1----:R-:W1:Y:S01]  /*3040*/  S2R R8, SR_TID.X ;  /* 0x0000000000087919 */ /* 0x002e620000002100 */
[----:B------:R-:W-:Y:S01]  /*3050*/  BSSY B2, `(.L_x_1882) ;  /* 0x0000072000027945 */ /* 0x000fe20003800000 */
[----:B-1----:R-:W-:-:S05]  /*3060*/  VIADD R9, R8, 0xffffff80 ;  /* 0xffffff8008097836 */ /* 0x002fca0000000000 */
[----:B------:R-:W-:-:S04]  /*3070*/  LEA.HI R8, R9, R9, RZ, 0x1 ;  /* 0x0000000909087211 */ /* 0x000fc800078f08ff */
[----:B------:R-:W-:-:S05]  /*3080*/  LOP3.LUT R8, R8, 0xfffffffe, RZ, 0xc0, !PT ;  /* 0xfffffffe08087812 */ /* 0x000fca00078ec0ff */
[----:B------:R-:W-:-:S04]  /*3090*/  IMAD.IADD R8, R9, 0x1, -R8 ;  /* 0x0000000109087824 */ /* 0x000fc800078e0a08 */
[----:B------:R-:W-:-:S04]  /*30a0*/  IMAD.SHL.U32 R8, R8, 0x8, RZ ;  /* 0x0000000808087824 */ /* 0x000fc800078e00ff */
[----:B------:R-:W-:Y:S02]  /*30b0*/  VIADD R35, R8, 0x10 ;  /* 0x0000001008237836 */ /* 0x000fe40000000000 */
[----:B------:R1:W2:Y:S03]  /*30c0*/  LDS.128 R8, [R87+0x14800] ;  /* 0x0148000057087984 */ /* 0x0002a60000000c00 */
[----:B------:R-:W-:-:S13]  /*30d0*/  ISETP.GE.AND P4, PT, R35, R90, PT ;  /* 0x0000005a2300720c */ /* 0x000fda0003f86270 */
[----:B-1----:R-:W-:Y:S05]  /*30e0*/  @P4 BRA `(.L_x_1883) ;  /* 0x0000000400a04947 */ /* 0x002fea0003800000 */
[----:B------:R-:W-:Y:S02]  /*30f0*/  SHF.R.U32.HI R30, RZ, 0x8, R29 ;  /* 0x00000008ff1e7819 */ /* 0x000fe4000001161d */
[--C-:B------:R-:W-:Y:S02]  /*3100*/  SHF.R.U32.HI R35, RZ, 0x8, R31.reuse ;  /* 0x00000008ff237819 */ /* 0x100fe4000001161f */
[----:B------:R-:W-:Y:S02]  /*3110*/  LOP3.LUT R34, R31, 0xff0000ff, RZ, 0xc0, !PT ;  /* 0xff0000ff1f227812 */ /* 0x000fe400078ec0ff */
[----:B------:R-:W-:Y:S01]  /*3120*/  SHF.R.U32.HI R36, RZ, 0x10, R31 ;  /* 0x00000010ff247819 */ /* 0x000fe2000001161f */
[----:B------:R-:W-:Y:S01]  /*3130*/  IMAD.SHL.U32 R31, R30, 0x100, RZ ;  /* 0x000001001e1f7824 */ /* 0x000fe200078e00ff */
[----:B------:R-:W-:Y:S01]  /*3140*/  LOP3.LUT R28, R29, 0xff0000ff, RZ, 0xc0, !PT ;  /* 0xff0000ff1d1c7812 */ /* 0x000fe200078ec0ff */
[----:B------:R-:W-:Y:S01]  /*3150*/  IMAD.SHL.U32 R35, R35, 0x100, RZ ;  /* 0x0000010023237824 */ /* 0x000fe200078e00ff */
[----:B------:R-:W-:Y:S01]  /*3160*/  SHF.R.U32.HI R37, RZ, 0x10, R29 ;  /* 0x00000010ff257819 */ /* 0x000fe2000001161d */
[----:B--2---:R-:W-:Y:S01]  /*3170*/  IMAD.MOV.U32 R29, RZ, RZ, R9 ;  /* 0x000000ffff1d7224 */ /* 0x004fe200078e0009 */
[----:B------:R-:W-:Y:S01]  /*3180*/  LOP3.LUT R9, R28, 0xff00, R31, 0xf8, !PT ;  /* 0x0000ff001c097812 */ /* 0x000fe200078ef81f */
[----:B------:R-:W-:Y:S01]  /*3190*/  IMAD.MOV.U32 R30, RZ, RZ, R8 ;  /* 0x000000ffff1e7224 */ /* 0x000fe200078e0008 */
[----:B------:R-:W-:Y:S01]  /*31a0*/  LOP3.LUT R35, R34, 0xff00, R35, 0xf8, !PT ;  /* 0x0000ff0022237812 */ /* 0x000fe200078ef823 */
[----:B------:R-:W-:Y:S01]  /*31b0*/  IMAD.U32 R28, R37, 0x10000, RZ ;  /* 0x00010000251c7824 */ /* 0x000fe200078e00ff */
[----:B------:R-:W-:Y:S01]  /*31c0*/  F2FP.F16.E4M3.UNPACK_B R34, R41.H1 ;  /* 0x00000029ff22723e */ /* 0x000fe200030006ff */
[----:B------:R-:W-:Y:S01]  /*31d0*/  IMAD.U32 R36, R36, 0x10000, RZ ;  /* 0x0001000024247824 */ /* 0x000fe200078e00ff */
[----:B------:R-:W-:-:S02]  /*31e0*/  F2FP.F16.E4M3.UNPACK_B R8, R29 ;  /* 0x0000001dff08723e */ /* 0x000fc400020006ff */
[----:B------:R-:W-:Y:S01]  /*31f0*/  LOP3.LUT R9, R9, 0xff0000, R28, 0xf8, !PT ;  /* 0x00ff000009097812 */ /* 0x000fe200078ef81c */
[----:B------:R-:W-:Y:S01]  /*3200*/  HADD2.F32 R42, -RZ, R34.H0_H0 ;  /* 0x20000022ff2a7230 */ /* 0x000fe20000004100 */
[----:B------:R-:W-:Y:S01]  /*3210*/  LOP3.LUT R28, R35, 0xff0000, R36, 0xf8, !PT ;  /* 0x00ff0000231c7812 */ /* 0x000fe200078ef824 */
[--C-:B------:R-:W-:Y:S01]  /*3220*/  HADD2.F32 R31, -RZ, R8.reuse.H1_H1 ;  /* 0x30000008ff1f7230 */ /* 0x100fe20000004100 */
[----:B------:R-:W-:Y:S01]  /*3230*/  F2FP.F16.E4M3.UNPACK_B R36, R40.H1 ;  /* 0x00000028ff24723e */ /* 0x000fe200030006ff */
[----:B------:R-:W-:Y:S01]  /*3240*/  HADD2.F32 R8, -RZ, R8.H0_H0 ;  /* 0x20000008ff087230 */ /* 0x000fe20000004100 */
[----:B------:R-:W-:Y:S01]  /*3250*/  F2FP.F16.E4M3.UNPACK_B R29, R29.H1 ;  /* 0x0000001dff1d723e */ /* 0x000fe200030006ff */
[----:B------:R-:W-:Y:S02]  /*3260*/  HADD2.F32 R43, -RZ, R34.H1_H1 ;  /* 0x30000022ff2b7230 */ /* 0x000fe40000004100 */
[----:B------:R-:W-:Y:S01]  /*3270*/  FMUL.FTZ R77, R31, R42 ;  /* 0x0000002a1f4d7220 */ /* 0x000fe20000410000 */
[----:B------:R-:W-:-:S02]  /*3280*/  HADD2.F32 R37, -RZ, R36.H0_H0 ;  /* 0x20000024ff257230 */ /* 0x000fc40000004100 */
[C---:B------:R-:W-:Y:S01]  /*3290*/  FMUL.FTZ R42, R8.reuse, R42 ;  /* 0x0000002a082a7220 */ /* 0x040fe20000410000 */
[--C-:B------:R-:W-:Y:S01]  /*32a0*/  HADD2.F32 R35, -RZ, R29.reuse.H1_H1 ;  /* 0x3000001dff237230 */ /* 0x100fe20000004100 */
[----:B------:R-:W-:Y:S01]  /*32b0*/  F2FP.F16.E4M3.UNPACK_B R41, R41 ;  /* 0x00000029ff29723e */ /* 0x000fe200020006ff */
[----:B------:R-:W-:Y:S02]  /*32c0*/  HADD2.F32 R34, -RZ, R29.H0_H0 ;  /* 0x2000001dff227230 */ /* 0x000fe40000004100 */
[-C--:B------:R-:W-:Y:S01]  /*32d0*/  FFMA.FTZ R8, R8, R37.reuse, -R77 ;  /* 0x0000002508087223 */ /* 0x080fe2000001084d */
[----:B------:R-:W-:Y:S02]  /*32e0*/  HADD2.F32 R36, -RZ, R36.H1_H1 ;  /* 0x30000024ff247230 */ /* 0x000fe40000004100 */
[----:B------:R-:W-:Y:S01]  /*32f0*/  FFMA.FTZ R29, R31, R37, R42 ;  /* 0x000000251f1d7223 */ /* 0x000fe2000001002a */
[CC--:B------:R-:W-:Y:S01]  /*3300*/  FMUL.FTZ R77, R35.reuse, R43.reuse ;  /* 0x0000002b234d7220 */ /* 0x0c0fe20000410000 */
[C---:B------:R-:W-:Y:S01]  /*3310*/  FMUL.FTZ R76, R34.reuse, R43 ;  /* 0x0000002b224c7220 */ /* 0x040fe20000410000 */
[-C--:B------:R-:W-:Y:S01]  /*3320*/  F2FP.F16.E4M3.UNPACK_B R31, R30.reuse.H1 ;  /* 0x0000001eff1f723e */ /* 0x080fe200030006ff */
[----:B------:R-:W-:Y:S01]  /*3330*/  HADD2.F32 R37, -RZ, R41.H1_H1 ;  /* 0x30000029ff257230 */ /* 0x000fe20000004100 */
[----:B------:R-:W-:Y:S01]  /*3340*/  F2FP.F16.E4M3.UNPACK_B R30, R30 ;  /* 0x0000001eff1e723e */ /* 0x000fe200020006ff */
[-C--:B------:R-:W-:Y:S01]  /*3350*/  FFMA.FTZ R77, R34, R36.reuse, -R77 ;  /* 0x00000024224d7223 */ /* 0x080fe2000001084d */
[----:B------:R-:W-:Y:S01]  /*3360*/  FFMA.FTZ R78, R35, R36, R76 ;  /* 0x00000024234e7223 */ /* 0x000fe2000001004c */
[----:B------:R-:W-:Y:S01]  /*3370*/  F2FP.F16.E4M3.UNPACK_B R40, R40 ;  /* 0x00000028ff28723e */ /* 0x000fe200020006ff */
[--C-:B------:R-:W-:Y:S01]  /*3380*/  HADD2.F32 R36, -RZ, R31.reuse.H1_H1 ;  /* 0x3000001fff247230 */ /* 0x100fe20000004100 */
[----:B------:R-:W-:Y:S01]  /*3390*/  F2FP.F16.E4M3.UNPACK_B R43, R28.H1 ;  /* 0x0000001cff2b723e */ /* 0x000fe200030006ff */
[----:B------:R-:W-:Y:S01]  /*33a0*/  HADD2.F32 R35, -RZ, R31.H0_H0 ;  /* 0x2000001fff237230 */ /* 0x000fe20000004100 */
[----:B------:R-:W-:Y:S01]  /*33b0*/  F2FP.SATFINITE.E4M3.F32.PACK_AB_MERGE_C R84, R78, R77, RZ ;  /* 0x0000004d4e54723e */ /* 0x000fe200048070ff */
[----:B------:R-:W-:-:S02]  /*33c0*/  HADD2.F32 R31, -RZ, R30.H0_H0 ;  /* 0x2000001eff1f7230 */ /* 0x000fc40000004100 */
[-C--:B------:R-:W-:Y:S01]  /*33d0*/  FMUL.FTZ R76, R36, R37.reuse ;  /* 0x00000025244c7220 */ /* 0x080fe20000410000 */
[----:B------:R-:W-:Y:S02]  /*33e0*/  HADD2.F32 R34, -RZ, R30.H1_H1 ;  /* 0x3000001eff227230 */ /* 0x000fe40000004100 */
[----:B------:R-:W-:Y:S01]  /*33f0*/  FMUL.FTZ R37, R35, R37 ;  /* 0x0000002523257220 */ /* 0x000fe20000410000 */
[----:B------:R-:W-:Y:S02]  /*3400*/  HADD2.F32 R41, -RZ, R41.H0_H0 ;  /* 0x20000029ff297230 */ /* 0x000fe40000004100 */
[--C-:B------:R-:W-:Y:S02]  /*3410*/  HADD2.F32 R30, -RZ, R40.reuse.H1_H1 ;  /* 0x30000028ff1e7230 */ /* 0x100fe40000004100 */
[----:B------:R-:W-:Y:S02]  /*3420*/  HADD2.F32 R40, -RZ, R40.H0_H0 ;  /* 0x20000028ff287230 */ /* 0x000fe40000004100 */
[-C--:B------:R-:W-:Y:S01]  /*3430*/  FMUL.FTZ R42, R34, R41.reuse ;  /* 0x00000029222a7220 */ /* 0x080fe20000410000 */
[----:B------:R-:W-:Y:S01]  /*3440*/  FMUL.FTZ R41, R31, R41 ;  /* 0x000000291f297220 */ /* 0x000fe20000410000 */
[-C--:B------:R-:W-:Y:S01]  /*3450*/  FFMA.FTZ R76, R35, R30.reuse, -R76 ;  /* 0x0000001e234c7223 */ /* 0x080fe2000001084c */
[----:B------:R-:W-:Y:S01]  /*3460*/  FFMA.FTZ R37, R36, R30, R37 ;  /* 0x0000001e24257223 */ /* 0x000fe20000010025 */
[----:B------:R-:W-:Y:S01]  /*3470*/  F2FP.F16.E4M3.UNPACK_B R35, R11.H1 ;  /* 0x0000000bff23723e */ /* 0x000fe200030006ff */
[-C--:B------:R-:W-:Y:S01]  /*3480*/  FFMA.FTZ R30, R31, R40.reuse, -R42 ;  /* 0x000000281f1e7223 */ /* 0x080fe2000001082a */
[----:B------:R-:W-:Y:S01]  /*3490*/  FFMA.FTZ R31, R34, R40, R41 ;  /* 0x00000028221f7223 */ /* 0x000fe20000010029 */
[----:B------:R-:W-:-:S02]  /*34a0*/  F2FP.F16.E4M3.UNPACK_B R40, R9.H1 ;  /* 0x00000009ff28723e */ /* 0x000fc400030006ff */
[----:B------:R-:W-:Y:S01]  /*34b0*/  F2FP.SATFINITE.E4M3.F32.PACK_AB_MERGE_C R82, R37, R76, RZ ;  /* 0x0000004c2552723e */ /* 0x000fe200048070ff */
[--C-:B------:R-:W-:Y:S01]  /*34c0*/  HADD2.F32 R36, -RZ, R35.reuse.H0_H0 ;  /* 0x20000023ff247230 */ /* 0x100fe20000004100 */
[----:B------:R-:W-:Y:S01]  /*34d0*/  F2FP.F16.E4M3.UNPACK_B R34, R10.H1 ;  /* 0x0000000aff22723e */ /* 0x000fe200030006ff */
[----:B------:R-:W-:Y:S01]  /*34e0*/  HADD2.F32 R35, -RZ, R35.H1_H1 ;  /* 0x30000023ff237230 */ /* 0x000fe20000004100 */
[----:B------:R-:W-:Y:S01]  /*34f0*/  F2FP.F16.E4M3.UNPACK_B R42, R28 ;  /* 0x0000001cff2a723e */ /* 0x000fe200020006ff */
[----:B------:R-:W-:Y:S01]  /*3500*/  HADD2.F32 R76, -RZ, R43.H1_H1 ;  /* 0x3000002bff4c7230 */ /* 0x000fe20000004100 */
[----:B------:R-:W-:Y:S01]  /*3510*/  F2FP.F16.E4M3.UNPACK_B R37, R9 ;  /* 0x00000009ff25723e */ /* 0x000fe200020006ff */
[----:B------:R-:W-:Y:S01]  /*3520*/  HADD2.F32 R41, -RZ, R40.H1_H1 ;  /* 0x30000028ff297230 */ /* 0x000fe20000004100 */
[----:B------:R-:W-:Y:S01]  /*3530*/  F2FP.F16.E4M3.UNPACK_B R11, R11 ;  /* 0x0000000bff0b723e */ /* 0x000fe200020006ff */
[----:B------:R-:W-:Y:S02]  /*3540*/  HADD2.F32 R28, -RZ, R34.H1_H1 ;  /* 0x30000022ff1c7230 */ /* 0x000fe40000004100 */
[----:B------:R-:W-:Y:S01]  /*3550*/  FMUL.FTZ R9, R35, R76 ;  /* 0x0000004c23097220 */ /* 0x000fe20000410000 */
[----:B------:R-:W-:Y:S01]  /*3560*/  HADD2.F32 R77, -RZ, R42.H1_H1 ;  /* 0x3000002aff4d7230 */ /* 0x000fe20000004100 */
[----:B------:R-:W-:Y:S01]  /*3570*/  F2FP.F16.E4M3.UNPACK_B R10, R10 ;  /* 0x0000000aff0a723e */ /* 0x000fe200020006ff */
[----:B------:R-:W-:-:S02]  /*3580*/  HADD2.F32 R34, -RZ, R34.H0_H0 ;  /* 0x20000022ff227230 */ /* 0x000fc40000004100 */
[----:B------:R-:W-:Y:S01]  /*3590*/  FFMA.FTZ R78, R36, R41, -R9 ;  /* 0x00000029244e7223 */ /* 0x000fe20000010809 */
[----:B------:R-:W-:Y:S02]  /*35a0*/  HADD2.F32 R9, -RZ, R37.H1_H1 ;  /* 0x30000025ff097230 */ /* 0x000fe40000004100 */
[-C--:B------:R-:W-:Y:S01]  /*35b0*/  FMUL.FTZ R79, R28, R77.reuse ;  /* 0x0000004d1c4f7220 */ /* 0x080fe20000410000 */
[----:B------:R-:W-:Y:S01]  /*35c0*/  FMUL.FTZ R76, R36, R76 ;  /* 0x0000004c244c7220 */ /* 0x000fe20000410000 */
[C---:B------:R-:W-:Y:S01]  /*35d0*/  FMUL.FTZ R77, R34.reuse, R77 ;  /* 0x0000004d224d7220 */ /* 0x040fe20000410000 */
[----:B------:R-:W-:Y:S02]  /*35e0*/  HADD2.F32 R43, -RZ, R43.H0_H0 ;  /* 0x2000002bff2b7230 */ /* 0x000fe40000004100 */
[-C--:B------:R-:W-:Y:S01]  /*35f0*/  FFMA.FTZ R79, R34, R9.reuse, -R79 ;  /* 0x00000009224f7223 */ /* 0x080fe2000001084f */
[----:B------:R-:W-:Y:S02]  /*3600*/  HADD2.F32 R42, -RZ, R42.H0_H0 ;  /* 0x2000002aff2a7230 */ /* 0x000fe40000004100 */
[----:B------:R-:W-:Y:S01]  /*3610*/  FFMA.FTZ R36, R28, R9, R77 ;  /* 0x000000091c247223 */ /* 0x000fe2000001004d */
[----:B------:R-:W-:-:S02]  /*3620*/  HADD2.F32 R28, -RZ, R11.H0_H0 ;  /* 0x2000000bff1c7230 */ /* 0x000fc40000004100 */
[----:B------:R-:W-:Y:S01]  /*3630*/  FFMA.FTZ R83, R35, R41, R76 ;  /* 0x0000002923537223 */ /* 0x000fe2000001004c */
[--C-:B------:R-:W-:Y:S02]  /*3640*/  HADD2.F32 R9, -RZ, R10.reuse.H0_H0 ;  /* 0x2000000aff097230 */ /* 0x100fe40000004100 */
[----:B------:R-:W-:Y:S02]  /*3650*/  HADD2.F32 R11, -RZ, R11.H1_H1 ;  /* 0x3000000bff0b7230 */ /* 0x000fe40000004100 */
[-C--:B------:R-:W-:Y:S01]  /*3660*/  FMUL.FTZ R76, R28, R43.reuse ;  /* 0x0000002b1c4c7220 */ /* 0x080fe20000410000 */
[----:B------:R-:W-:Y:S02]  /*3670*/  HADD2.F32 R10, -RZ, R10.H1_H1 ;  /* 0x3000000aff0a7230 */ /* 0x000fe40000004100 */
[----:B------:R-:W-:Y:S01]  /*3680*/  FMUL.FTZ R35, R9, R42 ;  /* 0x0000002a09237220 */ /* 0x000fe20000410000 */
[----:B------:R-:W-:Y:S02]  /*3690*/  HADD2.F32 R40, -RZ, R40.H0_H0 ;  /* 0x20000028ff287230 */ /* 0x000fe40000004100 */
[----:B------:R-:W-:Y:S01]  /*36a0*/  FMUL.FTZ R41, R11, R43 ;  /* 0x0000002b0b297220 */ /* 0x000fe20000410000 */
[----:B------:R-:W-:-:S02]  /*36b0*/  HADD2.F32 R37, -RZ, R37.H0_H0 ;  /* 0x20000025ff257230 */ /* 0x000fc40000004100 */
[----:B------:R-:W-:Y:S01]  /*36c0*/  FMUL.FTZ R34, R10, R42 ;  /* 0x0000002a0a227220 */ /* 0x000fe20000410000 */
[----:B------:R-:W-:Y:S01]  /*36d0*/  F2FP.SATFINITE.E4M3.F32.PACK_AB_MERGE_C R36, R36, R79, RZ ;  /* 0x0000004f2424723e */ /* 0x000fe200048070ff */
[-C--:B------:R-:W-:Y:S01]  /*36e0*/  FFMA.FTZ R41, R28, R40.reuse, -R41 ;  /* 0x000000281c297223 */ /* 0x080fe20000010829 */
[----:B------:R-:W-:Y:S01]  /*36f0*/  FFMA.FTZ R76, R11, R40, R76 ;  /* 0x000000280b4c7223 */ /* 0x000fe2000001004c */
[-C--:B------:R-:W-:Y:S01]  /*3700*/  FFMA.FTZ R34, R9, R37.reuse, -R34 ;  /* 0x0000002509227223 */ /* 0x080fe20000010822 */
[----:B------:R-:W-:Y:S01]  /*3710*/  FFMA.FTZ R35, R10, R37, R35 ;  /* 0x000000250a237223 */ /* 0x000fe20000010023 */
[----:B------:R-:W-:Y:S02]  /*3720*/  F2FP.SATFINITE.E4M3.F32.PACK_AB_MERGE_C R78, R83, R78, RZ ;  /* 0x0000004e534e723e */ /* 0x000fe400048070ff */
[----:B------:R-:W-:Y:S02]  /*3730*/  F2FP.SATFINITE.E4M3.F32.PACK_AB_MERGE_C R9, R29, R8, R84 ;  /* 0x000000081d09723e */ /* 0x000fe40004807054 */
[----:B------:R-:W-:-:S02]  /*3740*/  F2FP.SATFINITE.E4M3.F32.PACK_AB_MERGE_C R8, R31, R30, R82 ;  /* 0x0000001e1f08723e */ /* 0x000fc40004807052 */
[----:B------:R-:W-:Y:S02]  /*3750*/  F2FP.SATFINITE.E4M3.F32.PACK_AB_MERGE_C R10, R35, R34, R36 ;  /* 0x00000022230a723e */ /* 0x000fe40004807024 */
[----:B------:R-:W-:-:S07]  /*3760*/  F2FP.SATFINITE.E4M3.F32.PACK_AB_MERGE_C R11, R76, R41, R78 ;  /* 0x000000294c0b723e */ /* 0x000fce000480704e */
.L_x_1883:
[----:B------:R-:W-:Y:S05]  /*3770*/  BSYNC B2 ;  /* 0x0000000000027941 */ /* 0x000fea0003800000 */
.L_x_1882:
[----:B--2---:R2:W-:Y:S02]  /*3780*/  STG.E.128 desc[UR40][R32.64+0x20], R8 ;  /* 0x0000200820007986 */ /* 0x0045e4000c101d28 */
.L_x_1881:
[----:B------:R-:W-:Y:S05]  /*3790*/  BSYNC B1 ;  /* 0x0000000000017941 */ /* 0x000fea0003800000 */
.L_x_1880:
[----:B------:R-:W-:Y:S05]  /*37a0*/  @P1 BRA `(.L_x_1875) ;  /* 0x0000002800bc1947 */ /* 0x000fea0003800000 */
[----:B-12---:R-:W1:Y:S01]  /*37b0*/  S2R R8, SR_TID.X ;  /* 0x0000000000087919 */ /* 0x006e620000002100 */
[----:B------:R-:W-:Y:S01]  /*37c0*/  BSSY B1, `(.L_x_1884) ;  /* 0x0000071000017945 */ /* 0x000fe20003800000 */
[----:B-1----:R-:W-:-:S05]  /*37d0*/  VIADD R9, R8, 0xffffff80 ;  /* 0xffffff8008097836 */ /* 0x002fca0000000000 */
[----:B------:R-:W-:-:S04]  /*37e0*/  LEA.HI R8, R9, R9, RZ, 0x1 ;  /* 0x0000000909087211 */ /* 0x000fc800078f08ff */
[----:B------:R-:W-:-:S04]  /*37f0*/  LOP3.LUT R8, R8, 0xfffffffe, RZ, 0xc0, !PT ;  /* 0xfffffffe08087812 */ /* 0x000fc800078ec0ff */
[----:B------:R-:W-:-:S05]  /*3800*/  IADD3 R8, R9, -R8, RZ ;  /* 0x8000000809087210 */ /* 0x000fca0007ffe0ff */
[----:B------:R-:W-:-:S04]  /*3810*/  IMAD.SHL.U32 R8, R8, 0x8, RZ ;  /* 0x0000000808087824 */ /* 0x000fc800078e00ff */
[----:B------:R-:W-:Y:S02]  /*3820*/  VIADD R29, R8, 0x20 ;  /* 0x00000020081d7836 */ /* 0x000fe40000000000 */
[----:B------:R1:W2:Y:S03]  /*3830*/  LDS.128 R8, [R87+0x15800] ;  /* 0x0158000057087984 */ /* 0x0002a60000000c00 */
        /* <DEDUP_REMOVED lines=105> */
.L_x_1885:
[----:B------:R-:W-:Y:S05]  /*3ed0*/  BSYNC B1 ;  /* 0x0000000000017941 */ /* 0x000fea0003800000 */
.L_x_1884:
[----:B--2---:R3:W-:Y:S01]  /*3ee0*/  STG.E.128 desc[UR40][R32.64+0x40], R8 ;  /* 0x0000400820007986 */ /* 0x0047e2000c101d28 */
[----:B------:R-:W-:Y:S05]  /*3ef0*/  BRA `(.L_x_1875) ;  /* 0x0000002000e87947 */ /* 0x000fea0003800000 */
.L_x_1869:
        /* <DEDUP_REMOVED lines=18> */
[----:B------:R-:W-:-:S02]  /*4020*/  CS2R R30, SRZ ;  /* 0x00000000001e7805 */ /* 0x000fc4000001ff00 */
[----:B------:R-:W-:Y:S02]  /*4030*/  IADD3 R38, P3, P5, R48, UR6, R38 ;  /* 0x0000000630267c10 */ /* 0x000fe4000fd7e026 */
[----:B------:R-:W-:Y:S02]  /*4040*/  CS2R R28, SRZ ;  /* 0x00000000001c7805 */ /* 0x000fe4000001ff00 */
[----:B------:R-:W-:Y:S02]  /*4050*/  IADD3.X R39, R5, UR7, R43, P3, P5 ;  /* 0x0000000705277c10 */ /* 0x000fe40009fea42b */
[-C--:B------:R-:W-:Y:S02]  /*4060*/  ISETP.GE.AND P3, PT, R157, R90.reuse, PT ;  /* 0x0000005a9d00720c */ /* 0x080fe40003f66270 */
[----:B------:R-:W-:-:S11]  /*4070*/  ISETP.GE.AND P5, PT, R78, R90, PT ;  /* 0x0000005a4e00720c */ /* 0x000fd60003fa6270 */
[----:B------:R0:W5:Y:S04]  /*4080*/  @!P3 LDG.E.128 R12, desc[UR40][R40.64] ;  /* 0x00000028280cb981 */ /* 0x000168000c1e1d00 */
[----:B------:R0:W5:Y:S04]  /*4090*/  @!P5 LDG.E.128 R8, desc[UR40][R40.64+0x20] ;  /* 0x000020282808d981 */ /* 0x000168000c1e1d00 */
[----:B------:R0:W5:Y:S04]  /*40a0*/  @!P3 LDG.E.128 R32, desc[UR40][R38.64] ;  /* 0x000000282620b981 */ /* 0x000168000c1e1d00 */
[----:B------:R0:W5:Y:S02]  /*40b0*/  @!P5 LDG.E.128 R28, desc[UR40][R38.64+0x20] ;  /* 0x00002028261cd981 */ /* 0x000164000c1e1d00 */
.L_x_1887:
[----:B------:R-:W-:Y:S05]  /*40c0*/  BSYNC B1 ;  /* 0x0000000000017941 */ /* 0x000fea0003800000 */
.L_x_1886:
        /* <DEDUP_REMOVED lines=11> */
.L_x_1888:
[----:B------:R-:W-:Y:S01]  /*4180*/  IMAD R86, R17, 0x8, R16 ;  /* 0x0000000811567824 */ /* 0x000fe200078e0210 */
[----:B------:R-:W-:Y:S01]  /*4190*/  SHF.L.U32 R89, R156, 0x1f, RZ ;  /* 0x0000001f9c597819 */ /* 0x000fe200000006ff */
[----:B------:R-:W-:Y:S03]  /*41a0*/  BSSY B1, `(.L_x_1889) ;  /* 0x0000003000017945 */ /* 0x000fe60003800000 */
[----:B------:R-:W1:Y:S02]  /*41b0*/  SYNCS.PHASECHK.TRANS64.TRYWAIT P5, [R86+URZ+0x19c90], R89 ;  /* 0x019c9059560075a7 */ /* 0x000e6400080a017f */
[----:B-1----:R-:W-:Y:S05]  /*41c0*/  @!P5 BRA `(.L_x_1890) ;  /* 0x0000018000f8d947 */ /* 0x002fea0003800000 */
.L_x_2130:
[----:B------:R-:W-:Y:S05]  /*41d0*/  BSYNC B1 ;  /* 0x0000000000017941 */ /* 0x000fea0003800000 */
.L_x_1889:
        /* <DEDUP_REMOVED lines=13> */
[----:B------:R-:W2:Y:S04]  /*42b0*/  LDL R42, [R1+0x4] ;  /* 0x00000400012a7983 */ /* 0x000ea80000100800 */
[----:B------:R-:W3:Y:S04]  /*42c0*/  LDL R41, [R1+0x5c] ;  /* 0x00005c0001297983 */ /* 0x000ee80000100800 */
[----:B------:R-:W4:Y:S01]  /*42d0*/  LDL R39, [R1+0xc] ;  /* 0x00000c0001277983 */ /* 0x000f220000100800 */
[----:B------:R-:W-:Y:S01]  /*42e0*/  ISETP.GE.AND P5, PT, R157, R81, PT ;  /* 0x000000519d00720c */ /* 0x000fe20003fa6270 */
[----:B------:R-:W-:Y:S03]  /*42f0*/  BSSY B2, `(.L_x_1893) ;  /* 0x00000eb000027945 */ /* 0x000fe60003800000 */
[----:B------:R-:W-:-:S02]  /*4300*/  SEL R36, R61, R98, !P5 ;  /* 0x000000623d247207 */ /* 0x000fc40006800000 */
[----:B------:R-:W-:Y:S02]  /*4310*/  IADD3 R83, P4, P5, R58, R78, R20 ;  /* 0x0000004e3a537210 */ /* 0x000fe40007d9e014 */
        /* <DEDUP_REMOVED lines=29> */
[----:B------:R-:W-:Y:S02]  /*44f0*/  LOP3.LUT R103, R13, 0xff0000ff, RZ, 0xc0, !PT ;  /* 0xff0000ff0d677812 */ /* 0x000fe400078ec0ff */
[----:B------:R-:W-:Y:S01]  /*4500*/  SHF.R.U32.HI R104, RZ, 0x8, R33 ;  /* 0x00000008ff687819 */ /* 0x000fe20000011621 */
[----:B------:R-:W-:Y:S01]  /*4510*/  IMAD.SHL.U32 R34, R34, 0x100, RZ ;  /* 0x0000010022227824 */ /* 0x000fe200078e00ff */
[----:B------:R-:W-:Y:S02]  /*4520*/  SHF.R.U32.HI R105, RZ, 0x8, R15 ;  /* 0x00000008ff697819 */ /* 0x000fe4000001160f */
[----:B------:R-:W-:Y:S02]  /*4530*/  SHF.R.U32.HI R14, RZ, 0x10, R13 ;  /* 0x00000010ff0e7819 */ /* 0x000fe4000001160d */
[----:B------:R-:W-:-:S02]  /*4540*/  SHF.R.U32.HI R12, RZ, 0x10, R15 ;  /* 0x00000010ff0c7819 */ /* 0x000fc4000001160f */
[----:B------:R-:W-:Y:S01]  /*4550*/  LOP3.LUT R32, R15, 0xff0000ff, RZ, 0xc0, !PT ;  /* 0xff0000ff0f207812 */ /* 0x000fe200078ec0ff */
[----:B------:R-:W-:Y:S01]  /*4560*/  IMAD.U32 R14, R14, 0x10000, RZ ;  /* 0x000100000e0e7824 */ /* 0x000fe200078e00ff */
[----:B------:R-:W-:Y:S01]  /*4570*/  SHF.R.U32.HI R102, RZ, 0x8, R35 ;  /* 0x00000008ff667819 */ /* 0x000fe20000011623 */
[----:B------:R-:W-:Y:S01]  /*4580*/  IMAD.U32 R12, R12, 0x10000, RZ ;  /* 0x000100000c0c7824 */ /* 0x000fe200078e00ff */
[----:B------:R-:W-:Y:S01]  /*4590*/  LOP3.LUT R103, R103, 0xff00, R34, 0xf8, !PT ;  /* 0x0000ff0067677812 */ /* 0x000fe200078ef822 */
[----:B------:R-:W-:Y:S01]  /*45a0*/  IMAD.SHL.U32 R34, R104, 0x100, RZ ;  /* 0x0000010068227824 */ /* 0x000fe200078e00ff */
[----:B------:R-:W-:Y:S01]  /*45b0*/  SHF.R.U32.HI R13, RZ, 0x10, R33 ;  /* 0x00000010ff0d7819 */ /* 0x000fe20000011621 */
[----:B------:R-:W-:Y:S01]  /*45c0*/  IMAD.SHL.U32 R102, R102, 0x100, RZ ;  /* 0x0000010066667824 */ /* 0x000fe200078e00ff */
[----:B------:R-:W-:Y:S02]  /*45d0*/  SHF.R.U32.HI R15, RZ, 0x10, R35 ;  /* 0x00000010ff0f7819 */ /* 0x000fe40000011623 */
[----:B------:R-:W-:Y:S01]  /*45e0*/  LOP3.LUT R107, R35, 0xff0000ff, RZ, 0xc0, !PT ;  /* 0xff0000ff236b7812 */ /* 0x000fe200078ec0ff */
[----:B------:R-:W-:Y:S01]  /*45f0*/  IMAD.U32 R13, R13, 0x10000, RZ ;  /* 0x000100000d0d7824 */ /* 0x000fe200078e00ff */
[----:B------:R-:W-:-:S02]  /*4600*/  LOP3.LUT R33, R33, 0xff0000ff, RZ, 0xc0, !PT ;  /* 0xff0000ff21217812 */ /* 0x000fc400078ec0ff */
[----:B------:R-:W-:Y:S02]  /*4610*/  SHF.L.U32 R35, R105, 0x8, RZ ;  /* 0x0000000869237819 */ /* 0x000fe400000006ff */
[----:B------:R-:W-:Y:S02]  /*4620*/  LOP3.LUT R108, R33, 0xff00, R34, 0xf8, !PT ;  /* 0x0000ff00216c7812 */ /* 0x000fe400078ef822 */
[----:B------:R-:W-:Y:S02]  /*4630*/  LOP3.LUT R105, R32, 0xff00, R35, 0xf8, !PT ;  /* 0x0000ff0020697812 */ /* 0x000fe400078ef823 */
[----:B------:R-:W-:Y:S02]  /*4640*/  F2FP.F16.E4M3.UNPACK_B R106, R100.H1 ;  /* 0x00000064ff6a723e */ /* 0x000fe400030006ff */
[----:B--2---:R-:W-:Y:S02]  /*4650*/  F2FP.F16.E4M3.UNPACK_B R34, R40.H1 ;  /* 0x00000028ff22723e */ /* 0x004fe400030006ff */
[----:B0-----:R-:W-:Y:S01]  /*4660*/  F2FP.F16.E4M3.UNPACK_B R35, R36.H1 ;  /* 0x00000024ff23723e */ /* 0x001fe200030006ff */
[----:B------:R-:W-:Y:S01]  /*4670*/  HADD2.F32 R104, -RZ, R106.H0_H0 ;  /* 0x2000006aff687230 */ /* 0x000fe20000004100 */
[----:B------:R-:W-:Y:S01]  /*4680*/  LOP3.LUT R110, R107, 0xff00, R102, 0xf8, !PT ;  /* 0x0000ff006b6e7812 */ /* 0x000fe200078ef866 */
[----:B------:R-:W-:Y:S01]  /*4690*/  HADD2.F32 R32, -RZ, R34.H0_H0 ;  /* 0x20000022ff207230 */ /* 0x000fe20000004100 */
[----:B------:R-:W-:Y:S01]  /*46a0*/  F2FP.F16.E4M3.UNPACK_B R102, R101.H1 ;  /* 0x00000065ff66723e */ /* 0x000fe200030006ff */
[--C-:B------:R-:W-:Y:S01]  /*46b0*/  HADD2.F32 R33, -RZ, R35.reuse.H0_H0 ;  /* 0x20000023ff217230 */ /* 0x100fe20000004100 */
[----:B------:R-:W-:Y:S01]  /*46c0*/  LOP3.LUT R14, R103, 0xff0000, R14, 0xf8, !PT ;  /* 0x00ff0000670e7812 */ /* 0x000fe200078ef80e */
[----:B------:R-:W-:Y:S01]  /*46d0*/  HADD2.F32 R35, -RZ, R35.H1_H1 ;  /* 0x30000023ff237230 */ /* 0x000fe20000004100 */
[----:B------:R-:W-:Y:S01]  /*46e0*/  LOP3.LUT R12, R105, 0xff0000, R12, 0xf8, !PT ;  /* 0x00ff0000690c7812 */ /* 0x000fe200078ef80c */
[----:B------:R-:W-:-:S02]  /*46f0*/  IMAD.U32 R105, R15, 0x10000, RZ ;  /* 0x000100000f697824 */ /* 0x000fc400078e00ff */
[-C--:B------:R-:W-:Y:S01]  /*4700*/  FMUL.FTZ R112, R32, R104.reuse ;  /* 0x0000006820707220 */ /* 0x080fe20000410000 */
[----:B------:R-:W-:Y:S02]  /*4710*/  HADD2.F32 R103, -RZ, R102.H0_H0 ;  /* 0x20000066ff677230 */ /* 0x000fe40000004100 */
[C---:B------:R-:W-:Y:S01]  /*4720*/  FMUL.FTZ R107, R33.reuse, R104 ;  /* 0x00000068216b7220 */ /* 0x040fe20000410000 */
[----:B------:R-:W-:Y:S01]  /*4730*/  LOP3.LUT R15, R108, 0xff0000, R13, 0xf8, !PT ;  /* 0x00ff00006c0f7812 */ /* 0x000fe200078ef80d */
[----:B------:R-:W-:Y:S01]  /*4740*/  HADD2.F32 R108, -RZ, R106.H1_H1 ;  /* 0x3000006aff6c7230 */ /* 0x000fe20000004100 */
[----:B------:R-:W-:Y:S01]  /*4750*/  F2FP.F16.E4M3.UNPACK_B R106, R100 ;  /* 0x00000064ff6a723e */ /* 0x000fe200020006ff */
[----:B------:R-:W-:Y:S01]  /*4760*/  HADD2.F32 R104, -RZ, R102.H1_H1 ;  /* 0x30000066ff687230 */ /* 0x000fe20000004100 */
[----:B------:R-:W-:Y:S01]  /*4770*/  F2FP.F16.E4M3.UNPACK_B R100, R40 ;  /* 0x00000028ff64723e */ /* 0x000fe200020006ff */
[-C--:B------:R-:W-:Y:S01]  /*4780*/  FFMA.FTZ R33, R33, R103.reuse, -R112 ;  /* 0x0000006721217223 */ /* 0x080fe20000010870 */
[----:B------:R-:W-:Y:S01]  /*4790*/  FFMA.FTZ R32, R32, R103, R107 ;  /* 0x0000006720207223 */ /* 0x000fe2000001006b */
[----:B------:R-:W-:Y:S01]  /*47a0*/  F2FP.F16.E4M3.UNPACK_B R102, R36 ;  /* 0x00000024ff66723e */ /* 0x000fe200020006ff */
[----:B------:R-:W-:Y:S01]  /*47b0*/  HADD2.F32 R107, -RZ, R106.H0_H0 ;  /* 0x2000006aff6b7230 */ /* 0x000fe20000004100 */
[----:B------:R-:W-:Y:S01]  /*47c0*/  F2FP.F16.E4M3.UNPACK_B R103, R101 ;  /* 0x00000065ff67723e */ /* 0x000fe200020006ff */
[----:B------:R-:W-:Y:S01]  /*47d0*/  HADD2.F32 R101, -RZ, R34.H1_H1 ;  /* 0x30000022ff657230 */ /* 0x000fe20000004100 */
[----:B------:R-:W-:Y:S01]  /*47e0*/  LOP3.LUT R13, R110, 0xff0000, R105, 0xf8, !PT ;  /* 0x00ff00006e0d7812 */ /* 0x000fe200078ef869 */
[----:B------:R-:W-:-:S02]  /*47f0*/  HADD2.F32 R40, -RZ, R100.H0_H0 ;  /* 0x20000064ff287230 */ /* 0x000fc40000004100 */
[----:B------:R-:W-:Y:S02]  /*4800*/  HADD2.F32 R36, -RZ, R102.H0_H0 ;  /* 0x20000066ff247230 */ /* 0x000fe40000004100 */
[-C--:B------:R-:W-:Y:S01]  /*4810*/  FMUL.FTZ R34, R101, R108.reuse ;  /* 0x0000006c65227220 */ /* 0x080fe20000410000 */
[C---:B------:R-:W-:Y:S01]  /*4820*/  FMUL.FTZ R108, R35.reuse, R108 ;  /* 0x0000006c236c7220 */ /* 0x040fe20000410000 */
[--C-:B------:R-:W-:Y:S02]  /*4830*/  HADD2.F32 R105, -RZ, R103.reuse.H0_H0 ;  /* 0x20000067ff697230 */ /* 0x100fe40000004100 */
[-C--:B------:R-:W-:Y:S01]  /*4840*/  FMUL.FTZ R109, R40, R107.reuse ;  /* 0x0000006b286d7220 */ /* 0x080fe20000410000 */
[----:B------:R-:W-:Y:S01]  /*4850*/  FMUL.FTZ R107, R36, R107 ;  /* 0x0000006b246b7220 */ /* 0x000fe20000410000 */
[-C--:B------:R-:W-:Y:S01]  /*4860*/  FFMA.FTZ R34, R35, R104.reuse, -R34 ;  /* 0x0000006823227223 */ /* 0x080fe20000010822 */
[----:B------:R-:W-:Y:S01]  /*4870*/  FFMA.FTZ R35, R101, R104, R108 ;  /* 0x0000006865237223 */ /* 0x000fe2000001006c */
[----:B------:R-:W-:-:S02]  /*4880*/  HADD2.F32 R108, -RZ, R103.H1_H1 ;  /* 0x30000067ff6c7230 */ /* 0x000fc40000004100 */
[-C--:B------:R-:W-:Y:S01]  /*4890*/  FFMA.FTZ R36, R36, R105.reuse, -R109 ;  /* 0x0000006924247223 */ /* 0x080fe2000001086d */
[----:B------:R-:W-:Y:S01]  /*48a0*/  FFMA.FTZ R40, R40, R105, R107 ;  /* 0x0000006928287223 */ /* 0x000fe2000001006b */
[----:B------:R-:W-:Y:S01]  /*48b0*/  HADD2.F32 R101, -RZ, R106.H1_H1 ;  /* 0x3000006aff657230 */ /* 0x000fe20000004100 */
[----:B------:R-:W-:Y:S01]  /*48c0*/  F2FP.F16.E4M3.UNPACK_B R109, R97.H1 ;  /* 0x00000061ff6d723e */ /* 0x000fe200030006ff */
[----:B------:R-:W-:Y:S01]  /*48d0*/  HADD2.F32 R103, -RZ, R100.H1_H1 ;  /* 0x30000064ff677230 */ /* 0x000fe20000004100 */
[----:B------:R-:W-:Y:S01]  /*48e0*/  F2FP.F16.E4M3.UNPACK_B R105, R42.H1 ;  /* 0x0000002aff69723e */ /* 0x000fe200030006ff */
[----:B------:R-:W-:Y:S01]  /*48f0*/  HADD2.F32 R102, -RZ, R102.H1_H1 ;  /* 0x30000066ff667230 */ /* 0x000fe20000004100 */
[----:B------:R-:W-:Y:S01]  /*4900*/  F2FP.F16.E4M3.UNPACK_B R106, R38.H1 ;  /* 0x00000026ff6a723e */ /* 0x000fe200030006ff */
[----:B------:R-:W-:Y:S01]  /*4910*/  HADD2.F32 R110, -RZ, R109.H0_H0 ;  /* 0x2000006dff6e7230 */ /* 0x000fe20000004100 */
[----:B------:R-:W-:Y:S01]  /*4920*/  F2FP.F16.E4M3.UNPACK_B R104, R99.H1 ;  /* 0x00000063ff68723e */ /* 0x000fe200030006ff */
[----:B------:R-:W-:Y:S01]  /*4930*/  FMUL.FTZ R111, R103, R101 ;  /* 0x00000065676f7220 */ /* 0x000fe20000410000 */
[----:B------:R-:W-:-:S02]  /*4940*/  HADD2.F32 R107, -RZ, R105.H0_H0 ;  /* 0x20000069ff6b7230 */ /* 0x000fc40000004100 */
[C---:B------:R-:W-:Y:S01]  /*4950*/  FMUL.FTZ R112, R102.reuse, R101 ;  /* 0x0000006566707220 */ /* 0x040fe20000410000 */
[----:B------:R-:W-:Y:S02]  /*4960*/  HADD2.F32 R100, -RZ, R106.H0_H0 ;  /* 0x2000006aff647230 */ /* 0x000fe40000004100 */
[-C--:B------:R-:W-:Y:S01]  /*4970*/  FFMA.FTZ R101, R102, R108.reuse, -R111 ;  /* 0x0000006c66657223 */ /* 0x080fe2000001086f */
[----:B------:R-:W-:Y:S02]  /*4980*/  HADD2.F32 R102, -RZ, R104.H0_H0 ;  /* 0x20000068ff667230 */ /* 0x000fe40000004100 */
[----:B------:R-:W-:Y:S01]  /*4990*/  FFMA.FTZ R103, R103, R108, R112 ;  /* 0x0000006c67677223 */ /* 0x000fe20000010070 */
[-C--:B------:R-:W-:Y:S01]  /*49a0*/  FMUL.FTZ R111, R107, R110.reuse ;  /* 0x0000006e6b6f7220 */ /* 0x080fe20000410000 */
[----:B------:R-:W-:Y:S01]  /*49b0*/  FMUL.FTZ R108, R100, R110 ;  /* 0x0000006e646c7220 */ /* 0x000fe20000410000 */
[----:B------:R-:W-:Y:S01]  /*49c0*/  HADD2.F32 R110, -RZ, R109.H1_H1 ;  /* 0x3000006dff6e7230 */ /* 0x000fe20000004100 */
[----:B------:R-:W-:Y:S01]  /*49d0*/  F2FP.F16.E4M3.UNPACK_B R109, R97 ;  /* 0x00000061ff6d723e */ /* 0x000fe200020006ff */
[----:B------:R-:W-:-:S02]  /*49e0*/  HADD2.F32 R105, -RZ, R105.H1_H1 ;  /* 0x30000069ff697230 */ /* 0x000fc40000004100 */
[-C--:B------:R-:W-:Y:S01]  /*49f0*/  FFMA.FTZ R100, R100, R102.reuse, -R111 ;  /* 0x0000006664647223 */ /* 0x080fe2000001086f */
[----:B------:R-:W-:Y:S01]  /*4a00*/  FFMA.FTZ R102, R107, R102, R108 ;  /* 0x000000666b667223 */ /* 0x000fe2000001006c */
[----:B------:R-:W-:Y:S01]  /*4a10*/  HADD2.F32 R106, -RZ, R106.H1_H1 ;  /* 0x3000006aff6a7230 */ /* 0x000fe20000004100 */
[----:B------:R-:W-:Y:S01]  /*4a20*/  F2FP.F16.E4M3.UNPACK_B R38, R38 ;  /* 0x00000026ff26723e */ /* 0x000fe200020006ff */
[----:B------:R-:W-:Y:S02]  /*4a30*/  HADD2.F32 R108, -RZ, R104.H1_H1 ;  /* 0x30000068ff6c7230 */ /* 0x000fe40000004100 */
[----:B------:R-:W-:Y:S01]  /*4a40*/  FMUL.FTZ R107, R105, R110 ;  /* 0x0000006e696b7220 */ /* 0x000fe20000410000 */
[----:B------:R-:W-:Y:S01]  /*4a50*/  F2FP.F16.E4M3.UNPACK_B R104, R42 ;  /* 0x0000002aff68723e */ /* 0x000fe200020006ff */
[C---:B------:R-:W-:Y:S01]  /*4a60*/  FMUL.FTZ R110, R106.reuse, R110 ;  /* 0x0000006e6a6e7220 */ /* 0x040fe20000410000 */
[----:B------:R-:W-:Y:S02]  /*4a70*/  HADD2.F32 R111, -RZ, R109.H0_H0 ;  /* 0x2000006dff6f7230 */ /* 0x000fe40000004100 */
[----:B------:R-:W-:Y:S01]  /*4a80*/  FFMA.FTZ R97, R106, R108, -R107 ;  /* 0x0000006c6a617223 */ /* 0x000fe2000001086b */
[----:B------:R-:W-:Y:S01]  /*4a90*/  F2FP.F16.E4M3.UNPACK_B R107, R99 ;  /* 0x00000063ff6b723e */ /* 0x000fe200020006ff */
[----:B------:R-:W-:-:S02]  /*4aa0*/  HADD2.F32 R106, -RZ, R104.H0_H0 ;  /* 0x20000068ff6a7230 */ /* 0x000fc40000004100 */
[----:B------:R-:W-:Y:S01]  /*4ab0*/  FFMA.FTZ R105, R105, R108, R110 ;  /* 0x0000006c69697223 */ /* 0x000fe2000001006e */
[----:B------:R-:W-:Y:S01]  /*4ac0*/  HADD2.F32 R108, -RZ, R109.H1_H1 ;  /* 0x3000006dff6c7230 */ /* 0x000fe20000004100 */
[----:B------:R-:W-:Y:S01]  /*4ad0*/  F2FP.SATFINITE.E4M3.F32.PACK_AB_MERGE_C R33, R34, R33, RZ ;  /* 0x000000212221723e */ /* 0x000fe200048070ff */
[--C-:B------:R-:W-:Y:S02]  /*4ae0*/  HADD2.F32 R42, -RZ, R38.reuse.H0_H0 ;  /* 0x20000026ff2a7230 */ /* 0x100fe40000004100 */
[----:B------:R-:W-:Y:S01]  /*4af0*/  FMUL.FTZ R113, R106, R111 ;  /* 0x0000006f6a717220 */ /* 0x000fe20000410000 */
[----:B------:R-:W-:Y:S01]  /*4b00*/  HADD2.F32 R109, -RZ, R107.H0_H0 ;  /* 0x2000006bff6d7230 */ /* 0x000fe20000004100 */
[----:B------:R-:W-:Y:S01]  /*4b10*/  F2FP.SATFINITE.E4M3.F32.PACK_AB_MERGE_C R32, R35, R32, RZ ;  /* 0x000000202320723e */ /* 0x000fe200048070ff */
[----:B------:R-:W-:Y:S01]  /*4b20*/  HADD2.F32 R99, -RZ, R38.H1_H1 ;  /* 0x30000026ff637230 */ /* 0x000fe20000004100 */
[----:B------:R-:W-:Y:S01]  /*4b30*/  F2FP.SATFINITE.E4M3.F32.PACK_AB_MERGE_C R36, R101, R36, R33 ;  /* 0x000000246524723e */ /* 0x000fe20004807021 */
[----:B------:R-:W-:-:S02]  /*4b40*/  HADD2.F32 R104, -RZ, R104.H1_H1 ;  /* 0x30000068ff687230 */ /* 0x000fc40000004100 */
[C---:B------:R-:W-:Y:S01]  /*4b50*/  FFMA.FTZ R38, R42.reuse, R109, -R113 ;  /* 0x0000006d2a267223 */ /* 0x040fe20000010871 */
[----:B------:R-:W-:Y:S02]  /*4b60*/  HADD2.F32 R107, -RZ, R107.H1_H1 ;  /* 0x3000006bff6b7230 */ /* 0x000fe40000004100 */
[----:B------:R-:W-:Y:S01]  /*4b70*/  FMUL.FTZ R111, R42, R111 ;  /* 0x0000006f2a6f7220 */ /* 0x000fe20000410000 */
[-C--:B------:R-:W-:Y:S01]  /*4b80*/  FMUL.FTZ R113, R99, R108.reuse ;  /* 0x0000006c63717220 */ /* 0x080fe20000410000 */
[----:B------:R-:W-:Y:S01]  /*4b90*/  F2FP.F16.E4M3.UNPACK_B R34, R41 ;  /* 0x00000029ff22723e */ /* 0x000fe200020006ff */
[----:B------:R-:W-:Y:S01]  /*4ba0*/  FMUL.FTZ R110, R104, R108 ;  /* 0x0000006c686e7220 */ /* 0x000fe20000410000 */
[----:B------:R-:W-:Y:S01]  /*4bb0*/  F2FP.F16.E4M3.UNPACK_B R35, R15 ;  /* 0x0000000fff23723e */ /* 0x000fe200020006ff */
[----:B------:R-:W-:Y:S01]  /*4bc0*/  FFMA.FTZ R42, R106, R109, R111 ;  /* 0x0000006d6a2a7223 */ /* 0x000fe2000001006f */
[----:B------:R-:W-:Y:S01]  /*4bd0*/  F2FP.F16.E4M3.UNPACK_B R33, R37 ;  /* 0x00000025ff21723e */ /* 0x000fe200020006ff */
[-C--:B------:R-:W-:Y:S01]  /*4be0*/  FFMA.FTZ R113, R104, R107.reuse, R113 ;  /* 0x0000006b68717223 */ /* 0x080fe20000010071 */
[----:B------:R-:W-:Y:S01]  /*4bf0*/  F2FP.SATFINITE.E4M3.F32.PACK_AB_MERGE_C R100, R97, R100, RZ ;  /* 0x000000646164723e */ /* 0x000fe200048070ff */
[----:B------:R-:W-:Y:S01]  /*4c00*/  FFMA.FTZ R109, R99, R107, -R110 ;  /* 0x0000006b636d7223 */ /* 0x000fe2000001086e */
[----:B------:R-:W-:Y:S01]  /*4c10*/  F2FP.SATFINITE.E4M3.F32.PACK_AB_MERGE_C R40, R103, R40, R32 ;  /* 0x000000286728723e */ /* 0x000fe20004807020 */
[--C-:B------:R-:W-:Y:S01]  /*4c20*/  HADD2.F32 R97, -RZ, R34.reuse.H0_H0 ;  /* 0x20000022ff617230 */ /* 0x100fe20000004100 */
[----:B------:R-:W-:Y:S01]  /*4c30*/  F2FP.SATFINITE.E4M3.F32.PACK_AB_MERGE_C R102, R105, R102, RZ ;  /* 0x000000666966723e */ /* 0x000fe200048070ff */
[----:B------:R-:W-:Y:S01]  /*4c40*/  HADD2.F32 R101, -RZ, R35.H0_H0 ;  /* 0x20000023ff657230 */ /* 0x000fe20000004100 */
[----:B------:R-:W-:Y:S01]  /*4c50*/  F2FP.F16.E4M3.UNPACK_B R99, R14 ;  /* 0x0000000eff63723e */ /* 0x000fe200020006ff */
[----:B------:R-:W-:Y:S01]  /*4c60*/  HADD2.F32 R32, -RZ, R33.H0_H0 ;  /* 0x20000021ff207230 */ /* 0x000fe20000004100 */
[----:B------:R-:W-:Y:S01]  /*4c70*/  F2FP.SATFINITE.E4M3.F32.PACK_AB_MERGE_C R42, R113, R42, R102 ;  /* 0x0000002a712a723e */ /* 0x000fe20004807066 */
        /* <DEDUP_REMOVED lines=13> */
[----:B------:R-:W-:Y:S01]  /*4d50*/  FMUL.FTZ R97, R35, R101 ;  /* 0x0000006523617220 */ /* 0x000fe20000410000 */
[----:B------:R-:W-:Y:S01]  /*4d60*/  F2FP.F16.E4M3.UNPACK_B R101, R15.H1 ;  /* 0x0000000fff65723e */ /* 0x000fe200030006ff */
[----:B------:R-:W-:Y:S01]  /*4d70*/  HADD2.F32 R15, -RZ, R37.H0_H0 ;  /* 0x20000025ff0f7230 */ /* 0x000fe20000004100 */
[----:B------:R-:W-:Y:S01]  /*4d80*/  F2FP.F16.E4M3.UNPACK_B R14, R14.H1 ;  /* 0x0000000eff0e723e */ /* 0x000fe200030006ff */
[----:B------:R-:W-:Y:S01]  /*4d90*/  FFMA.FTZ R34, R34, R99, R97 ;  /* 0x0000006322227223 */ /* 0x000fe20000010061 */
[----:B------:R-:W-:-:S02]  /*4da0*/  HADD2.F32 R97, -RZ, R41.H0_H0 ;  /* 0x20000029ff617230 */ /* 0x000fc40000004100 */
[----:B------:R-:W-:Y:S01]  /*4db0*/  FFMA.FTZ R35, R35, R99, -R100 ;  /* 0x0000006323237223 */ /* 0x000fe20000010864 */
[----:B------:R-:W-:Y:S01]  /*4dc0*/  HADD2.F32 R104, -RZ, R101.H0_H0 ;  /* 0x20000065ff687230 */ /* 0x000fe20000004100 */
[----:B------:R-:W-:Y:S01]  /*4dd0*/  F2FP.F16.E4M3.UNPACK_B R107, R13.H1 ;  /* 0x0000000dff6b723e */ /* 0x000fe200030006ff */
        /* <DEDUP_REMOVED lines=10> */
[C---:B------:R-:W-:Y:S01]  /*4e80*/  FMUL.FTZ R108, R100.reuse, R101 ;  /* 0x00000065646c7220 */ /* 0x040fe20000410000 */
[----:B------:R-:W-:Y:S01]  /*4e90*/  F2FP.F16.E4M3.UNPACK_B R104, R43.H1 ;  /* 0x0000002bff68723e */ /* 0x000fe200030006ff */
[C---:B------:R-:W-:Y:S01]  /*4ea0*/  FMUL.FTZ R101, R37.reuse, R101 ;  /* 0x0000006525657220 */ /* 0x040fe20000410000 */
[----:B------:R-:W-:Y:S01]  /*4eb0*/  F2FP.F16.E4M3.UNPACK_B R43, R13 ;  /* 0x0000000dff2b723e */ /* 0x000fe200020006ff */
[----:B------:R-:W-:Y:S01]  /*4ec0*/  FFMA.FTZ R37, R37, R99, -R108 ;  /* 0x0000006325257223 */ /* 0x000fe2000001086c */
[----:B------:R-:W-:Y:S01]  /*4ed0*/  F2FP.F16.E4M3.UNPACK_B R97, R39 ;  /* 0x00000027ff61723e */ /* 0x000fe200020006ff */
[----:B------:R-:W-:Y:S01]  /*4ee0*/  FFMA.FTZ R100, R100, R99, R101 ;  /* 0x0000006364647223 */ /* 0x000fe20000010065 */
[----:B------:R-:W-:Y:S01]  /*4ef0*/  F2FP.F16.E4M3.UNPACK_B R39, R39.H1 ;  /* 0x00000027ff27723e */ /* 0x000fe200030006ff */
        /* <DEDUP_REMOVED lines=10> */
[----:B------:R-:W-:Y:S01]  /*4fa0*/  HADD2.F32 R103, -RZ, R104.H0_H0 ;  /* 0x20000068ff677230 */ /* 0x000fe20000004100 */
[----:B------:R-:W-:Y:S01]  /*4fb0*/  F2FP.SATFINITE.E4M3.F32.PACK_AB_MERGE_C R15, R100, R15, RZ ;  /* 0x0000000f640f723e */ /* 0x000fe200048070ff */
[----:B------:R-:W-:Y:S02]  /*4fc0*/  HADD2.F32 R106, -RZ, R13.H0_H0 ;  /* 0x2000000dff6a7230 */ /* 0x000fe40000004100 */
[-C--:B------:R-:W-:Y:S01]  /*4fd0*/  FMUL.FTZ R112, R102, R109.reuse ;  /* 0x0000006d66707220 */ /* 0x080fe20000410000 */
[----:B------:R-:W-:Y:S02]  /*4fe0*/  HADD2.F32 R105, -RZ, R12.H0_H0 ;  /* 0x2000000cff697230 */ /* 0x000fe40000004100 */
[----:B------:R-:W-:Y:S01]  /*4ff0*/  FMUL.FTZ R111, R103, R109 ;  /* 0x0000006d676f7220 */ /* 0x000fe20000410000 */
[----:B------:R-:W-:-:S02]  /*5000*/  HADD2.F32 R104, -RZ, R104.H1_H1 ;  /* 0x30000068ff687230 */ /* 0x000fc40000004100 */
[-C--:B------:R-:W-:Y:S01]  /*5010*/  FFMA.FTZ R101, R101, R106.reuse, R108 ;  /* 0x0000006a65657223 */ /* 0x080fe2000001006c */
[----:B------:R-:W-:Y:S02]  /*5020*/  HADD2.F32 R107, -RZ, R107.H1_H1 ;  /* 0x3000006bff6b7230 */ /* 0x000fe40000004100 */
[----:B------:R-:W-:Y:S01]  /*5030*/  FFMA.FTZ R103, R103, R105, R112 ;  /* 0x0000006967677223 */ /* 0x000fe20000010070 */
[----:B------:R-:W-:Y:S02]  /*5040*/  HADD2.F32 R39, -RZ, R39.H1_H1 ;  /* 0x30000027ff277230 */ /* 0x000fe40000004100 */
[----:B------:R-:W-:Y:S01]  /*5050*/  FFMA.FTZ R99, R99, R106, -R110 ;  /* 0x0000006a63637223 */ /* 0x000fe2000001086e */
[----:B------:R-:W-:Y:S02]  /*5060*/  HADD2.F32 R41, -RZ, R41.H1_H1 ;  /* 0x30000029ff297230 */ /* 0x000fe40000004100 */
[----:B------:R-:W-:Y:S01]  /*5070*/  FMUL.FTZ R112, R104, R107 ;  /* 0x0000006b68707220 */ /* 0x000fe20000410000 */
[----:B------:R-:W-:-:S02]  /*5080*/  HADD2.F32 R108, -RZ, R43.H1_H1 ;  /* 0x3000002bff6c7230 */ /* 0x000fc40000004100 */
[----:B------:R-:W-:Y:S01]  /*5090*/  FMUL.FTZ R107, R39, R107 ;  /* 0x0000006b276b7220 */ /* 0x000fe20000410000 */
[----:B------:R-:W-:Y:S02]  /*50a0*/  HADD2.F32 R12, -RZ, R12.H1_H1 ;  /* 0x3000000cff0c7230 */ /* 0x000fe40000004100 */
[----:B------:R-:W-:Y:S01]  /*50b0*/  FFMA.FTZ R102, R102, R105, -R111 ;  /* 0x0000006966667223 */ /* 0x000fe2000001086f */
[----:B------:R-:W-:Y:S02]  /*50c0*/  HADD2.F32 R97, -RZ, R97.H1_H1 ;  /* 0x30000061ff617230 */ /* 0x000fe40000004100 */
[----:B------:R-:W-:Y:S01]  /*50d0*/  FMUL.FTZ R110, R41, R108 ;  /* 0x0000006c296e7220 */ /* 0x000fe20000410000 */
[----:B------:R-:W-:Y:S02]  /*50e0*/  HADD2.F32 R106, -RZ, R13.H1_H1 ;  /* 0x3000000dff6a7230 */ /* 0x000fe40000004100 */
[-C--:B------:R-:W-:Y:S01]  /*50f0*/  FFMA.FTZ R39, R39, R12.reuse, -R112 ;  /* 0x0000000c27277223 */ /* 0x080fe20000010870 */
[----:B------:R-:W-:Y:S01]  /*5100*/  FFMA.FTZ R12, R104, R12, R107 ;  /* 0x0000000c680c7223 */ /* 0x000fe2000001006b */
[----:B------:R-:W-:Y:S01]  /*5110*/  FMUL.FTZ R108, R97, R108 ;  /* 0x0000006c616c7220 */ /* 0x000fe20000410000 */
[----:B------:R-:W-:Y:S01]  /*5120*/  F2FP.SATFINITE.E4M3.F32.PACK_AB_MERGE_C R37, R35, R32, R14 ;  /* 0x000000202325723e */ /* 0x000fe2000480700e */
[----:B------:R-:W-:Y:S01]  /*5130*/  FFMA.FTZ R110, R97, R106, -R110 ;  /* 0x0000006a616e7223 */ /* 0x000fe2000001086e */
[----:B------:R-:W-:Y:S01]  /*5140*/  F2FP.SATFINITE.E4M3.F32.PACK_AB_MERGE_C R39, R39, R102, RZ ;  /* 0x000000662727723e */ /* 0x000fe200048070ff */
[----:B------:R-:W-:Y:S01]  /*5150*/  FFMA.FTZ R108, R41, R106, R108 ;  /* 0x0000006a296c7223 */ /* 0x000fe2000001006c */
[----:B------:R-:W-:-:S02]  /*5160*/  F2FP.SATFINITE.E4M3.F32.PACK_AB_MERGE_C R12, R12, R103, RZ ;  /* 0x000000670c0c723e */ /* 0x000fc400048070ff */
[----:B------:R-:W-:Y:S02]  /*5170*/  F2FP.SATFINITE.E4M3.F32.PACK_AB_MERGE_C R39, R110, R99, R39 ;  /* 0x000000636e27723e */ /* 0x000fe40004807027 */
[----:B------:R-:W-:Y:S02]  /*5180*/  F2FP.SATFINITE.E4M3.F32.PACK_AB_MERGE_C R41, R34, R33, R15 ;  /* 0x000000212229723e */ /* 0x000fe4000480700f */
[----:B------:R-:W-:-:S07]  /*5190*/  F2FP.SATFINITE.E4M3.F32.PACK_AB_MERGE_C R43, R108, R101, R12 ;  /* 0x000000656c2b723e */ /* 0x000fce000480700c */
.L_x_1894:
[----:B------:R-:W-:Y:S05]  /*51a0*/  BSYNC B2 ;  /* 0x0000000000027941 */ /* 0x000fea0003800000 */
.L_x_1893:
[----:B0-----:R0:W-:Y:S04]  /*51b0*/  STG.E.128 desc[UR40][R82.64], R36 ;  /* 0x0000002452007986 */ /* 0x0011e8000c101d28 */
[----:B--2---:R0:W-:Y:S02]  /*51c0*/  @!P4 STG.E.128 desc[UR40][R84.64], R40 ;  /* 0x000000285400c986 */ /* 0x0041e4000c101d28 */
.L_x_1892:
[----:B------:R-:W-:Y:S05]  /*51d0*/  BSYNC B1 ;  /* 0x0000000000017941 */ /* 0x000fea0003800000 */
.L_x_1891:
[----:B------:R-:W-:-:S13]  /*51e0*/  ISETP.NE.AND P4, PT, R45, RZ, PT ;  /* 0x000000ff2d00720c */ /* 0x000fda0003f85270 */
[----:B------:R-:W-:Y:S05]  /*51f0*/  @!P4 BRA `(.L_x_1875) ;  /* 0x000000100028c947 */ /* 0x000fea0003800000 */
[----:B------:R-:W2:Y:S04]  /*5200*/  LDL R32, [R1+0x4] ;  /* 0x0000040001207983 */ /* 0x000ea80000100800 */
[----:B------:R-:W3:Y:S04]  /*5210*/  LDL R15, [R1+0x5c] ;  /* 0x00005c00010f7983 */ /* 0x000ee80000100800 */
[----:B------:R-:W4:Y:S01]  /*5220*/  LDL R14, [R1+0xc] ;  /* 0x00000c00010e7983 */ /* 0x000f220000100800 */
[----:B------:R-:W-:Y:S01]  /*5230*/  SEL R98, R61, R98, !P0 ;  /* 0x000000623d627207 */ /* 0x000fe20004000000 */
[----:B0-----:R-:W-:Y:S01]  /*5240*/  VIADD R40, R157, 0x20 ;  /* 0x000000209d287836 */ /* 0x001fe20000000000 */
[----:B------:R-:W-:Y:S01]  /*5250*/  IADD3 R37, P4, P5, R58, R78, R7 ;  /* 0x0000004e3a257210 */ /* 0x000fe20007d9e007 */
[----:B------:R-:W-:Y:S01]  /*5260*/  BSSY B1, `(.L_x_1895) ;  /* 0x00000e4000017945 */ /* 0x000fe20003800000 */
[----:B------:R-:W-:-:S02]  /*5270*/  SHF.R.S32.HI R13, RZ, 0x1f, R98 ;  /* 0x0000001fff0d7819 */ /* 0x000fc40000011462 */
[----:B------:R-:W-:Y:S02]  /*5280*/  IADD3.X R38, R80, R95, R3, P4, P5 ;  /* 0x0000005f50267210 */ /* 0x000fe400027ea403 */
[----:B------:R-:W-:Y:S02]  /*5290*/  LEA.HI R13, R13, R98, RZ, 0x5 ;  /* 0x000000620d0d7211 */ /* 0x000fe400078f28ff */
[----:B------:R-:W-:Y:S02]  /*52a0*/  ISETP.GE.AND P5, PT, R40, R90, PT ;  /* 0x0000005a2800720c */ /* 0x000fe40003fa6270 */
[----:B------:R-:W-:Y:S02]  /*52b0*/  SHF.R.S32.HI R13, RZ, 0x5, R13 ;  /* 0x00000005ff0d7819 */ /* 0x000fe4000001140d */
        /* <DEDUP_REMOVED lines=19> */
[----:B------:R-:W-:Y:S02]  /*53f0*/  SHF.R.U32.HI R43, RZ, 0x10, R9 ;  /* 0x00000010ff2b7819 */ /* 0x000fe40000011609 */
[----:B------:R-:W-:Y:S02]  /*5400*/  SHF.R.U32.HI R42, RZ, 0x8, R11 ;  /* 0x00000008ff2a7819 */ /* 0x000fe4000001160b */
[----:B------:R-:W-:Y:S02]  /*5410*/  SHF.L.U32 R9, R84, 0x8, RZ ;  /* 0x0000000854097819 */ /* 0x000fe400000006ff */
[----:B------:R-:W-:-:S02]  /*5420*/  SHF.R.U32.HI R41, RZ, 0x8, R31 ;  /* 0x00000008ff297819 */ /* 0x000fc4000001161f */
[----:B------:R-:W-:Y:S02]  /*5430*/  LOP3.LUT R10, R11, 0xff0000ff, RZ, 0xc0, !PT ;  /* 0xff0000ff0b0a7812 */ /* 0x000fe400078ec0ff */
        /* <DEDUP_REMOVED lines=65> */
[-C--:B------:R-:W-:Y:S01]  /*5850*/  F2FP.F16.E4M3.UNPACK_B R38, R14.reuse.H1 ;  /* 0x0000000eff26723e */ /* 0x080fe200030006ff */
[----:B------:R-:W-:Y:S01]  /*5860*/  HADD2.F32 R82, -RZ, R42.H0_H0 ;  /* 0x2000002aff527230 */ /* 0x000fe20000004100 */
[----:B------:R-:W-:Y:S01]  /*5870*/  F2FP.F16.E4M3.UNPACK_B R93, R93 ;  /* 0x0000005dff5d723e */ /* 0x000fe200020006ff */
        /* <DEDUP_REMOVED lines=11> */
[----:B------:R-:W-:Y:S01]  /*5930*/  FMUL.FTZ R99, R83, R90 ;  /* 0x0000005a53637220 */ /* 0x000fe20000410000 */
[----:B------:R-:W-:Y:S01]  /*5940*/  F2FP.F16.E4M3.UNPACK_B R40, R34 ;  /* 0x00000022ff28723e */ /* 0x000fe200020006ff */
[----:B------:R-:W-:Y:S01]  /*5950*/  FMUL.FTZ R90, R42, R90 ;  /* 0x0000005a2a5a7220 */ /* 0x000fe20000410000 */
[----:B------:R-:W-:Y:S01]  /*5960*/  FFMA.FTZ R82, R82, R85, R97 ;  /* 0x0000005552527223 */ /* 0x000fe20000010061 */
[----:B------:R-:W-:Y:S01]  /*5970*/  FFMA.FTZ R101, R42, R84, -R99 ;  /* 0x000000542a657223 */ /* 0x000fe20000010863 */
[----:B------:R-:W-:Y:S01]  /*5980*/  HADD2.F32 R85, -RZ, R93.H0_H0 ;  /* 0x2000005dff557230 */ /* 0x000fe20000004100 */
[----:B------:R-:W-:Y:S01]  /*5990*/  F2FP.SATFINITE.E4M3.F32.PACK_AB_MERGE_C R12, R29, R12, RZ ;  /* 0x0000000c1d0c723e */ /* 0x000fe200048070ff */
[----:B------:R-:W-:-:S02]  /*59a0*/  HADD2.F32 R42, -RZ, R40.H0_H0 ;  /* 0x20000028ff2a7230 */ /* 0x000fc40000004100 */
[----:B------:R-:W-:Y:S01]  /*59b0*/  FFMA.FTZ R103, R83, R84, R90 ;  /* 0x0000005453677223 */ /* 0x000fe2000001005a */
[----:B------:R-:W-:Y:S02]  /*59c0*/  HADD2.F32 R34, -RZ, R14.H0_H0 ;  /* 0x2000000eff227230 */ /* 0x000fe40000004100 */
[----:B------:R-:W-:Y:S01]  /*59d0*/  FFMA.FTZ R43, R43, R92, R94 ;  /* 0x0000005c2b2b7223 */ /* 0x000fe2000001005e */
[----:B------:R-:W-:Y:S02]  /*59e0*/  HADD2.F32 R93, -RZ, R93.H1_H1 ;  /* 0x3000005dff5d7230 */ /* 0x000fe40000004100 */
[----:B------:R-:W-:Y:S01]  /*59f0*/  FMUL.FTZ R97, R42, R85 ;  /* 0x000000552a617220 */ /* 0x000fe20000410000 */
[----:B------:R-:W-:Y:S01]  /*5a00*/  HADD2.F32 R40, -RZ, R40.H1_H1 ;  /* 0x30000028ff287230 */ /* 0x000fe20000004100 */
[----:B------:R-:W-:Y:S01]  /*5a10*/  F2FP.SATFINITE.E4M3.F32.PACK_AB_MERGE_C R28, R31, R28, RZ ;  /* 0x0000001c1f1c723e */ /* 0x000fe200048070ff */
[----:B------:R-:W-:Y:S01]  /*5a20*/  HADD2.F32 R83, -RZ, R91.H0_H0 ;  /* 0x2000005bff537230 */ /* 0x000fe20000004100 */
[----:B------:R-:W-:Y:S01]  /*5a30*/  F2FP.SATFINITE.E4M3.F32.PACK_AB_MERGE_C R12, R41, R30, R12 ;  /* 0x0000001e290c723e */ /* 0x000fe2000480700c */
[----:B------:R-:W-:-:S02]  /*5a40*/  HADD2.F32 R14, -RZ, R14.H1_H1 ;  /* 0x3000000eff0e7230 */ /* 0x000fc40000004100 */
[----:B------:R-:W-:Y:S01]  /*5a50*/  FMUL.FTZ R85, R34, R85 ;  /* 0x0000005522557220 */ /* 0x000fe20000410000 */
[----:B------:R-:W-:Y:S01]  /*5a60*/  F2FP.F16.E4M3.UNPACK_B R31, R33 ;  /* 0x00000021ff1f723e */ /* 0x000fe200020006ff */
[----:B------:R-:W-:Y:S01]  /*5a70*/  HADD2.F32 R91, -RZ, R91.H1_H1 ;  /* 0x3000005bff5b7230 */ /* 0x000fe20000004100 */
[----:B------:R-:W-:Y:S01]  /*5a80*/  F2FP.F16.E4M3.UNPACK_B R30, R11 ;  /* 0x0000000bff1e723e */ /* 0x000fe200020006ff */
[----:B------:R-:W-:Y:S01]  /*5a90*/  FMUL.FTZ R99, R40, R93 ;  /* 0x0000005d28637220 */ /* 0x000fe20000410000 */
[----:B------:R-:W-:Y:S01]  /*5aa0*/  F2FP.F16.E4M3.UNPACK_B R29, R13 ;  /* 0x0000000dff1d723e */ /* 0x000fe200020006ff */
        /* <DEDUP_REMOVED lines=9> */
[----:B------:R-:W-:Y:S01]  /*5b40*/  FFMA.FTZ R93, R40, R91, R93 ;  /* 0x0000005b285d7223 */ /* 0x000fe2000001005d */
[----:B------:R-:W-:Y:S02]  /*5b50*/  HADD2.F32 R40, -RZ, R31.H1_H1 ;  /* 0x3000001fff287230 */ /* 0x000fe40000004100 */
[-C--:B------:R-:W-:Y:S01]  /*5b60*/  FMUL.FTZ R85, R38, R83.reuse ;  /* 0x0000005326557220 */ /* 0x080fe20000410000 */
[----:B------:R-:W-:Y:S02]  /*5b70*/  HADD2.F32 R43, -RZ, R41.H0_H0 ;  /* 0x20000029ff2b7230 */ /* 0x000fe40000004100 */
[C---:B------:R-:W-:Y:S01]  /*5b80*/  FMUL.FTZ R31, R28.reuse, R83 ;  /* 0x000000531c1f7220 */ /* 0x040fe20000410000 */
[----:B------:R-:W-:Y:S01]  /*5b90*/  HADD2.F32 R83, -RZ, R30.H1_H1 ;  /* 0x3000001eff537230 */ /* 0x000fe20000004100 */
[----:B------:R-:W-:Y:S01]  /*5ba0*/  F2FP.F16.E4M3.UNPACK_B R33, R33.H1 ;  /* 0x00000021ff21723e */ /* 0x000fe200030006ff */
[----:B------:R-:W-:Y:S02]  /*5bb0*/  HADD2.F32 R30, -RZ, R29.H1_H1 ;  /* 0x3000001dff1e7230 */ /* 0x000fe40000004100 */
[-C--:B------:R-:W-:Y:S01]  /*5bc0*/  FFMA.FTZ R28, R28, R43.reuse, -R85 ;  /* 0x0000002b1c1c7223 */ /* 0x080fe20000010855 */
[----:B------:R-:W-:Y:S01]  /*5bd0*/  FFMA.FTZ R29, R38, R43, R31 ;  /* 0x0000002b261d7223 */ /* 0x000fe2000001001f */
[----:B------:R-:W-:-:S02]  /*5be0*/  HADD2.F32 R41, -RZ, R41.H1_H1 ;  /* 0x30000029ff297230 */ /* 0x000fc40000004100 */
        /* <DEDUP_REMOVED lines=27> */
[----:B------:R-:W-:Y:S01]  /*5da0*/  F2FP.F16.E4M3.UNPACK_B R33, R15 ;  /* 0x0000000fff21723e */ /* 0x000fe200020006ff */
[----:B------:R-:W-:Y:S01]  /*5db0*/  FFMA.FTZ R14, R14, R91, -R99 ;  /* 0x0000005b0e0e7223 */ /* 0x000fe20000010863 */
[----:B------:R-:W-:Y:S01]  /*5dc0*/  F2FP.F16.E4M3.UNPACK_B R42, R35.H1 ;  /* 0x00000023ff2a723e */ /* 0x000fe200030006ff */
[----:B------:R-:W-:Y:S01]  /*5dd0*/  HADD2.F32 R91, -RZ, R90.H0_H0 ;  /* 0x2000005aff5b7230 */ /* 0x000fe20000004100 */
[----:B------:R-:W-:Y:S01]  /*5de0*/  F2FP.F16.E4M3.UNPACK_B R15, R15.H1 ;  /* 0x0000000fff0f723e */ /* 0x000fe200030006ff */
        /* <DEDUP_REMOVED lines=8> */
[----:B------:R-:W-:Y:S01]  /*5e70*/  HADD2.F32 R43, -RZ, R41.H0_H0 ;  /* 0x20000029ff2b7230 */ /* 0x000fe20000004100 */
[----:B------:R-:W-:Y:S01]  /*5e80*/  F2FP.SATFINITE.E4M3.F32.PACK_AB_MERGE_C R11, R38, R11, RZ ;  /* 0x0000000b260b723e */ /* 0x000fe200048070ff */
[----:B------:R-:W-:-:S02]  /*5e90*/  HADD2.F32 R83, -RZ, R82.H0_H0 ;  /* 0x20000052ff537230 */ /* 0x000fc40000004100 */
[-C--:B------:R-:W-:Y:S01]  /*5ea0*/  FMUL.FTZ R93, R8, R91.reuse ;  /* 0x0000005b085d7220 */ /* 0x080fe20000410000 */
[C---:B------:R-:W-:Y:S01]  /*5eb0*/  FMUL.FTZ R91, R40.reuse, R91 ;  /* 0x0000005b285b7220 */ /* 0x040fe20000410000 */
[----:B------:R-:W-:Y:S02]  /*5ec0*/  HADD2.F32 R42, -RZ, R42.H1_H1 ;  /* 0x3000002aff2a7230 */ /* 0x000fe40000004100 */
[-C--:B------:R-:W-:Y:S01]  /*5ed0*/  FMUL.FTZ R94, R43, R92.reuse ;  /* 0x0000005c2b5e7220 */ /* 0x080fe20000410000 */
[----:B------:R-:W-:Y:S02]  /*5ee0*/  HADD2.F32 R90, -RZ, R90.H1_H1 ;  /* 0x3000005aff5a7230 */ /* 0x000fe40000004100 */
[----:B------:R-:W-:Y:S01]  /*5ef0*/  FFMA.FTZ R93, R40, R83, -R93 ;  /* 0x00000053285d7223 */ /* 0x000fe2000001085d */
[----:B------:R-:W-:Y:S02]  /*5f00*/  HADD2.F32 R15, -RZ, R15.H1_H1 ;  /* 0x3000000fff0f7230 */ /* 0x000fe40000004100 */
[----:B------:R-:W-:Y:S01]  /*5f10*/  FMUL.FTZ R92, R35, R92 ;  /* 0x0000005c235c7220 */ /* 0x000fe20000410000 */
[----:B------:R-:W-:-:S02]  /*5f20*/  HADD2.F32 R84, -RZ, R9.H0_H0 ;  /* 0x20000009ff547230 */ /* 0x000fc40000004100 */
[----:B------:R-:W-:Y:S01]  /*5f30*/  FFMA.FTZ R91, R8, R83, R91 ;  /* 0x00000053085b7223 */ /* 0x000fe2000001005b */
[----:B------:R-:W-:Y:S02]  /*5f40*/  HADD2.F32 R41, -RZ, R41.H1_H1 ;  /* 0x30000029ff297230 */ /* 0x000fe40000004100 */
[----:B------:R-:W-:Y:S01]  /*5f50*/  FMUL.FTZ R98, R42, R90 ;  /* 0x0000005a2a627220 */ /* 0x000fe20000410000 */
[----:B------:R-:W-:Y:S02]  /*5f60*/  HADD2.F32 R40, -RZ, R85.H1_H1 ;  /* 0x30000055ff287230 */ /* 0x000fe40000004100 */
[-C--:B------:R-:W-:Y:S01]  /*5f70*/  FFMA.FTZ R94, R35, R84.reuse, -R94 ;  /* 0x00000054235e7223 */ /* 0x080fe2000001085e */
[----:B------:R-:W-:Y:S02]  /*5f80*/  HADD2.F32 R82, -RZ, R82.H1_H1 ;  /* 0x30000052ff527230 */ /* 0x000fe40000004100 */
[----:B------:R-:W-:Y:S01]  /*5f90*/  FFMA.FTZ R92, R43, R84, R92 ;  /* 0x000000542b5c7223 */ /* 0x000fe2000001005c */
[----:B------:R-:W-:-:S02]  /*5fa0*/  HADD2.F32 R33, -RZ, R33.H1_H1 ;  /* 0x30000021ff217230 */ /* 0x000fc40000004100 */
[----:B------:R-:W-:Y:S01]  /*5fb0*/  FMUL.FTZ R84, R41, R40 ;  /* 0x0000002829547220 */ /* 0x000fe20000410000 */
[----:B------:R-:W-:Y:S02]  /*5fc0*/  HADD2.F32 R8, -RZ, R9.H1_H1 ;  /* 0x30000009ff087230 */ /* 0x000fe40000004100 */
[C---:B------:R-:W-:Y:S01]  /*5fd0*/  FMUL.FTZ R9, R15.reuse, R90 ;  /* 0x0000005a0f097220 */ /* 0x040fe20000410000 */
[----:B------:R-:W-:Y:S01]  /*5fe0*/  FFMA.FTZ R98, R15, R82, -R98 ;  /* 0x000000520f627223 */ /* 0x000fe20000010862 */
[C---:B------:R-:W-:Y:S01]  /*5ff0*/  FMUL.FTZ R40, R33.reuse, R40 ;  /* 0x0000002821287220 */ /* 0x040fe20000410000 */
[----:B------:R-:W-:Y:S01]  /*6000*/  F2FP.SATFINITE.E4M3.F32.PACK_AB_MERGE_C R14, R14, R97, R101 ;  /* 0x000000610e0e723e */ /* 0x000fe20004807065 */
[----:B------:R-:W-:Y:S01]  /*6010*/  FFMA.FTZ R42, R42, R82, R9 ;  /* 0x000000522a2a7223 */ /* 0x000fe20000010009 */
[-C--:B------:R-:W-:Y:S01]  /*6020*/  FFMA.FTZ R33, R33, R8.reuse, -R84 ;  /* 0x0000000821217223 */ /* 0x080fe20000010854 */
[----:B------:R-:W-:Y:S01]  /*6030*/  FFMA.FTZ R41, R41, R8, R40 ;  /* 0x0000000829297223 */ /* 0x000fe20000010028 */
[----:B------:R-:W-:-:S02]  /*6040*/  F2FP.SATFINITE.E4M3.F32.PACK_AB_MERGE_C R93, R98, R93, RZ ;  /* 0x0000005d625d723e */ /* 0x000fc400048070ff */
[----:B------:R-:W-:Y:S02]  /*6050*/  F2FP.SATFINITE.E4M3.F32.PACK_AB_MERGE_C R42, R42, R91, RZ ;  /* 0x0000005b2a2a723e */ /* 0x000fe400048070ff */
[----:B------:R-:W-:Y:S02]  /*6060*/  F2FP.SATFINITE.E4M3.F32.PACK_AB_MERGE_C R15, R33, R94, R93 ;  /* 0x0000005e210f723e */ /* 0x000fe4000480705d */
[----:B------:R-:W-:Y:S02]  /*6070*/  F2FP.SATFINITE.E4M3.F32.PACK_AB_MERGE_C R13, R13, R28, R10 ;  /* 0x0000001c0d0d723e */ /* 0x000fe4000480700a */
[----:B------:R-:W-:Y:S02]  /*6080*/  F2FP.SATFINITE.E4M3.F32.PACK_AB_MERGE_C R33, R30, R29, R11 ;  /* 0x0000001d1e21723e */ /* 0x000fe4000480700b */
[----:B------:R-:W-:-:S07]  /*6090*/  F2FP.SATFINITE.E4M3.F32.PACK_AB_MERGE_C R35, R41, R92, R42 ;  /* 0x0000005c2923723e */ /* 0x000fce000480702a */
.L_x_1896:
[----:B------:R-:W-:Y:S05]  /*60a0*/  BSYNC B1 ;  /* 0x0000000000017941 */ /* 0x000fea0003800000 */
.L_x_1895:
        /* <DEDUP_REMOVED lines=10> */
.L_x_1868:
[----:B------:R-:W-:-:S13]  /*6150*/  ISETP.NE.AND P3, PT, R23, 0x3, PT ;  /* 0x000000031700780c */ /* 0x000fda0003f65270 */
[----:B------:R-:W-:Y:S05]  /*6160*/  @!P3 BRA `(.L_x_1897) ;  /* 0x000000000004b947 */ /* 0x000fea0003800000 */
[----:B------:R-:W-:Y:S01]  /*6170*/  BPT.TRAP 0x1 ;  /* 0x000000040000795c */ /* 0x000fe20000300000 */
.L_x_1897:
        /* <DEDUP_REMOVED lines=8> */
.L_x_2131:
[----:B------:R-:W-:Y:S05]  /*6200*/  BSYNC B1 ;  /* 0x0000000000017941 */ /* 0x000fea0003800000 */
.L_x_1898:
        /* <DEDUP_REMOVED lines=9> */
.L_x_1875:
[----:B------:R-:W-:Y:S05]  /*62a0*/  BSYNC B0 ;  /* 0x0000000000007941 */ /* 0x000fea0003800000 */
.L_x_1867:
        /* <DEDUP_REMOVED lines=17> */
.L_x_1901:
[----:B------:R-:W-:Y:S05]  /*63c0*/  BSYNC B0 ;  /* 0x0000000000007941 */ /* 0x000fea0003800000 */
.L_x_1900:
[----:B------:R-:W2:Y:S01]  /*63d0*/  SYNCS.PHASECHK.TRANS64.TRYWAIT P5, [R86+URZ+0x19cb0], R89 ;  /* 0x019cb059560075a7 */ /* 0x000ea200080a017f */
[----:B------:R-:W-:Y:S01]  /*63e0*/  BSSY B0, `(.L_x_1902) ;  /* 0x0000003000007945 */ /* 0x000fe20003800000 */
[----:B------:R-:W-:-:S03]  /*63f0*/  ISETP.GE.AND P3, PT, R19, R88, PT ;  /* 0x000000581300720c */ /* 0x000fc60003f66270 */
[----:B--2---:R-:W-:Y:S10]  /*6400*/  @!P5 BRA `(.L_x_1903) ;  /* 0x000001600090d947 */ /* 0x004ff40003800000 */
.L_x_2132:
[----:B------:R-:W-:Y:S05]  /*6410*/  BSYNC B0 ;  /* 0x0000000000007941 */ /* 0x000fea0003800000 */
.L_x_1902:
        /* <DEDUP_REMOVED lines=13> */
[----:B------:R-:W-:Y:S01]  /*64f0*/  IADD3 R28, P3, R14, UR6, RZ ;  /* 0x000000060e1c7c10 */ /* 0x000fe2000ff7e0ff */
[----:B------:R-:W-:-:S03]  /*6500*/  VIADD R30, R157, 0x20 ;  /* 0x000000209d1e7836 */ /* 0x000fc60000000000 */
        /* <DEDUP_REMOVED lines=8> */
.L_x_1905:
[----:B------:R-:W-:Y:S05]  /*6590*/  BSYNC B0 ;  /* 0x0000000000007941 */ /* 0x000fea0003800000 */
.L_x_1904:
[----:B------:R-:W-:Y:S01]  /*65a0*/  @!PT LDS RZ, [RZ] ;  /* 0x00000000fffff984 */ /* 0x000fe20000000800 */
[----:B------:R-:W-:Y:S01]  /*65b0*/  @!PT LDS RZ, [RZ] ;  /* 0x00000000fffff984 */ /* 0x000fe20000000800 */
[----:B------:R-:W-:Y:S01]  /*65c0*/  @!PT LDS RZ, [RZ] ;  /* 0x00000000fffff984 */ /* 0x000fe20000000800 */
[----:B------:R-:W-:Y:S01]  /*65d0*/  @!PT LDS RZ, [RZ] ;  /* 0x00000000fffff984 */ /* 0x000fe20000000800 */
[----:B------:R3:W-:Y:S06]  /*65e0*/  MEMBAR.ALL.CTA ;  /* 0x0000000000007992 */ /* 0x0007ec0000008000 */
[----:B---3--:R-:W3:Y:S01]  /*65f0*/  FENCE.VIEW.ASYNC.S ;  /* 0x00000000000073c6 */ /* 0x008ee20000000000 */
[----:B0-2---:R-:W-:Y:S01]  /*6600*/  @!P4 IADD3 R86, R86, 0x19cc0, RZ ;  /* 0x00019cc05656c810 */ /* 0x005fe20007ffe0ff */
[----:B------:R-:W-:Y:S01]  /*6610*/  VIADD R17, R17, 0x1 ;  /* 0x0000000111117836 */ /* 0x000fe20000000000 */
[----:B---3--:R2:W-:Y:S02]  /*6620*/  BAR.SYNC.DEFER_BLOCKING R62, 0x80 ;  /* 0x0002003e0000751d */ /* 0x0085e40000010000 */
[----:B------:R-:W-:-:S02]  /*6630*/  @!P4 PRMT R86, RZ, 0x654, R86 ;  /* 0x00000654ff56c816 */ /* 0x000fc40000000056 */
[----:B------:R-:W-:Y:S02]  /*6640*/  PLOP3.LUT P3, PT, PT, PT, PT, 0x8, 0x0 ;  /* 0x000000000000781c */ /* 0x000fe40003f6e170 */
[----:B------:R2:W-:Y:S01]  /*6650*/  @!P4 SYNCS.ARRIVE.TRANS64.RED.A1T0 RZ, [R86+URZ], RZ ;  /* 0x000000ff56ffc9a7 */ /* 0x0005e2000810043f */
[----:B------:R-:W-:-:S04]  /*6660*/  ISETP.NE.AND P4, PT, R17, 0x2, PT ;  /* 0x000000021100780c */ /* 0x000fc80003f85270 */
[----:B-1----:R-:W-:Y:S02]  /*6670*/  SEL R9, RZ, 0x1, P4 ;  /* 0x00000001ff097807 */ /* 0x002fe40002000000 */
[----:B------:R-:W-:Y:S02]  /*6680*/  SEL R17, R17, RZ, P4 ;  /* 0x000000ff11117207 */ /* 0x000fe40002000000 */
[----:B------:R-:W-:Y:S01]  /*6690*/  LOP3.LUT R156, R156, R9, RZ, 0x3c, !PT ;  /* 0x000000099c9c7212 */ /* 0x000fe200078e3cff */
[----:B--2---:R-:W-:Y:S06]  /*66a0*/  @P2 BRA `(.L_x_1906) ;  /* 0xffffffbc00242947 */ /* 0x004fec000383ffff */
.L_x_1862:
[----:B------:R-:W2:Y:S01]  /*66b0*/  LDL R9, [R1+0x14] ;  /* 0x0000140001097983 */ /* 0x000ea20000100800 */
[----:B------:R-:W1:Y:S03]  /*66c0*/  LDC R0, c[0x0][0x428] ;  /* 0x00010a00ff007b82 */ /* 0x000e660000000800 */
[----:B------:R-:W2:Y:S01]  /*66d0*/  LDL R8, [R1+0x18] ;  /* 0x0000180001087983 */ /* 0x000ea20000100800 */
[----:B------:R-:W-:Y:S01]  /*66e0*/  IMAD.MOV.U32 R57, RZ, RZ, R154 ;  /* 0x000000ffff397224 */ /* 0x000fe200078e009a */
[----:B------:R-:W-:Y:S01]  /*66f0*/  BSSY B0, `(.L_x_1907) ;  /* 0x000002d000007945 */ /* 0x000fe20003800000 */
[----:B------:R-:W-:Y:S01]  /*6700*/  PLOP3.LUT P0, PT, PT, PT, PT, 0x80, 0x0 ;  /* 0x000000000000781c */ /* 0x000fe20003f0f070 */
[----:B------:R-:W-:Y:S01]  /*6710*/  IMAD.MOV.U32 R135, RZ, RZ, RZ ;  /* 0x000000ffff877224 */ /* 0x000fe200078e00ff */
[----:B0-----:R-:W-:Y:S02]  /*6720*/  CS2R R10, SRZ ;  /* 0x00000000000a7805 */ /* 0x001fe4000001ff00 */
[----:B------:R-:W-:-:S02]  /*6730*/  CS2R R6, SRZ ;  /* 0x0000000000067805 */ /* 0x000fc4000001ff00 */
[----:B----4-:R-:W-:Y:S02]  /*6740*/  CS2R R12, SRZ ;  /* 0x00000000000c7805 */ /* 0x010fe4000001ff00 */
[----:B------:R-:W-:Y:S02]  /*6750*/  CS2R R14, SRZ ;  /* 0x00000000000e7805 */ /* 0x000fe4000001ff00 */
[----:B------:R-:W-:Y:S02]  /*6760*/  CS2R R20, SRZ ;  /* 0x0000000000147805 */ /* 0x000fe4000001ff00 */
[----:B------:R-:W-:Y:S02]  /*6770*/  CS2R R26, SRZ ;  /* 0x00000000001a7805 */ /* 0x000fe4000001ff00 */
[----:B------:R-:W-:Y:S01]  /*6780*/  CS2R R28, SRZ ;  /* 0x00000000001c7805 */ /* 0x000fe2000001ff00 */
        /* <DEDUP_REMOVED lines=9> */
[----:B-1----:R-:W-:Y:S02]  /*6820*/  ISETP.NE.AND P1, PT, R0, 0x1, PT ;  /* 0x000000010000780c */ /* 0x002fe40003f25270 */
[----:B------:R-:W-:Y:S02]  /*6830*/  CS2R R46, SRZ ;  /* 0x00000000002e7805 */ /* 0x000fe4000001ff00 */
[----:B------:R-:W-:Y:S02]  /*6840*/  CS2R R48, SRZ ;  /* 0x0000000000307805 */ /* 0x000fe4000001ff00 */
[----:B------:R-:W-:Y:S02]  /*6850*/  CS2R R50, SRZ ;  /* 0x0000000000327805 */ /* 0x000fe4000001ff00 */
[----:B------:R-:W-:Y:S01]  /*6860*/  CS2R R52, SRZ ;  /* 0x0000000000347805 */ /* 0x000fe2000001ff00 */
[----:B------:R-:W-:-:S02]  /*6870*/  IMAD.MOV.U32 R54, RZ, RZ, RZ ;  /* 0x000000ffff367224 */ /* 0x000fc400078e00ff */
[----:B------:R-:W-:Y:S02]  /*6880*/  IMAD.MOV.U32 R56, RZ, RZ, RZ ;  /* 0x000000ffff387224 */ /* 0x000fe400078e00ff */
[----:B------:R-:W-:Y:S01]  /*6890*/  IMAD.MOV.U32 R58, RZ, RZ, RZ ;  /* 0x000000ffff3a7224 */ /* 0x000fe200078e00ff */
[----:B------:R-:W0:Y:S08]  /*68a0*/  @P1 LDC R5, c[0x0][0x42c] ;  /* 0x00010b00ff051b82 */ /* 0x000e300000000800 */
[----:B------:R-:W1:Y:S01]  /*68b0*/  @P1 LDC R4, c[0x0][0x430] ;  /* 0x00010c00ff041b82 */ /* 0x000e620000000800 */
[----:B0-----:R-:W-:-:S05]  /*68c0*/  @P1 IMAD.HI.U32 R5, R154, R5, RZ ;  /* 0x000000059a051227 */ /* 0x001fca00078e00ff */
[----:B-1----:R-:W-:-:S05]  /*68d0*/  @P1 SHF.R.U32.HI R57, RZ, R4, R5 ;  /* 0x00000004ff391219 */ /* 0x002fca0000011605 */
[----:B------:R0:W-:Y:S01]  /*68e0*/  STL [R1+0x30], R57 ;  /* 0x0000303901007387 */ /* 0x0001e20000100800 */
[----:B--2---:R-:W-:Y:S02]  /*68f0*/  IADD3 R0, R8, 0x13f, -R9 ;  /* 0x0000013f08007810 */ /* 0x004fe40007ffe809 */
[----:B------:R-:W-:-:S03]  /*6900*/  CS2R R8, SRZ ;  /* 0x0000000000087805 */ /* 0x000fc6000001ff00 */
[----:B------:R-:W-:-:S05]  /*6910*/  IMAD R0, R153, 0xc0, R0 ;  /* 0x000000c099007824 */ /* 0x000fca00078e0200 */
[----:B------:R-:W-:-:S04]  /*6920*/  SHF.R.S32.HI R3, RZ, 0x1f, R0 ;  /* 0x0000001fff037819 */ /* 0x000fc80000011400 */
[----:B------:R-:W-:Y:S01]  /*6930*/  LEA.HI R3, R3, R0, RZ, 0x7 ;  /* 0x0000000003037211 */ /* 0x000fe200078f38ff */
[----:B------:R-:W-:-:S03]  /*6940*/  IMAD.MOV.U32 R0, RZ, RZ, RZ ;  /* 0x000000ffff007224 */ /* 0x000fc600078e00ff */
[----:B------:R-:W-:-:S04]  /*6950*/  SHF.R.S32.HI R3, RZ, 0x7, R3 ;  /* 0x00000007ff037819 */ /* 0x000fc80000011403 */
[----:B------:R-:W-:Y:S02]  /*6960*/  VIMNMX R88, R2, R3, PT ;  /* 0x0000000302587248 */ /* 0x000fe40003fe0100 */
[----:B------:R-:W-:Y:S02]  /*6970*/  CS2R R2, SRZ ;  /* 0x0000000000027805 */ /* 0x000fe4000001ff00 */
[----:B------:R-:W-:Y:S01]  /*6980*/  ISETP.GE.AND P1, PT, R88, 0x1, PT ;  /* 0x000000015800780c */ /* 0x000fe20003f26270 */
[----:B0-----:R-:W-:-:S12]  /*6990*/  @P3 BRA `(.L_x_1908) ;  /* 0x0000000000083947 */ /* 0x001fd80003800000 */
[----:B------:R-:W0:Y:S02]  /*69a0*/  FENCE.VIEW.ASYNC.G ;  /* 0x00000000000073c6 */ /* 0x000e240000000100 */
[----:B0-----:R-:W-:Y:S06]  /*69b0*/  BAR.ARV 0xc, 0x200 ;  /* 0x0308000000007b1d */ /* 0x001fec0000002000 */
.L_x_1908:
[----:B------:R-:W-:Y:S05]  /*69c0*/  BSYNC B0 ;  /* 0x0000000000007941 */ /* 0x000fea0003800000 */
.L_x_1907:
[----:B------:R-:W-:Y:S02]  /*69d0*/  IMAD.MOV.U32 R55, RZ, RZ, RZ ;  /* 0x000000ffff377224 */ /* 0x000fe400078e00ff */
[----:B------:R-:W-:Y:S01]  /*69e0*/  IMAD.MOV.U32 R60, RZ, RZ, RZ ;  /* 0x000000ffff3c7224 */ /* 0x000fe200078e00ff */
[----:B------:R-:W-:Y:S06]  /*69f0*/  @!P1 BRA `(.L_x_1909) ;  /* 0x000000d400e49947 */ /* 0x000fec0003800000 */
        /* <DEDUP_REMOVED lines=32> */
.L_x_1911:
[----:B------:R-:W-:Y:S05]  /*6c00*/  BSYNC B6 ;  /* 0x0000000000067941 */ /* 0x000fea0003800000 */
.L_x_1910:
        /* <DEDUP_REMOVED lines=10> */
[----:B------:R-:W0:Y:S08]  /*6cb0*/  @P1 LDC.64 R10, c[0x0][0x9b8] ;  /* 0x00026e00ff0a1b82 */ /* 0x000e300000000a00 */
[----:B------:R-:W1:Y:S08]  /*6cc0*/  @P0 LDC.64 R12, c[0x0][0x9b0] ;  /* 0x00026c00ff0c0b82 */ /* 0x000e700000000a00 */
[----:B------:R-:W4:Y:S01]  /*6cd0*/  @P1 LDC.64 R14, c[0x0][0x9c0] ;  /* 0x00027000ff0e1b82 */ /* 0x000f220000000a00 */
[----:B--2---:R-:W-:-:S02]  /*6ce0*/  @P0 IMAD R0, R2, R8, RZ ;  /* 0x0000000802000224 */ /* 0x004fc400078e02ff */
[----:B0-----:R-:W-:Y:S02]  /*6cf0*/  @P1 IMAD R4, R2, R10, RZ ;  /* 0x0000000a02041224 */ /* 0x001fe400078e02ff */
[C---:B---3--:R-:W-:Y:S02]  /*6d00*/  @P0 IMAD R9, R20.reuse, R9, R0 ;  /* 0x0000000914090224 */ /* 0x048fe400078e0200 */
[----:B------:R-:W-:-:S04]  /*6d10*/  @P0 IMAD.WIDE.U32 R2, R20, R8, RZ ;  /* 0x0000000814020225 */ /* 0x000fc800078e00ff */
[----:B------:R-:W-:Y:S01]  /*6d20*/  @P0 IMAD.IADD R3, R3, 0x1, R9 ;  /* 0x0000000103030824 */ /* 0x000fe200078e0209 */
[----:B------:R-:W-:Y:S01]  /*6d30*/  @P1 SHF.R.S32.HI R9, RZ, 0x1f, R57 ;  /* 0x0000001fff091819 */ /* 0x000fe20000011439 */
[C---:B------:R-:W-:Y:S02]  /*6d40*/  @P1 IMAD R11, R20.reuse, R11, R4 ;  /* 0x0000000b140b1224 */ /* 0x040fe400078e0204 */
[----:B------:R-:W-:-:S04]  /*6d50*/  @P1 IMAD.WIDE.U32 R4, R20, R10, RZ ;  /* 0x0000000a14041225 */ /* 0x000fc800078e00ff */
[----:B-1----:R-:W-:Y:S02]  /*6d60*/  @P0 IMAD R0, R7, R12, RZ ;  /* 0x0000000c07000224 */ /* 0x002fe400078e02ff */
[----:B----4-:R-:W-:Y:S02]  /*6d70*/  @P1 IMAD R6, R9, R14, RZ ;  /* 0x0000000e09061224 */ /* 0x010fe400078e02ff */
[----:B------:R-:W-:Y:S02]  /*6d80*/  @P1 IMAD.IADD R5, R5, 0x1, R11 ;  /* 0x0000000105051824 */ /* 0x000fe400078e020b */
[C---:B------:R-:W-:Y:S01]  /*6d90*/  @P0 IMAD R9, R57.reuse, R13, R0 ;  /* 0x0000000d39090224 */ /* 0x040fe200078e0200 */
[----:B------:R-:W-:Y:S01]  /*6da0*/  MOV R0, 0x3f800000 ;  /* 0x3f80000000007802 */ /* 0x000fe20000000f00 */
[----:B------:R-:W-:-:S04]  /*6db0*/  @P0 IMAD.WIDE.U32 R2, R57, R12, R2 ;  /* 0x0000000c39020225 */ /* 0x000fc800078e0002 */
[C---:B------:R-:W-:Y:S02]  /*6dc0*/  @P1 IMAD R11, R57.reuse, R15, R6 ;  /* 0x0000000f390b1224 */ /* 0x040fe400078e0206 */
[----:B------:R-:W-:Y:S01]  /*6dd0*/  @P1 IMAD.WIDE.U32 R6, R57, R14, R4 ;  /* 0x0000000e39061225 */ /* 0x000fe200078e0004 */
[----:B------:R-:W-:Y:S01]  /*6de0*/  @P0 LEA R4, P2, R2, UR4, 0x2 ;  /* 0x0000000402040c11 */ /* 0x000fe2000f8410ff */
[----:B------:R-:W-:Y:S02]  /*6df0*/  ULDC UR4, c[0x0][0x3d4] ;  /* 0x0000f50000047ab9 */ /* 0x000fe40000000800 */
[----:B------:R-:W-:Y:S01]  /*6e00*/  @P0 IMAD.IADD R5, R3, 0x1, R9 ;  /* 0x0000000103050824 */ /* 0x000fe200078e0209 */
[----:B------:R-:W-:Y:S01]  /*6e10*/  @P1 LEA R8, P3, R6, UR6, 0x2 ;  /* 0x0000000606081c11 */ /* 0x000fe2000f8610ff */
[----:B------:R-:W-:-:S03]  /*6e20*/  @P1 IMAD.IADD R3, R7, 0x1, R11 ;  /* 0x0000000107031824 */ /* 0x000fc600078e020b */
[----:B------:R-:W-:Y:S02]  /*6e30*/  @P0 LEA.HI.X R5, R2, UR5, R5, 0x2, P2 ;  /* 0x0000000502050c11 */ /* 0x000fe400090f1405 */
        /* <DEDUP_REMOVED lines=19> */
.L_x_1915:
[----:B-1----:R1:W2:Y:S02]  /*6f70*/  SYNCS.PHASECHK.TRANS64.TRYWAIT P0, [R16+URZ+0x19c00], R3 ;  /* 0x019c0003100075a7 */ /* 0x0022a4000800017f */
[----:B--2---:R-:W-:Y:S05]  /*6f80*/  @!P0 NANOSLEEP.SYNCS 0x989680 ;  /* 0x009896800000895d */ /* 0x004fea0003900000 */
[----:B------:R-:W2:Y:S02]  /*6f90*/  @!P0 SYNCS.PHASECHK.TRANS64 P0, [R16+URZ+0x19c00], R3 ;  /* 0x019c0003100085a7 */ /* 0x000ea4000800007f */
[----:B--2---:R-:W-:Y:S05]  /*6fa0*/  @!P0 BRA `(.L_x_1915) ;  /* 0xfffffffc00f08947 */ /* 0x004fea000383ffff */
.L_x_1914:
[----:B------:R-:W-:Y:S05]  /*6fb0*/  BSYNC B0 ;  /* 0x0000000000007941 */ /* 0x000fea0003800000 */
.L_x_1913:
[----:B------:R-:W-:Y:S05]  /*6fc0*/  BRA `(.L_x_1916) ;  /* 0x0000004400f87947 */ /* 0x000fea0003800000 */
.L_x_1912:
[----:B------:R-:W0:Y:S01]  /*6fd0*/  S2R R4, SR_TID.X ;  /* 0x0000000000047919 */ /* 0x000e220000002100 */
[----:B------:R-:W-:Y:S01]  /*6fe0*/  LOP3.LUT P0, RZ, R26, 0x9f, RZ, 0xc0, !PT ;  /* 0x0000009f1aff7812 */ /* 0x000fe2000780c0ff */
[----:B------:R-:W-:Y:S01]  /*6ff0*/  ULDC.64 UR4, c[0x0][0x3d8] ;  /* 0x0000f60000047ab9 */ /* 0x000fe20000000a00 */
[----:B-----5:R-:W-:Y:S01]  /*7000*/  SHF.R.S32.HI R0, RZ, 0x1f, R24 ;  /* 0x0000001fff007819 */ /* 0x020fe20000011418 */
[----:B------:R-:W-:Y:S01]  /*7010*/  ULDC.64 UR6, c[0x0][0x3e8] ;  /* 0x0000fa0000067ab9 */ /* 0x000fe20000000a00 */
[----:B------:R-:W-:Y:S01]  /*7020*/  IMAD.WIDE.U32 R38, R24, UR4, RZ ;  /* 0x0000000418267c25 */ /* 0x000fe2000f8e00ff */
[----:B------:R-:W-:Y:S01]  /*7030*/  BSSY B6, `(.L_x_1917) ;  /* 0x0000020000067945 */ /* 0x000fe20003800000 */
[----:B------:R-:W-:Y:S02]  /*7040*/  SHF.R.S32.HI R50, RZ, 0x1f, R157 ;  /* 0x0000001fff327819 */ /* 0x000fe4000001149d */
        /* <DEDUP_REMOVED lines=8> */
[----:B------:R-:W-:-:S04]  /*70d0*/  LEA.HI R35, R4, R4, RZ, 0x1 ;  /* 0x0000000404237211 */ /* 0x000fc800078f08ff */
[----:B------:R-:W-:-:S05]  /*70e0*/  LOP3.LUT R35, R35, 0xfffffffe, RZ, 0xc0, !PT ;  /* 0xfffffffe23237812 */ /* 0x000fca00078ec0ff */
[----:B------:R-:W-:-:S04]  /*70f0*/  IMAD.IADD R35, R4, 0x1, -R35 ;  /* 0x0000000104237824 */ /* 0x000fc800078e0a23 */
[----:B------:R-:W-:-:S05]  /*7100*/  IMAD.SHL.U32 R35, R35, 0x8, RZ ;  /* 0x0000000823237824 */ /* 0x000fca00078e00ff */
        /* <DEDUP_REMOVED lines=17> */
[----:B-1----:R-:W-:Y:S05]  /*7220*/  CALL.ABS.NOINC R14 ;  /* 0x000000000e007343 */ /* 0x002fea0003c00000 */
.L_x_1918:
[----:B------:R-:W-:Y:S05]  /*7230*/  BSYNC B6 ;  /* 0x0000000000067941 */ /* 0x000fea0003800000 */
.L_x_1917:
[----:B------:R-:W2:Y:S01]  /*7240*/  LDL R21, [R1+0x14] ;  /* 0x0000140001157983 */ /* 0x000ea20000100800 */
[----:B------:R-:W0:Y:S01]  /*7250*/  LDC.64 R10, c[0x0][0x3d8] ;  /* 0x0000f600ff0a7b82 */ /* 0x000e220000000a00 */
[----:B------:R-:W-:Y:S02]  /*7260*/  ULDC.U8 UR4, c[0x0][0x3f0] ;  /* 0x0000fc0000047ab9 */ /* 0x000fe40000000000 */
[----:B------:R-:W3:Y:S01]  /*7270*/  LDL R20, [R1+0x28] ;  /* 0x0000280001147983 */ /* 0x000ee20000100800 */
[----:B------:R-:W-:Y:S01]  /*7280*/  ISETP.NE.AND P0, PT, RZ, UR4, PT ;  /* 0x00000004ff007c0c */ /* 0x000fe2000bf05270 */
[----:B------:R-:W-:Y:S01]  /*7290*/  BSSY B0, `(.L_x_1919) ;  /* 0x0000449000007945 */ /* 0x000fe20003800000 */
[----:B------:R-:W-:Y:S02]  /*72a0*/  SHF.R.S32.HI R3, RZ, 0x1f, R153 ;  /* 0x0000001fff037819 */ /* 0x000fe40000011499 */
[----:B------:R-:W1:Y:S03]  /*72b0*/  LDC.64 R12, c[0x0][0x3e8] ;  /* 0x0000fa00ff0c7b82 */ /* 0x000e660000000a00 */
[----:B0-----:R-:W-:-:S02]  /*72c0*/  IMAD R4, R3, R10, RZ ;  /* 0x0000000a03047224 */ /* 0x001fc400078e02ff */
[----:B------:R-:W-:-:S04]  /*72d0*/  IMAD.WIDE.U32 R42, R153, R10, RZ ;  /* 0x0000000a992a7225 */ /* 0x000fc800078e00ff */
[-C--:B-1----:R-:W-:Y:S02]  /*72e0*/  IMAD R6, R3, R12.reuse, RZ ;  /* 0x0000000c03067224 */ /* 0x082fe400078e02ff */
[----:B------:R-:W-:-:S04]  /*72f0*/  IMAD.WIDE.U32 R14, R153, R12, RZ ;  /* 0x0000000c990e7225 */ /* 0x000fc800078e00ff */
[C---:B------:R-:W-:Y:S02]  /*7300*/  IMAD R3, R153.reuse, R11, R4 ;  /* 0x0000000b99037224 */ /* 0x040fe400078e0204 */
[----:B------:R-:W-:Y:S02]  /*7310*/  IMAD R5, R153, R13, R6 ;  /* 0x0000000d99057224 */ /* 0x000fe400078e0206 */
[----:B------:R-:W-:Y:S02]  /*7320*/  IMAD.IADD R44, R43, 0x1, R3 ;  /* 0x000000012b2c7824 */ /* 0x000fe400078e0203 */
[----:B------:R-:W-:Y:S02]  /*7330*/  IMAD.IADD R48, R15, 0x1, R5 ;  /* 0x000000010f307824 */ /* 0x000fe400078e0205 */
[----:B--2---:R-:W-:Y:S02]  /*7340*/  IMAD R0, R153, -0xc0, R21 ;  /* 0xffffff4099007824 */ /* 0x004fe400078e0215 */
[----:B---3--:R-:W-:-:S03]  /*7350*/  IMAD.IADD R20, R16, 0x1, R20 ;  /* 0x0000000110147824 */ /* 0x008fc600078e0214 */
[----:B------:R-:W-:Y:S01]  /*7360*/  VIMNMX R4, R0, 0xc0, PT ;  /* 0x000000c000047848 */ /* 0x000fe20003fe0100 */
        /* <DEDUP_REMOVED lines=22> */
[----:B------:R-:W-:Y:S01]  /*74d0*/  SHF.R.S32.HI R46, RZ, 0x1f, R19 ;  /* 0x0000001fff2e7819 */ /* 0x000fe20000011413 */
[----:B------:R-:W-:Y:S01]  /*74e0*/  IMAD.MOV.U32 R8, RZ, RZ, R35 ;  /* 0x000000ffff087224 */ /* 0x000fe200078e0023 */
[----:B------:R-:W-:Y:S01]  /*74f0*/  ULDC UR4, c[0x0][0x3d4] ;  /* 0x0000f50000047ab9 */ /* 0x000fe20000000800 */
[----:B------:R-:W-:Y:S01]  /*7500*/  IMAD.MOV.U32 R9, RZ, RZ, R34 ;  /* 0x000000ffff097224 */ /* 0x000fe200078e0022 */
[----:B------:R-:W-:Y:S01]  /*7510*/  ULDC.64 UR6, c[0x0][0x3c8] ;  /* 0x0000f20000067ab9 */ /* 0x000fe20000000a00 */
[-C--:B------:R-:W-:Y:S01]  /*7520*/  IMAD R0, R46, R10.reuse, RZ ;  /* 0x0000000a2e007224 */ /* 0x080fe200078e02ff */
[----:B------:R-:W-:Y:S01]  /*7530*/  ULDC.64 UR8, c[0x0][0x3e0] ;  /* 0x0000f80000087ab9 */ /* 0x000fe20000000a00 */
[----:B------:R-:W-:Y:S01]  /*7540*/  IMAD.WIDE.U32 R24, R19, R10, R8 ;  /* 0x0000000a13187225 */ /* 0x000fe200078e0008 */
[----:B------:R-:W-:Y:S02]  /*7550*/  ISETP.GE.AND P3, PT, R35, UR4, PT ;  /* 0x0000000423007c0c */ /* 0x000fe4000bf66270 */
[----:B------:R-:W-:-:S02]  /*7560*/  CS2R R32, SRZ ;  /* 0x0000000000207805 */ /* 0x000fc4000001ff00 */
[----:B------:R-:W-:Y:S01]  /*7570*/  CS2R R30, SRZ ;  /* 0x00000000001e7805 */ /* 0x000fe2000001ff00 */
[----:B------:R-:W-:Y:S01]  /*7580*/  IMAD R26, R46, R12, RZ ;  /* 0x0000000c2e1a7224 */ /* 0x000fe200078e02ff */
[----:B------:R-:W-:Y:S01]  /*7590*/  IADD3 R38, P1, R24, R38, RZ ;  /* 0x0000002618267210 */ /* 0x000fe20007f3e0ff */
[----:B------:R-:W-:Y:S01]  /*75a0*/  IMAD.WIDE.U32 R8, R19, R12, R8 ;  /* 0x0000000c13087225 */ /* 0x000fe200078e0008 */
[----:B------:R-:W-:-:S03]  /*75b0*/  CS2R R28, SRZ ;  /* 0x00000000001c7805 */ /* 0x000fc6000001ff00 */
        /* <DEDUP_REMOVED lines=26> */
.L_x_1922:
[----:B------:R-:W-:Y:S05]  /*7760*/  BSYNC B1 ;  /* 0x0000000000017941 */ /* 0x000fea0003800000 */
.L_x_1921:
[----:B0-----:R-:W2:Y:S01]  /*7770*/  LDL R34, [R1+0x4c] ;  /* 0x00004c0001227983 */ /* 0x001ea20000100800 */
[-C--:B------:R-:W-:Y:S01]  /*7780*/  IMAD.WIDE.U32 R6, R3, R10.reuse, R6 ;  /* 0x0000000a03067225 */ /* 0x080fe200078e0006 */
[----:B------:R-:W-:Y:S01]  /*7790*/  ULDC.64 UR4, c[0x0][0x3c8] ;  /* 0x0000f20000047ab9 */ /* 0x000fe20000000a00 */
[----:B------:R-:W-:Y:S02]  /*77a0*/  ULDC.64 UR6, c[0x0][0x3e0] ;  /* 0x0000f80000067ab9 */ /* 0x000fe40000000a00 */
[C---:B------:R-:W-:Y:S02]  /*77b0*/  IMAD R10, R21.reuse, R10, RZ ;  /* 0x0000000a150a7224 */ /* 0x040fe400078e02ff */
[-C--:B------:R-:W-:Y:S02]  /*77c0*/  IMAD R0, R21, R12.reuse, RZ ;  /* 0x0000000c15007224 */ /* 0x080fe400078e02ff */
[----:B------:R-:W-:Y:S01]  /*77d0*/  IMAD.WIDE.U32 R14, R3, R12, R4 ;  /* 0x0000000c030e7225 */ /* 0x000fe200078e0004 */
        /* <DEDUP_REMOVED lines=12> */
.L_x_2135:
[----:B------:R-:W-:-:S03]  /*78a0*/  UMOV UR4, 0xffffffff ;  /* 0xffffffff00047882 */ /* 0x000fc60000000000 */
[----:B------:R-:W-:Y:S05]  /*78b0*/  BRA.DIV UR4, `(.L_x_1924) ;  /* 0x0000014e049c7947 */ /* 0x000fea000b800000 */
.L_x_2138:
[----:B------:R-:W-:-:S03]  /*78c0*/  UMOV UR4, 0xffffffff ;  /* 0xffffffff00047882 */ /* 0x000fc60000000000 */
[----:B------:R-:W-:Y:S05]  /*78d0*/  BRA.DIV UR4, `(.L_x_1925) ;  /* 0x0000014e04bc7947 */ /* 0x000fea000b800000 */
.L_x_2141:
[----:B------:R-:W-:-:S03]  /*78e0*/  UMOV UR4, 0xffffffff ;  /* 0xffffffff00047882 */ /* 0x000fc60000000000 */
[----:B------:R-:W-:Y:S05]  /*78f0*/  BRA.DIV UR4, `(.L_x_1926) ;  /* 0x0000014e04dc7947 */ /* 0x000fea000b800000 */
.L_x_2144:
[----:B------:R-:W0:Y:S01]  /*7900*/  SYNCS.PHASECHK.TRANS64.TRYWAIT P1, [R16+URZ+0x19c00], R5 ;  /* 0x019c0005100075a7 */ /* 0x000e22000802017f */
[----:B------:R-:W-:Y:S04]  /*7910*/  BSSY B1, `(.L_x_1927) ;  /* 0x0000002000017945 */ /* 0x000fe80003800000 */
[----:B0-----:R-:W-:Y:S05]  /*7920*/  @!P1 BRA `(.L_x_1928) ;  /* 0x0000014c00f89947 */ /* 0x001fea0003800000 */
.L_x_2145:
[----:B------:R-:W-:Y:S05]  /*7930*/  BSYNC B1 ;  /* 0x0000000000017941 */ /* 0x000fea0003800000 */
.L_x_1927:
[----:B------:R-:W-:Y:S05]  /*7940*/  @P0 BRA `(.L_x_1929) ;  /* 0x0000003c00740947 */ /* 0x000fea0003800000 */
[----:B------:R-:W1:Y:S01]  /*7950*/  S2R R0, SR_TID.X ;  /* 0x0000000000007919 */ /* 0x000e620000002100 */
[----:B------:R-:W-:Y:S01]  /*7960*/  BSSY B1, `(.L_x_1930) ;  /* 0x0000083000017945 */ /* 0x000fe20003800000 */
[----:B-1----:R-:W-:-:S04]  /*7970*/  IADD3 R0, R0, -0x80, RZ ;  /* 0xffffff8000007810 */ /* 0x002fc80007ffe0ff */
[----:B------:R-:W-:-:S04]  /*7980*/  LEA.HI R4, R0, R0, RZ, 0x1 ;  /* 0x0000000000047211 */ /* 0x000fc800078f08ff */
[----:B------:R-:W-:-:S05]  /*7990*/  LOP3.LUT R4, R4, 0xfffffffe, RZ, 0xc0, !PT ;  /* 0xfffffffe04047812 */ /* 0x000fca00078ec0ff */
[----:B------:R-:W-:Y:S02]  /*79a0*/  IMAD.IADD R4, R0, 0x1, -R4 ;  /* 0x0000000100047824 */ /* 0x000fe400078e0a04 */
[----:B------:R-:W1:Y:S02]  /*79b0*/  LDC R0, c[0x0][0x3d4] ;  /* 0x0000f500ff007b82 */ /* 0x000e640000000800 */
[----:B------:R-:W-:-:S04]  /*79c0*/  IMAD.SHL.U32 R4, R4, 0x8, RZ ;  /* 0x0000000804047824 */ /* 0x000fc800078e00ff */
[C---:B------:R-:W-:Y:S02]  /*79d0*/  VIADD R3, R4.reuse, 0x10 ;  /* 0x0000001004037836 */ /* 0x040fe40000000000 */
[C---:B0-----:R-:W-:Y:S01]  /*79e0*/  VIADD R5, R4.reuse, 0x20 ;  /* 0x0000002004057836 */ /* 0x041fe20000000000 */
[-C--:B-1----:R-:W-:Y:S02]  /*79f0*/  ISETP.GE.AND P0, PT, R4, R0.reuse, PT ;  /* 0x000000000400720c */ /* 0x082fe40003f06270 */
[-C--:B------:R-:W-:Y:S02]  /*7a00*/  ISETP.GE.AND P1, PT, R3, R0.reuse, PT ;  /* 0x000000000300720c */ /* 0x080fe40003f26270 */
[----:B------:R-:W-:-:S09]  /*7a10*/  ISETP.GE.AND P2, PT, R5, R0, PT ;  /* 0x000000000500720c */ /* 0x000fd20003f46270 */
[----:B------:R-:W-:Y:S05]  /*7a20*/  @P0 BRA `(.L_x_1931) ;  /* 0x0000000400d80947 */ /* 0x000fea0003800000 */
[----:B------:R-:W0:Y:S01]  /*7a30*/  LDS.128 R4, [R20+0xf000] ;  /* 0x00f0000014047984 */ /* 0x000e220000000c00 */
        /* <DEDUP_REMOVED lines=10> */
[----:B------:R-:W-:Y:S02]  /*7ae0*/  LOP3.LUT R3, R32, 0xff, RZ, 0xc0, !PT ;  /* 0x000000ff20037812 */ /* 0x000fe400078ec0ff */
[----:B------:R-:W-:Y:S01]  /*7af0*/  LOP3.LUT R0, R0, 0xff, RZ, 0xc0, !PT ;  /* 0x000000ff00007812 */ /* 0x000fe200078ec0ff */
[----:B------:R-:W-:Y:S01]  /*7b00*/  IMAD.U32 R11, R11, 0x10000, RZ ;  /* 0x000100000b0b7824 */ /* 0x000fe200078e00ff */
[----:B------:R-:W-:Y:S01]  /*7b10*/  PRMT R12, R12, 0x7604, R15 ;  /* 0x000076040c0c7816 */ /* 0x000fe2000000000f */
[----:B------:R-:W-:Y:S01]  /*7b20*/  IMAD.U32 R15, R14, 0x10000, RZ ;  /* 0x000100000e0f7824 */ /* 0x000fe200078e00ff */
[----:B------:R-:W-:-:S02]  /*7b30*/  PRMT R3, R0, 0x7604, R3 ;  /* 0x0000760400037816 */ /* 0x000fc40000000003 */
[----:B------:R-:W-:Y:S02]  /*7b40*/  SHF.R.U32.HI R0, RZ, 0x8, R30 ;  /* 0x00000008ff007819 */ /* 0x000fe4000001161e */
[----:B------:R-:W-:Y:S02]  /*7b50*/  LOP3.LUT R3, R3, 0xff0000, R32, 0xf8, !PT ;  /* 0x00ff000003037812 */ /* 0x000fe400078ef820 */
[----:B------:R-:W-:Y:S02]  /*7b60*/  LOP3.LUT R15, R12, 0xff0000, R15, 0xf8, !PT ;  /* 0x00ff00000c0f7812 */ /* 0x000fe400078ef80f */
[----:B------:R-:W-:Y:S02]  /*7b70*/  LOP3.LUT R11, R10, 0xff0000, R11, 0xf8, !PT ;  /* 0x00ff00000a0b7812 */ /* 0x000fe400078ef80b */
[----:B------:R-:W-:Y:S02]  /*7b80*/  LOP3.LUT R13, R30, 0xff, RZ, 0xc0, !PT ;  /* 0x000000ff1e0d7812 */ /* 0x000fe400078ec0ff */
[----:B------:R-:W-:-:S02]  /*7b90*/  LOP3.LUT R0, R0, 0xff, RZ, 0xc0, !PT ;  /* 0x000000ff00007812 */ /* 0x000fc400078ec0ff */
[----:B------:R-:W-:Y:S02]  /*7ba0*/  LOP3.LUT R14, R3, 0xff000000, R32, 0xf8, !PT ;  /* 0xff000000030e7812 */ /* 0x000fe400078ef820 */
[----:B------:R-:W-:Y:S02]  /*7bb0*/  LOP3.LUT R31, R15, 0xff000000, R31, 0xf8, !PT ;  /* 0xff0000000f1f7812 */ /* 0x000fe400078ef81f */
[----:B------:R-:W-:Y:S02]  /*7bc0*/  LOP3.LUT R32, R11, 0xff000000, R33, 0xf8, !PT ;  /* 0xff0000000b207812 */ /* 0x000fe400078ef821 */
[----:B------:R-:W-:Y:S02]  /*7bd0*/  PRMT R13, R0, 0x7604, R13 ;  /* 0x00007604000d7816 */ /* 0x000fe4000000000d */
[----:B0-----:R-:W-:Y:S02]  /*7be0*/  F2FP.F16.E4M3.UNPACK_B R0, R6.H1 ;  /* 0x00000006ff00723e */ /* 0x001fe400030006ff */
[----:B------:R-:W-:-:S02]  /*7bf0*/  F2FP.F16.E4M3.UNPACK_B R33, R31 ;  /* 0x0000001fff21723e */ /* 0x000fc400020006ff */
[----:B------:R-:W-:Y:S01]  /*7c00*/  F2FP.F16.E4M3.UNPACK_B R15, R32 ;  /* 0x00000020ff0f723e */ /* 0x000fe200020006ff */
[--C-:B------:R-:W-:Y:S01]  /*7c10*/  HADD2.F32 R11, -RZ, R0.reuse.H1_H1 ;  /* 0x30000000ff0b7230 */ /* 0x100fe20000004100 */
[--C-:B------:R-:W-:Y:S01]  /*7c20*/  LOP3.LUT R13, R13, 0xff0000, R30.reuse, 0xf8, !PT ;  /* 0x00ff00000d0d7812 */ /* 0x100fe200078ef81e */
[----:B------:R-:W-:Y:S01]  /*7c30*/  HADD2.F32 R34, -RZ, R33.H1_H1 ;  /* 0x30000021ff227230 */ /* 0x000fe20000004100 */
[----:B------:R-:W-:Y:S01]  /*7c40*/  F2FP.F16.E4M3.UNPACK_B R3, R6 ;  /* 0x00000006ff03723e */ /* 0x000fe200020006ff */
[----:B------:R-:W-:Y:S01]  /*7c50*/  HADD2.F32 R21, -RZ, R15.H1_H1 ;  /* 0x3000000fff157230 */ /* 0x000fe20000004100 */
[----:B------:R-:W-:Y:S01]  /*7c60*/  LOP3.LUT R30, R13, 0xff000000, R30, 0xf8, !PT ;  /* 0xff0000000d1e7812 */ /* 0x000fe200078ef81e */
        /* <DEDUP_REMOVED lines=82> */
.L_x_1931:
[----:B------:R-:W-:Y:S05]  /*8190*/  BSYNC B1 ;  /* 0x0000000000017941 */ /* 0x000fea0003800000 */
.L_x_1930:
[----:B------:R-:W-:Y:S04]  /*81a0*/  BSSY B1, `(.L_x_1932) ;  /* 0x000007c000017945 */ /* 0x000fe80003800000 */
[----:B------:R-:W-:Y:S05]  /*81b0*/  @P1 BRA `(.L_x_1933) ;  /* 0x0000000400e81947 */ /* 0x000fea0003800000 */
[----:B0-----:R-:W0:Y:S01]  /*81c0*/  LDS.128 R4, [R20+0x10800] ;  /* 0x0108000014047984 */ /* 0x001e220000000c00 */
        /* <DEDUP_REMOVED lines=11> */
[----:B------:R-:W-:-:S02]  /*8280*/  PRMT R11, R11, 0x7604, R10 ;  /* 0x000076040b0b7816 */ /* 0x000fc4000000000a */
[----:B------:R-:W-:Y:S02]  /*8290*/  SHF.R.U32.HI R0, RZ, 0x10, R26 ;  /* 0x00000010ff007819 */ /* 0x000fe4000001161a */
        /* <DEDUP_REMOVED lines=17> */
[----:B------:R-:W-:Y:S01]  /*83b0*/  SHF.R.U32.HI R12, RZ, 0x10, R28 ;  /* 0x00000010ff0c7819 */ /* 0x000fe2000001161c */
[--C-:B------:R-:W-:Y:S01]  /*83c0*/  HADD2.F32 R11, -RZ, R0.reuse.H1_H1 ;  /* 0x30000000ff0b7230 */ /* 0x100fe20000004100 */
[----:B------:R-:W-:Y:S01]  /*83d0*/  F2FP.F16.E4M3.UNPACK_B R15, R26 ;  /* 0x0000001aff0f723e */ /* 0x000fe200020006ff */
[----:B------:R-:W-:Y:S01]  /*83e0*/  HADD2.F32 R30, -RZ, R27.H1_H1 ;  /* 0x3000001bff1e7230 */ /* 0x000fe20000004100 */
[----:B------:R-:W-:Y:S01]  /*83f0*/  LOP3.LUT R12, R12, 0xff, RZ, 0xc0, !PT ;  /* 0x000000ff0c0c7812 */ /* 0x000fe200078ec0ff */
[----:B------:R-:W-:Y:S01]  /*8400*/  HADD2.F32 R10, -RZ, R0.H0_H0 ;  /* 0x20000000ff0a7230 */ /* 0x000fe20000004100 */
[----:B------:R-:W-:Y:S01]  /*8410*/  F2FP.F16.E4M3.UNPACK_B R3, R6 ;  /* 0x00000006ff03723e */ /* 0x000fe200020006ff */
[----:B------:R-:W-:Y:S01]  /*8420*/  HADD2.F32 R21, -RZ, R15.H1_H1 ;  /* 0x3000000fff157230 */ /* 0x000fe20000004100 */
[----:B------:R-:W-:Y:S01]  /*8430*/  PRMT R13, R12, 0x7054, R13 ;  /* 0x000070540c0d7816 */ /* 0x000fe2000000000d */
[----:B------:R-:W-:Y:S01]  /*8440*/  FMUL.FTZ R31, R11, R30 ;  /* 0x0000001e0b1f7220 */ /* 0x000fe20000410000 */
[----:B------:R-:W-:-:S02]  /*8450*/  F2FP.F16.E4M3.UNPACK_B R12, R7 ;  /* 0x00000007ff0c723e */ /* 0x000fc400020006ff */
[-C--:B------:R-:W-:Y:S01]  /*8460*/  FMUL.FTZ R11, R11, R21.reuse ;  /* 0x000000150b0b7220 */ /* 0x080fe20000410000 */
[----:B------:R-:W-:Y:S01]  /*8470*/  LOP3.LUT R28, R13, 0xff000000, R28, 0xf8, !PT ;  /* 0xff0000000d1c7812 */ /* 0x000fe200078ef81c */
[C---:B------:R-:W-:Y:S01]  /*8480*/  FFMA.FTZ R33, R10.reuse, R21, -R31 ;  /* 0x000000150a217223 */ /* 0x040fe2000001081f */
[----:B------:R-:W-:Y:S01]  /*8490*/  F2FP.F16.E4M3.UNPACK_B R13, R7.H1 ;  /* 0x00000007ff0d723e */ /* 0x000fe200030006ff */
[----:B------:R-:W-:Y:S01]  /*84a0*/  FFMA.FTZ R34, R10, R30, R11 ;  /* 0x0000001e0a227223 */ /* 0x000fe2000001000b */
        /* <DEDUP_REMOVED lines=75> */
.L_x_1933:
[----:B------:R-:W-:Y:S05]  /*8960*/  BSYNC B1 ;  /* 0x0000000000017941 */ /* 0x000fea0003800000 */
.L_x_1932:
[----:B------:R-:W-:Y:S05]  /*8970*/  @P2 BRA `(.L_x_1929) ;  /* 0x0000002c00682947 */ /* 0x000fea0003800000 */
[----:B01----:R-:W0:Y:S01]  /*8980*/  LDS.128 R4, [R20+0x12000] ;  /* 0x0120000014047984 */ /* 0x003e220000000c00 */
        /* <DEDUP_REMOVED lines=118> */
.L_x_1920:
[----:B------:R-:W0:Y:S01]  /*90f0*/  LDC R0, c[0x0][0x428] ;  /* 0x00010a00ff007b82 */ /* 0x000e220000000800 */
[----:B------:R-:W-:Y:S01]  /*9100*/  ISETP.GE.AND P0, PT, R19, R4, PT ;  /* 0x000000041300720c */ /* 0x000fe20003f06270 */
[----:B------:R-:W-:Y:S01]  /*9110*/  IMAD R3, R153, 0xc0, R19 ;  /* 0x000000c099037824 */ /* 0x000fe200078e0213 */
        /* <DEDUP_REMOVED lines=15> */
[----:B0-----:R-:W-:-:S05]  /*9210*/  @P1 IMAD.HI.U32 R0, R3, R0, RZ ;  /* 0x0000000003001227 */ /* 0x001fca00078e00ff */
[----:B-1----:R-:W-:Y:S02]  /*9220*/  @P1 SHF.R.U32.HI R3, RZ, R5, R0 ;  /* 0x00000005ff031219 */ /* 0x002fe40000011600 */
[----:B------:R-:W-:Y:S02]  /*9230*/  CS2R R4, SRZ ;  /* 0x0000000000047805 */ /* 0x000fe4000001ff00 */
[----:B------:R-:W-:Y:S01]  /*9240*/  SHF.R.S32.HI R21, RZ, 0x1f, R3 ;  /* 0x0000001fff157819 */ /* 0x000fe20000011403 */
[----:B------:R-:W-:Y:S06]  /*9250*/  @P0 BRA `(.L_x_1935) ;  /* 0x00000000009c0947 */ /* 0x000fec0003800000 */
[----:B------:R-:W-:Y:S01]  /*9260*/  MOV R5, R50 ;  /* 0x0000003200057202 */ /* 0x000fe20000000f00 */
[----:B------:R-:W-:Y:S01]  /*9270*/  IMAD.MOV.U32 R4, RZ, RZ, R157 ;  /* 0x000000ffff047224 */ /* 0x000fe200078e009d */
[----:B------:R-:W-:Y:S01]  /*9280*/  SHF.R.S32.HI R49, RZ, 0x1f, R19 ;  /* 0x0000001fff317819 */ /* 0x000fe20000011413 */
[----:B------:R-:W-:Y:S01]  /*9290*/  ULDC UR4, c[0x0][0x3d4] ;  /* 0x0000f50000047ab9 */ /* 0x000fe20000000800 */
[----:B------:R-:W-:Y:S01]  /*92a0*/  ULDC.64 UR6, c[0x0][0x3c8] ;  /* 0x0000f20000067ab9 */ /* 0x000fe20000000a00 */
[-CC-:B------:R-:W-:Y:S01]  /*92b0*/  IMAD.WIDE.U32 R6, R19, R10.reuse, R4.reuse ;  /* 0x0000000a13067225 */ /* 0x180fe200078e0004 */
[----:B------:R-:W-:Y:S01]  /*92c0*/  ULDC.64 UR8, c[0x0][0x3e0] ;  /* 0x0000f80000087ab9 */ /* 0x000fe20000000a00 */
[----:B------:R-:W-:Y:S02]  /*92d0*/  ISETP.GE.AND P3, PT, R157, UR4, PT ;  /* 0x000000049d007c0c */ /* 0x000fe4000bf66270 */
[----:B------:R-:W-:Y:S01]  /*92e0*/  CS2R R28, SRZ ;  /* 0x00000000001c7805 */ /* 0x000fe2000001ff00 */
[C---:B------:R-:W-:Y:S01]  /*92f0*/  IMAD R0, R49.reuse, R10, RZ ;  /* 0x0000000a31007224 */ /* 0x040fe200078e02ff */
[----:B------:R-:W-:Y:S01]  /*9300*/  IADD3 R38, P1, R6, R38, RZ ;  /* 0x0000002606267210 */ /* 0x000fe20007f3e0ff */
[-C--:B------:R-:W-:Y:S01]  /*9310*/  IMAD R24, R49, R12.reuse, RZ ;  /* 0x0000000c31187224 */ /* 0x080fe200078e02ff */
[----:B------:R-:W-:Y:S01]  /*9320*/  CS2R R30, SRZ ;  /* 0x00000000001e7805 */ /* 0x000fe2000001ff00 */
[----:B------:R-:W-:Y:S01]  /*9330*/  IMAD.WIDE.U32 R4, R19, R12, R4 ;  /* 0x0000000c13047225 */ /* 0x000fe200078e0004 */
[----:B------:R-:W-:-:S02]  /*9340*/  CS2R R32, SRZ ;  /* 0x0000000000207805 */ /* 0x000fc4000001ff00 */
[----:B------:R-:W-:Y:S02]  /*9350*/  CS2R R34, SRZ ;  /* 0x0000000000227805 */ /* 0x000fe4000001ff00 */
[----:B------:R-:W-:Y:S01]  /*9360*/  CS2R R26, SRZ ;  /* 0x00000000001a7805 */ /* 0x000fe2000001ff00 */
[C---:B------:R-:W-:Y:S01]  /*9370*/  IMAD R6, R19.reuse, R11, R0 ;  /* 0x0000000b13067224 */ /* 0x040fe200078e0200 */
[----:B------:R-:W-:Y:S01]  /*9380*/  IADD3 R40, P2, R4, R40, RZ ;  /* 0x0000002804287210 */ /* 0x000fe20007f5e0ff */
[----:B------:R-:W-:Y:S02]  /*9390*/  IMAD R24, R19, R13, R24 ;  /* 0x0000000d13187224 */ /* 0x000fe400078e0218 */
[----:B------:R-:W-:Y:S01]  /*93a0*/  VIADD R49, R157, 0x20 ;  /* 0x000000209d317836 */ /* 0x000fe20000000000 */
[----:B------:R-:W-:Y:S01]  /*93b0*/  IADD3.X R39, R37, R6, R7, P1, !PT ;  /* 0x0000000625277210 */ /* 0x000fe20000ffe407 */
[----:B------:R-:W-:Y:S01]  /*93c0*/  IMAD R7, R48, 0xc0, RZ ;  /* 0x000000c030077824 */ /* 0x000fe200078e02ff */
[----:B------:R-:W-:Y:S01]  /*93d0*/  IADD3.X R41, R45, R24, R5, P2, !PT ;  /* 0x000000182d297210 */ /* 0x000fe200017fe405 */
[----:B------:R-:W-:Y:S01]  /*93e0*/  IMAD R5, R44, 0xc0, RZ ;  /* 0x000000c02c057824 */ /* 0x000fe200078e02ff */
[----:B------:R-:W-:Y:S01]  /*93f0*/  ISETP.GE.AND P4, PT, R49, UR4, PT ;  /* 0x0000000431007c0c */ /* 0x000fe2000bf86270 */
[----:B------:R-:W-:Y:S01]  /*9400*/  IMAD.WIDE.U32 R42, R42, 0xc0, R38 ;  /* 0x000000c02a2a7825 */ /* 0x000fe200078e0026 */
[----:B------:R-:W-:-:S03]  /*9410*/  CS2R R24, SRZ ;  /* 0x0000000000187805 */ /* 0x000fc6000001ff00 */
[----:B------:R-:W-:Y:S01]  /*9420*/  IMAD.WIDE.U32 R14, R14, 0xc0, R40 ;  /* 0x000000c00e0e7825 */ /* 0x000fe200078e0028 */
[----:B------:R-:W-:Y:S02]  /*9430*/  IADD3 R38, P1, R42, UR6, RZ ;  /* 0x000000062a267c10 */ /* 0x000fe4000ff3e0ff */
[----:B------:R-:W-:Y:S02]  /*9440*/  IADD3 R14, P2, R14, UR8, RZ ;  /* 0x000000080e0e7c10 */ /* 0x000fe4000ff5e0ff */
[----:B------:R-:W-:Y:S02]  /*9450*/  IADD3.X R39, R5, UR7, R43, P1, !PT ;  /* 0x0000000705277c10 */ /* 0x000fe40008ffe42b */
[----:B------:R-:W-:Y:S02]  /*9460*/  CS2R R4, SRZ ;  /* 0x0000000000047805 */ /* 0x000fe4000001ff00 */
[----:B------:R-:W-:Y:S02]  /*9470*/  IADD3.X R15, R7, UR9, R15, P2, !PT ;  /* 0x00000009070f7c10 */ /* 0x000fe400097fe40f */
[----:B------:R-:W-:Y:S01]  /*9480*/  CS2R R6, SRZ ;  /* 0x0000000000067805 */ /* 0x000fe2000001ff00 */
[----:B------:R0:W5:Y:S04]  /*9490*/  @!P3 LDG.E.128 R28, desc[UR40][R38.64] ;  /* 0x00000028261cb981 */ /* 0x000168000c1e1d00 */
[----:B------:R0:W5:Y:S04]  /*94a0*/  @!P4 LDG.E.128 R32, desc[UR40][R38.64+0x20] ;  /* 0x000020282620c981 */ /* 0x000168000c1e1d00 */
[----:B------:R0:W5:Y:S04]  /*94b0*/  @!P3 LDG.E.128 R4, desc[UR40][R14.64] ;  /* 0x000000280e04b981 */ /* 0x000168000c1e1d00 */
[----:B------:R0:W5:Y:S02]  /*94c0*/  @!P4 LDG.E.128 R24, desc[UR40][R14.64+0x20] ;  /* 0x000020280e18c981 */ /* 0x000164000c1e1d00 */
.L_x_1935:
[----:B------:R-:W-:Y:S05]  /*94d0*/  BSYNC B1 ;  /* 0x0000000000017941 */ /* 0x000fea0003800000 */
.L_x_1934:
        /* <DEDUP_REMOVED lines=19> */
.L_x_2148:
[----:B------:R-:W-:-:S03]  /*9610*/  UMOV UR4, 0xffffffff ;  /* 0xffffffff00047882 */ /* 0x000fc60000000000 */
[----:B------:R-:W-:Y:S05]  /*9620*/  BRA.DIV UR4, `(.L_x_1937) ;  /* 0x0000013204f07947 */ /* 0x000fea000b800000 */
.L_x_2151:
[----:B------:R-:W-:-:S03]  /*9630*/  UMOV UR4, 0xffffffff ;  /* 0xffffffff00047882 */ /* 0x000fc60000000000 */
[----:B------:R-:W-:Y:S05]  /*9640*/  BRA.DIV UR4, `(.L_x_1938) ;  /* 0x0000013604107947 */ /* 0x000fea000b800000 */
.L_x_2154:
[----:B------:R-:W-:-:S03]  /*9650*/  UMOV UR4, 0xffffffff ;  /* 0xffffffff00047882 */ /* 0x000fc60000000000 */
[----:B------:R-:W-:Y:S05]  /*9660*/  BRA.DIV UR4, `(.L_x_1939) ;  /* 0x0000013604307947 */ /* 0x000fea000b800000 */
.L_x_2157:
[----:B------:R-:W0:Y:S01]  /*9670*/  SYNCS.PHASECHK.TRANS64.TRYWAIT P1, [R16+URZ+0x19c00], R9 ;  /* 0x019c0009100075a7 */ /* 0x000e22000802017f */
[----:B------:R-:W-:Y:S04]  /*9680*/  BSSY B1, `(.L_x_1940) ;  /* 0x0000002000017945 */ /* 0x000fe80003800000 */
[----:B0-----:R-:W-:Y:S05]  /*9690*/  @!P1 BRA `(.L_x_1941) ;  /* 0x00000134004c9947 */ /* 0x001fea0003800000 */
.L_x_2158:
[----:B------:R-:W-:Y:S05]  /*96a0*/  BSYNC B1 ;  /* 0x0000000000017941 */ /* 0x000fea0003800000 */
.L_x_1940:
[----:B------:R-:W-:Y:S05]  /*96b0*/  @P0 BRA `(.L_x_1929) ;  /* 0x0000002000180947 */ /* 0x000fea0003800000 */
[----:B------:R1:W5:Y:S01]  /*96c0*/  LDL R62, [R1+0x4] ;  /* 0x00000400013e7983 */ /* 0x0003620000100800 */
[----:B------:R-:W2:Y:S03]  /*96d0*/  LDC R0, c[0x0][0x3d4] ;  /* 0x0000f500ff007b82 */ /* 0x000ea60000000800 */
[----:B------:R1:W5:Y:S01]  /*96e0*/  LDL R61, [R1+0xc] ;  /* 0x00000c00013d7983 */ /* 0x0003620000100800 */
[----:B------:R-:W-:-:S03]  /*96f0*/  VIADD R3, R157, 0x20 ;  /* 0x000000209d037836 */ /* 0x000fc60000000000 */
[----:B------:R1:W5:Y:S01]  /*9700*/  LDL R60, [R1+0x5c] ;  /* 0x00005c00013c7983 */ /* 0x0003620000100800 */
[----:B------:R-:W-:Y:S01]  /*9710*/  BSSY B1, `(.L_x_1942) ;  /* 0x00000fd000017945 */ /* 0x000fe20003800000 */
[-C--:B--2---:R-:W-:Y:S02]  /*9720*/  ISETP.GE.AND P0, PT, R157, R0.reuse, PT ;  /* 0x000000009d00720c */ /* 0x084fe40003f06270 */
[----:B------:R-:W-:-:S11]  /*9730*/  ISETP.GE.AND P1, PT, R3, R0, PT ;  /* 0x000000000300720c */ /* 0x000fd60003f26270 */
[----:B-1----:R-:W-:Y:S05]  /*9740*/  @P0 BRA `(.L_x_1943) ;  /* 0x0000000c00e40947 */ /* 0x002fea0003800000 */
[----:B------:R-:W1:Y:S01]  /*9750*/  S2R R11, SR_TID.X ;  /* 0x00000000000b7919 */ /* 0x000e620000002100 */
[----:B-----5:R-:W-:Y:S02]  /*9760*/  SHF.R.U32.HI R3, RZ, 0x8, R28 ;  /* 0x00000008ff037819 */ /* 0x020fe4000001161c */
[----:B------:R-:W-:Y:S02]  /*9770*/  LOP3.LUT R8, R28, 0xff, RZ, 0xc0, !PT ;  /* 0x000000ff1c087812 */ /* 0x000fe400078ec0ff */
[----:B------:R-:W-:Y:S02]  /*9780*/  LOP3.LUT R3, R3, 0xff, RZ, 0xc0, !PT ;  /* 0x000000ff03037812 */ /* 0x000fe400078ec0ff */
[----:B0-----:R-:W-:Y:S02]  /*9790*/  SHF.R.U32.HI R9, RZ, 0x8, R29 ;  /* 0x00000008ff097819 */ /* 0x001fe4000001161d */
[----:B------:R-:W-:Y:S02]  /*97a0*/  PRMT R21, R3, 0x7604, R8 ;  /* 0x0000760403157816 */ /* 0x000fe40000000008 */
[----:B------:R-:W-:-:S02]  /*97b0*/  LOP3.LUT R10, R29, 0xff, RZ, 0xc0, !PT ;  /* 0x000000ff1d0a7812 */ /* 0x000fc400078ec0ff */
[----:B------:R-:W-:Y:S02]  /*97c0*/  LOP3.LUT R9, R9, 0xff, RZ, 0xc0, !PT ;  /* 0x000000ff09097812 */ /* 0x000fe400078ec0ff */
[----:B------:R-:W-:Y:S02]  /*97d0*/  LOP3.LUT R12, R30, 0xff, RZ, 0xc0, !PT ;  /* 0x000000ff1e0c7812 */ /* 0x000fe400078ec0ff */
[----:B------:R-:W-:Y:S02]  /*97e0*/  PRMT R37, R9, 0x7604, R10 ;  /* 0x0000760409257816 */ /* 0x000fe4000000000a */
[----:B------:R-:W-:Y:S02]  /*97f0*/  SHF.R.U32.HI R9, RZ, 0x8, R31 ;  /* 0x00000008ff097819 */ /* 0x000fe4000001161f */
[----:B------:R-:W-:Y:S02]  /*9800*/  LOP3.LUT R10, R31, 0xff, RZ, 0xc0, !PT ;  /* 0x000000ff1f0a7812 */ /* 0x000fe400078ec0ff */
[----:B------:R-:W-:-:S02]  /*9810*/  LOP3.LUT R9, R9, 0xff, RZ, 0xc0, !PT ;  /* 0x000000ff09097812 */ /* 0x000fc400078ec0ff */
[----:B------:R-:W-:Y:S02]  /*9820*/  LOP3.LUT R15, R4, 0xff, RZ, 0xc0, !PT ;  /* 0x000000ff040f7812 */ /* 0x000fe400078ec0ff */
        /* <DEDUP_REMOVED lines=23> */
[----:B------:R-:W-:Y:S01]  /*99a0*/  LOP3.LUT R3, R3, R60, RZ, 0x3c, !PT ;  /* 0x0000003c03037212 */ /* 0x000fe200078e3cff */
[----:B------:R-:W0:Y:S01]  /*99b0*/  LDS.128 R8, [R20+0xf000] ;  /* 0x00f0000014087984 */ /* 0x000e220000000c00 */
[----:B------:R-:W-:Y:S02]  /*99c0*/  PRMT R42, R38, 0x7604, R41 ;  /* 0x00007604262a7816 */ /* 0x000fe40000000029 */
[----:B------:R-:W-:Y:S02]  /*99d0*/  IADD3 R3, R16, R13, R3 ;  /* 0x0000000d10037210 */ /* 0x000fe40007ffe003 */
[----:B------:R-:W-:-:S02]  /*99e0*/  SHF.R.U32.HI R38, RZ, 0x10, R29 ;  /* 0x00000010ff267819 */ /* 0x000fc4000001161d */
[----:B------:R-:W-:Y:S01]  /*99f0*/  PRMT R49, R43, 0x7604, R44 ;  /* 0x000076042b317816 */ /* 0x000fe2000000002c */
[----:B------:R-:W1:Y:S01]  /*9a00*/  LDS.128 R12, [R3+0xf000] ;  /* 0x00f00000030c7984 */ /* 0x000e620000000c00 */
[----:B------:R-:W-:Y:S01]  /*9a10*/  SHF.R.U32.HI R43, RZ, 0x10, R5 ;  /* 0x00000010ff2b7819 */ /* 0x000fe20000011605 */
[----:B------:R-:W-:Y:S01]  /*9a20*/  IMAD.U32 R38, R38, 0x10000, RZ ;  /* 0x0001000026267824 */ /* 0x000fe200078e00ff */
[----:B------:R-:W-:Y:S02]  /*9a30*/  SHF.R.U32.HI R46, RZ, 0x8, R7 ;  /* 0x00000008ff2e7819 */ /* 0x000fe40000011607 */
[----:B------:R-:W-:Y:S01]  /*9a40*/  SHF.R.U32.HI R41, RZ, 0x10, R31 ;  /* 0x00000010ff297819 */ /* 0x000fe2000001161f */
[----:B------:R-:W-:Y:S01]  /*9a50*/  IMAD.U32 R43, R43, 0x10000, RZ ;  /* 0x000100002b2b7824 */ /* 0x000fe200078e00ff */
[----:B------:R-:W-:Y:S02]  /*9a60*/  LOP3.LUT R47, R7, 0xff, RZ, 0xc0, !PT ;  /* 0x000000ff072f7812 */ /* 0x000fe400078ec0ff */
[----:B------:R-:W-:Y:S01]  /*9a70*/  LOP3.LUT R46, R46, 0xff, RZ, 0xc0, !PT ;  /* 0x000000ff2e2e7812 */ /* 0x000fe200078ec0ff */
[----:B------:R-:W-:Y:S01]  /*9a80*/  IMAD.U32 R41, R41, 0x10000, RZ ;  /* 0x0001000029297824 */ /* 0x000fe200078e00ff */
[----:B------:R-:W-:-:S02]  /*9a90*/  SHF.R.U32.HI R51, RZ, 0x10, R7 ;  /* 0x00000010ff337819 */ /* 0x000fc40000011607 */
[----:B------:R-:W-:Y:S02]  /*9aa0*/  LOP3.LUT R37, R37, 0xff0000, R38, 0xf8, !PT ;  /* 0x00ff000025257812 */ /* 0x000fe400078ef826 */
[----:B------:R-:W-:Y:S01]  /*9ab0*/  PRMT R46, R46, 0x7604, R47 ;  /* 0x000076042e2e7816 */ /* 0x000fe2000000002f */
[----:B------:R-:W-:Y:S01]  /*9ac0*/  IMAD.U32 R51, R51, 0x10000, RZ ;  /* 0x0001000033337824 */ /* 0x000fe200078e00ff */
        /* <DEDUP_REMOVED lines=16> */
[-C--:B------:R-:W-:Y:S02]  /*9bd0*/  F2FP.F16.E4M3.UNPACK_B R41, R11.reuse ;  /* 0x0000000bff29723e */ /* 0x080fe400020006ff */
[----:B------:R-:W-:Y:S02]  /*9be0*/  F2FP.F16.E4M3.UNPACK_B R46, R11.H1 ;  /* 0x0000000bff2e723e */ /* 0x000fe400030006ff */
[----:B------:R-:W-:Y:S02]  /*9bf0*/  F2FP.F16.E4M3.UNPACK_B R50, R49 ;  /* 0x00000031ff32723e */ /* 0x000fe400020006ff */
[----:B-1----:R-:W-:Y:S02]  /*9c00*/  F2FP.F16.E4M3.UNPACK_B R8, R13 ;  /* 0x0000000dff08723e */ /* 0x002fe400020006ff */
[----:B------:R-:W-:Y:S02]  /*9c10*/  F2FP.F16.E4M3.UNPACK_B R11, R43 ;  /* 0x0000002bff0b723e */ /* 0x000fe400020006ff */
[----:B------:R-:W-:Y:S01]  /*9c20*/  LOP3.LUT R53, R51, 0xff000000, R7, 0xf8, !PT ;  /* 0xff00000033357812 */ /* 0x000fe200078ef807 */
[----:B------:R-:W-:Y:S01]  /*9c30*/  HADD2.F32 R51, -RZ, R50.H0_H0 ;  /* 0x20000032ff337230 */ /* 0x000fe20000004100 */
[-C--:B------:R-:W-:Y:S01]  /*9c40*/  F2FP.F16.E4M3.UNPACK_B R31, R9.reuse ;  /* 0x00000009ff1f723e */ /* 0x080fe200020006ff */
[----:B------:R-:W-:Y:S01]  /*9c50*/  HADD2.F32 R6, -RZ, R8.H0_H0 ;  /* 0x20000008ff067230 */ /* 0x000fe20000004100 */
[----:B------:R-:W-:Y:S01]  /*9c60*/  F2FP.F16.E4M3.UNPACK_B R37, R9.H1 ;  /* 0x00000009ff25723e */ /* 0x000fe200030006ff */
[----:B------:R-:W-:Y:S01]  /*9c70*/  HADD2.F32 R44, -RZ, R11.H0_H0 ;  /* 0x2000000bff2c7230 */ /* 0x000fe20000004100 */
[-C--:B------:R-:W-:Y:S01]  /*9c80*/  F2FP.F16.E4M3.UNPACK_B R39, R12.reuse ;  /* 0x0000000cff27723e */ /* 0x080fe200020006ff */
[----:B------:R-:W-:Y:S01]  /*9c90*/  HADD2.F32 R9, -RZ, R31.H0_H0 ;  /* 0x2000001fff097230 */ /* 0x000fe20000004100 */
[----:B------:R-:W-:Y:S01]  /*9ca0*/  F2FP.F16.E4M3.UNPACK_B R45, R12.H1 ;  /* 0x0000000cff2d723e */ /* 0x000fe200030006ff */
[C---:B------:R-:W-:Y:S01]  /*9cb0*/  FMUL.FTZ R12, R6.reuse, R51 ;  /* 0x00000033060c7220 */ /* 0x040fe20000410000 */
[----:B------:R-:W-:Y:S01]  /*9cc0*/  F2FP.F16.E4M3.UNPACK_B R38, R13.H1 ;  /* 0x0000000dff26723e */ /* 0x000fe200030006ff */
[-C--:B------:R-:W-:Y:S01]  /*9cd0*/  FMUL.FTZ R52, R6, R44.reuse ;  /* 0x0000002c06347220 */ /* 0x080fe20000410000 */
[----:B------:R-:W-:Y:S01]  /*9ce0*/  F2FP.F16.E4M3.UNPACK_B R49, R49.H1 ;  /* 0x00000031ff31723e */ /* 0x000fe200030006ff */
[C---:B------:R-:W-:Y:S01]  /*9cf0*/  FFMA.FTZ R6, R9.reuse, R44, -R12 ;  /* 0x0000002c09067223 */ /* 0x040fe2000001080c */
[----:B------:R-:W-:Y:S01]  /*9d00*/  F2FP.F16.E4M3.UNPACK_B R43, R43.H1 ;  /* 0x0000002bff2b723e */ /* 0x000fe200030006ff */
[----:B------:R-:W-:Y:S01]  /*9d10*/  FFMA.FTZ R9, R9, R51, R52 ;  /* 0x0000003309097223 */ /* 0x000fe20000010034 */
[----:B------:R-:W-:Y:S01]  /*9d20*/  HADD2.F32 R12, -RZ, R11.H1_H1 ;  /* 0x3000000bff0c7230 */ /* 0x000fe20000004100 */
[-C--:B------:R-:W-:Y:S01]  /*9d30*/  F2FP.F16.E4M3.UNPACK_B R42, R15.reuse ;  /* 0x0000000fff2a723e */ /* 0x080fe200020006ff */
[----:B------:R-:W-:Y:S01]  /*9d40*/  HADD2.F32 R50, -RZ, R50.H1_H1 ;  /* 0x30000032ff327230 */ /* 0x000fe20000004100 */
[----:B------:R-:W-:Y:S01]  /*9d50*/  F2FP.F16.E4M3.UNPACK_B R47, R15.H1 ;  /* 0x0000000fff2f723e */ /* 0x000fe200030006ff */
[----:B------:R-:W-:Y:S01]  /*9d60*/  HADD2.F32 R8, -RZ, R8.H1_H1 ;  /* 0x30000008ff087230 */ /* 0x000fe20000004100 */
[-C--:B------:R-:W-:Y:S01]  /*9d70*/  F2FP.F16.E4M3.UNPACK_B R7, R14.reuse ;  /* 0x0000000eff07723e */ /* 0x080fe200020006ff */
        /* <DEDUP_REMOVED lines=11> */
[----:B------:R-:W-:Y:S01]  /*9e30*/  FFMA.FTZ R11, R31, R12, -R54 ;  /* 0x0000000c1f0b7223 */ /* 0x000fe20000010836 */
[----:B------:R-:W-:Y:S02]  /*9e40*/  HADD2.F32 R38, -RZ, R38.H1_H1 ;  /* 0x30000026ff267230 */ /* 0x000fe40000004100 */
[C---:B------:R-:W-:Y:S01]  /*9e50*/  FFMA.FTZ R12, R13.reuse, R44, -R56 ;  /* 0x0000002c0d0c7223 */ /* 0x040fe20000010838 */
[----:B------:R-:W-:Y:S01]  /*9e60*/  FFMA.FTZ R13, R13, R52, R51 ;  /* 0x000000340d0d7223 */ /* 0x000fe20000010033 */
[----:B------:R-:W-:Y:S01]  /*9e70*/  F2FP.F16.E4M3.UNPACK_B R51, R53 ;  /* 0x00000035ff33723e */ /* 0x000fe200020006ff */
[----:B------:R-:W-:Y:S01]  /*9e80*/  FFMA.FTZ R8, R31, R50, R15 ;  /* 0x000000321f087223 */ /* 0x000fe2000001000f */
[-C--:B------:R-:W-:Y:S01]  /*9e90*/  F2FP.F16.E4M3.UNPACK_B R44, R48.reuse ;  /* 0x00000030ff2c723e */ /* 0x080fe200020006ff */
[----:B------:R-:W-:Y:S02]  /*9ea0*/  HADD2.F32 R43, -RZ, R43.H1_H1 ;  /* 0x3000002bff2b7230 */ /* 0x000fe40000004100 */
[----:B------:R-:W-:Y:S01]  /*9eb0*/  FMUL.FTZ R54, R38, R49 ;  /* 0x0000003126367220 */ /* 0x000fe20000410000 */
[----:B------:R-:W-:Y:S01]  /*9ec0*/  HADD2.F32 R52, -RZ, R51.H0_H0 ;  /* 0x20000033ff347230 */ /* 0x000fe20000004100 */
[----:B------:R-:W-:Y:S01]  /*9ed0*/  F2FP.F16.E4M3.UNPACK_B R48, R48.H1 ;  /* 0x00000030ff30723e */ /* 0x000fe200030006ff */
[----:B------:R-:W-:-:S02]  /*9ee0*/  HADD2.F32 R15, -RZ, R42.H0_H0 ;  /* 0x2000002aff0f7230 */ /* 0x000fc40000004100 */
[-C--:B------:R-:W-:Y:S01]  /*9ef0*/  FMUL.FTZ R38, R38, R43.reuse ;  /* 0x0000002b26267220 */ /* 0x080fe20000410000 */
[----:B------:R-:W-:Y:S01]  /*9f00*/  HADD2.F32 R50, -RZ, R44.H0_H0 ;  /* 0x2000002cff327230 */ /* 0x000fe20000004100 */
[----:B------:R-:W-:Y:S01]  /*9f10*/  F2FP.F16.E4M3.UNPACK_B R5, R10 ;  /* 0x0000000aff05723e */ /* 0x000fe200020006ff */
[----:B------:R-:W-:Y:S02]  /*9f20*/  HADD2.F32 R37, -RZ, R37.H1_H1 ;  /* 0x30000025ff257230 */ /* 0x000fe40000004100 */
[C---:B------:R-:W-:Y:S01]  /*9f30*/  FMUL.FTZ R56, R15.reuse, R52 ;  /* 0x000000340f387220 */ /* 0x040fe20000410000 */
[----:B------:R-:W-:Y:S02]  /*9f40*/  HADD2.F32 R31, -RZ, R41.H0_H0 ;  /* 0x20000029ff1f7230 */ /* 0x000fe40000004100 */
[-C--:B------:R-:W-:Y:S01]  /*9f50*/  FMUL.FTZ R55, R15, R50.reuse ;  /* 0x000000320f377220 */ /* 0x080fe20000410000 */
[----:B------:R-:W-:Y:S02]  /*9f60*/  HADD2.F32 R51, -RZ, R51.H1_H1 ;  /* 0x30000033ff337230 */ /* 0x000fe40000004100 */
[C---:B------:R-:W-:Y:S01]  /*9f70*/  FFMA.FTZ R15, R37.reuse, R43, -R54 ;  /* 0x0000002b250f7223 */ /* 0x040fe20000010836 */
[----:B------:R-:W-:Y:S01]  /*9f80*/  F2FP.F16.E4M3.UNPACK_B R54, R53.H1 ;  /* 0x00000035ff36723e */ /* 0x000fe200030006ff */
[----:B------:R-:W-:Y:S01]  /*9f90*/  FFMA.FTZ R38, R37, R49, R38 ;  /* 0x0000003125267223 */ /* 0x000fe20000010026 */
[----:B------:R-:W-:Y:S01]  /*9fa0*/  FFMA.FTZ R37, R31, R50, -R56 ;  /* 0x000000321f257223 */ /* 0x000fe20000010838 */
[----:B------:R-:W-:-:S02]  /*9fb0*/  HADD2.F32 R42, -RZ, R42.H1_H1 ;  /* 0x3000002aff2a7230 */ /* 0x000fc40000004100 */
[----:B------:R-:W-:Y:S01]  /*9fc0*/  FFMA.FTZ R31, R31, R52, R55 ;  /* 0x000000341f1f7223 */ /* 0x000fe20000010037 */
[----:B------:R-:W-:Y:S01]  /*9fd0*/  HADD2.F32 R49, -RZ, R44.H1_H1 ;  /* 0x3000002cff317230 */ /* 0x000fe20000004100 */
[----:B------:R-:W-:Y:S01]  /*9fe0*/  F2FP.F16.E4M3.UNPACK_B R10, R10.H1 ;  /* 0x0000000aff0a723e */ /* 0x000fe200030006ff */
[----:B------:R-:W-:Y:S02]  /*9ff0*/  HADD2.F32 R52, -RZ, R54.H0_H0 ;  /* 0x20000036ff347230 */ /* 0x000fe40000004100 */
[C---:B------:R-:W-:Y:S01]  /*a000*/  FMUL.FTZ R56, R42.reuse, R51 ;  /* 0x000000332a387220 */ /* 0x040fe20000410000 */
[----:B------:R-:W-:Y:S02]  /*a010*/  HADD2.F32 R44, -RZ, R47.H0_H0 ;  /* 0x2000002fff2c7230 */ /* 0x000fe40000004100 */
[----:B------:R-:W-:Y:S01]  /*a020*/  FMUL.FTZ R42, R42, R49 ;  /* 0x000000312a2a7220 */ /* 0x000fe20000410000 */
[----:B------:R-:W-:Y:S01]  /*a030*/  HADD2.F32 R50, -RZ, R48.H0_H0 ;  /* 0x20000030ff327230 */ /* 0x000fe20000004100 */
[----:B------:R-:W-:Y:S01]  /*a040*/  F2FP.SATFINITE.E4M3.F32.PACK_AB_MERGE_C R13, R38, R13, RZ ;  /* 0x0000000d260d723e */ /* 0x000fe200048070ff */
[----:B------:R-:W-:-:S02]  /*a050*/  HADD2.F32 R41, -RZ, R41.H1_H1 ;  /* 0x30000029ff297230 */ /* 0x000fc40000004100 */
[C---:B------:R-:W-:Y:S01]  /*a060*/  FMUL.FTZ R58, R44.reuse, R52 ;  /* 0x000000342c3a7220 */ /* 0x040fe20000410000 */
[----:B------:R-:W-:Y:S02]  /*a070*/  HADD2.F32 R43, -RZ, R46.H0_H0 ;  /* 0x2000002eff2b7230 */ /* 0x000fe40000004100 */
[-C--:B------:R-:W-:Y:S01]  /*a080*/  FMUL.FTZ R53, R44, R50.reuse ;  /* 0x000000322c357220 */ /* 0x080fe20000410000 */
[----:B------:R-:W-:Y:S02]  /*a090*/  HADD2.F32 R55, -RZ, R54.H1_H1 ;  /* 0x30000036ff377230 */ /* 0x000fe40000004100 */
[C---:B------:R-:W-:Y:S01]  /*a0a0*/  FFMA.FTZ R44, R41.reuse, R49, -R56 ;  /* 0x00000031292c7223 */ /* 0x040fe20000010838 */
[----:B------:R-:W-:Y:S01]  /*a0b0*/  FFMA.FTZ R42, R41, R51, R42 ;  /* 0x00000033292a7223 */ /* 0x000fe2000001002a */
[C---:B------:R-:W-:Y:S01]  /*a0c0*/  FFMA.FTZ R41, R43.reuse, R50, -R58 ;  /* 0x000000322b297223 */ /* 0x040fe2000001083a */
[----:B------:R-:W-:Y:S01]  /*a0d0*/  F2FP.F16.E4M3.UNPACK_B R50, R28.H1 ;  /* 0x0000001cff32723e */ /* 0x000fe200030006ff */
[----:B------:R-:W-:Y:S01]  /*a0e0*/  FFMA.FTZ R43, R43, R52, R53 ;  /* 0x000000342b2b7223 */ /* 0x000fe20000010035 */
[----:B------:R-:W-:Y:S01]  /*a0f0*/  F2FP.F16.E4M3.UNPACK_B R53, R30.H1 ;  /* 0x0000001eff35723e */ /* 0x000fe200030006ff */
[----:B------:R-:W-:Y:S01]  /*a100*/  HADD2.F32 R52, -RZ, R48.H1_H1 ;  /* 0x30000030ff347230 */ /* 0x000fe20000004100 */
[----:B------:R-:W-:Y:S01]  /*a110*/  F2FP.SATFINITE.E4M3.F32.PACK_AB_MERGE_C R9, R8, R9, R13 ;  /* 0x000000090809723e */ /* 0x000fe2000480700d */
[----:B------:R-:W-:-:S02]  /*a120*/  HADD2.F32 R48, -RZ, R46.H1_H1 ;  /* 0x3000002eff307230 */ /* 0x000fc40000004100 */
[----:B------:R-:W-:Y:S02]  /*a130*/  HADD2.F32 R49, -RZ, R47.H1_H1 ;  /* 0x3000002fff317230 */ /* 0x000fe40000004100 */
[----:B------:R-:W-:Y:S02]  /*a140*/  HADD2.F32 R46, -RZ, R45.H0_H0 ;  /* 0x2000002dff2e7230 */ /* 0x000fe40000004100 */
[----:B------:R-:W-:Y:S02]  /*a150*/  HADD2.F32 R51, -RZ, R50.H0_H0 ;  /* 0x20000032ff337230 */ /* 0x000fe40000004100 */
[C---:B------:R-:W-:Y:S01]  /*a160*/  FMUL.FTZ R57, R49.reuse, R55 ;  /* 0x0000003731397220 */ /* 0x040fe20000410000 */
[----:B------:R-:W-:Y:S02]  /*a170*/  HADD2.F32 R54, -RZ, R53.H0_H0 ;  /* 0x20000035ff367230 */ /* 0x000fe40000004100 */
[----:B------:R-:W-:Y:S01]  /*a180*/  FMUL.FTZ R58, R49, R52 ;  /* 0x00000034313a7220 */ /* 0x000fe20000410000 */
[----:B------:R-:W-:-:S02]  /*a190*/  HADD2.F32 R47, -RZ, R40.H0_H0 ;  /* 0x20000028ff2f7230 */ /* 0x000fc40000004100 */
[CC--:B------:R-:W-:Y:S01]  /*a1a0*/  FMUL.FTZ R49, R46.reuse, R51.reuse ;  /* 0x000000332e317220 */ /* 0x0c0fe20000410000 */
[----:B------:R-:W-:Y:S02]  /*a1b0*/  HADD2.F32 R45, -RZ, R45.H1_H1 ;  /* 0x3000002dff2d7230 */ /* 0x000fe40000004100 */
[-C--:B------:R-:W-:Y:S01]  /*a1c0*/  FMUL.FTZ R56, R46, R54.reuse ;  /* 0x000000362e387220 */ /* 0x080fe20000410000 */
[----:B------:R-:W-:Y:S02]  /*a1d0*/  HADD2.F32 R50, -RZ, R50.H1_H1 ;  /* 0x30000032ff327230 */ /* 0x000fe40000004100 */
[C---:B------:R-:W-:Y:S01]  /*a1e0*/  FFMA.FTZ R54, R47.reuse, R54, R49 ;  /* 0x000000362f367223 */ /* 0x040fe20000010031 */
[----:B------:R-:W-:Y:S01]  /*a1f0*/  HADD2.F32 R53, -RZ, R53.H1_H1 ;  /* 0x30000035ff357230 */ /* 0x000fe20000004100 */
[----:B------:R-:W-:Y:S01]  /*a200*/  F2FP.F16.E4M3.UNPACK_B R49, R30 ;  /* 0x0000001eff31723e */ /* 0x000fe200020006ff */
[----:B------:R-:W-:Y:S01]  /*a210*/  FFMA.FTZ R56, R47, R51, -R56 ;  /* 0x000000332f387223 */ /* 0x000fe20000010838 */
[----:B------:R-:W-:Y:S01]  /*a220*/  F2FP.F16.E4M3.UNPACK_B R47, R28 ;  /* 0x0000001cff2f723e */ /* 0x000fe200020006ff */
[----:B------:R-:W-:Y:S01]  /*a230*/  FFMA.FTZ R46, R48, R52, -R57 ;  /* 0x00000034302e7223 */ /* 0x000fe20000010839 */
[----:B------:R-:W-:-:S02]  /*a240*/  HADD2.F32 R40, -RZ, R40.H1_H1 ;  /* 0x30000028ff287230 */ /* 0x000fc40000004100 */
[----:B------:R-:W-:Y:S01]  /*a250*/  FFMA.FTZ R48, R48, R55, R58 ;  /* 0x0000003730307223 */ /* 0x000fe2000001003a */
[CC--:B------:R-:W-:Y:S01]  /*a260*/  FMUL.FTZ R28, R45.reuse, R50.reuse ;  /* 0x000000322d1c7220 */ /* 0x0c0fe20000410000 */
[-C--:B------:R-:W-:Y:S01]  /*a270*/  FMUL.FTZ R55, R45, R53.reuse ;  /* 0x000000352d377220 */ /* 0x080fe20000410000 */
[----:B------:R-:W-:Y:S02]  /*a280*/  HADD2.F32 R51, -RZ, R49.H0_H0 ;  /* 0x20000031ff337230 */ /* 0x000fe40000004100 */
[----:B------:R-:W-:Y:S02]  /*a290*/  HADD2.F32 R30, -RZ, R39.H0_H0 ;  /* 0x20000027ff1e7230 */ /* 0x000fe40000004100 */
[C---:B------:R-:W-:Y:S01]  /*a2a0*/  FFMA.FTZ R57, R40.reuse, R53, R28 ;  /* 0x0000003528397223 */ /* 0x040fe2000001001c */
[----:B------:R-:W-:Y:S02]  /*a2b0*/  HADD2.F32 R45, -RZ, R47.H0_H0 ;  /* 0x2000002fff2d7230 */ /* 0x000fe40000004100 */
[----:B------:R-:W-:Y:S01]  /*a2c0*/  FFMA.FTZ R55, R40, R50, -R55 ;  /* 0x0000003228377223 */ /* 0x000fe20000010837 */
[----:B------:R-:W-:-:S02]  /*a2d0*/  HADD2.F32 R28, -RZ, R29.H0_H0 ;  /* 0x2000001dff1c7230 */ /* 0x000fc40000004100 */
[C---:B------:R-:W-:Y:S01]  /*a2e0*/  FMUL.FTZ R53, R30.reuse, R51 ;  /* 0x000000331e357220 */ /* 0x040fe20000410000 */
[----:B------:R-:W-:Y:S02]  /*a2f0*/  HADD2.F32 R40, -RZ, R49.H1_H1 ;  /* 0x30000031ff287230 */ /* 0x000fe40000004100 */
[-C--:B------:R-:W-:Y:S01]  /*a300*/  FMUL.FTZ R49, R30, R45.reuse ;  /* 0x0000002d1e317220 */ /* 0x080fe20000410000 */
[----:B------:R-:W-:Y:S02]  /*a310*/  HADD2.F32 R39, -RZ, R39.H1_H1 ;  /* 0x30000027ff277230 */ /* 0x000fe40000004100 */
[C---:B------:R-:W-:Y:S01]  /*a320*/  FFMA.FTZ R53, R28.reuse, R45, -R53 ;  /* 0x0000002d1c357223 */ /* 0x040fe20000010835 */
[----:B------:R-:W-:Y:S01]  /*a330*/  HADD2.F32 R30, -RZ, R47.H1_H1 ;  /* 0x3000002fff1e7230 */ /* 0x000fe20000004100 */
[----:B------:R-:W-:Y:S01]  /*a340*/  F2FP.F16.E4M3.UNPACK_B R45, R4.H1 ;  /* 0x00000004ff2d723e */ /* 0x000fe200030006ff */
[----:B------:R-:W-:Y:S02]  /*a350*/  HADD2.F32 R29, -RZ, R29.H1_H1 ;  /* 0x3000001dff1d7230 */ /* 0x000fe40000004100 */
[C---:B------:R-:W-:Y:S01]  /*a360*/  FMUL.FTZ R50, R39.reuse, R40 ;  /* 0x0000002827327220 */ /* 0x040fe20000410000 */
        /* <DEDUP_REMOVED lines=15> */
[----:B------:R-:W-:Y:S01]  /*a460*/  F2FP.SATFINITE.E4M3.F32.PACK_AB_MERGE_C R43, R48, R43, RZ ;  /* 0x0000002b302b723e */ /* 0x000fe200048070ff */
[----:B------:R-:W-:-:S02]  /*a470*/  HADD2.F32 R14, -RZ, R14.H1_H1 ;  /* 0x3000000eff0e7230 */ /* 0x000fc40000004100 */
[C---:B------:R-:W-:Y:S01]  /*a480*/  FFMA.FTZ R51, R28.reuse, R29, -R51 ;  /* 0x0000001d1c337223 */ /* 0x040fe20000010833 */
[----:B------:R-:W-:Y:S02]  /*a490*/  HADD2.F32 R10, -RZ, R10.H1_H1 ;  /* 0x3000000aff0a7230 */ /* 0x000fe40000004100 */
[----:B------:R-:W-:Y:S01]  /*a4a0*/  FFMA.FTZ R59, R28, R47, R59 ;  /* 0x0000002f1c3b7223 */ /* 0x000fe2000001003b */
[--C-:B------:R-:W-:Y:S02]  /*a4b0*/  HADD2.F32 R28, -RZ, R4.reuse.H1_H1 ;  /* 0x30000004ff1c7230 */ /* 0x100fe40000004100 */
[C---:B------:R-:W-:Y:S01]  /*a4c0*/  FMUL.FTZ R29, R14.reuse, R45 ;  /* 0x0000002d0e1d7220 */ /* 0x040fe20000410000 */
[-C--:B------:R-:W-:Y:S01]  /*a4d0*/  FMUL.FTZ R14, R14, R39.reuse ;  /* 0x000000270e0e7220 */ /* 0x080fe20000410000 */
        /* <DEDUP_REMOVED lines=32> */
.L_x_1943:
[----:B------:R-:W-:Y:S05]  /*a6e0*/  BSYNC B1 ;  /* 0x0000000000017941 */ /* 0x000fea0003800000 */
.L_x_1942:
[----:B------:R-:W-:Y:S05]  /*a6f0*/  @P1 BRA `(.L_x_1929) ;  /* 0x0000001000081947 */ /* 0x000fea0003800000 */
[----:B------:R-:W2:Y:S01]  /*a700*/  LDL R51, [R1+0x58] ;  /* 0x0000580001337983 */ /* 0x000ea20000100800 */
[C---:B------:R-:W-:Y:S01]  /*a710*/  VIADD R13, R157.reuse, 0x20 ;  /* 0x000000209d0d7836 */ /* 0x040fe20000000000 */
[----:B-1---5:R-:W-:Y:S01]  /*a720*/  SHF.R.U32.HI R4, RZ, 0x8, R32 ;  /* 0x00000008ff047819 */ /* 0x022fe20000011620 */
[----:B------:R-:W-:Y:S01]  /*a730*/  VIADD R15, R157, 0x20 ;  /* 0x000000209d0f7836 */ /* 0x000fe20000000000 */
[----:B------:R-:W-:Y:S02]  /*a740*/  LOP3.LUT R3, R32, 0xff, RZ, 0xc0, !PT ;  /* 0x000000ff20037812 */ /* 0x000fe400078ec0ff */
[----:B------:R-:W-:Y:S02]  /*a750*/  SHF.R.S32.HI R13, RZ, 0x1f, R13 ;  /* 0x0000001fff0d7819 */ /* 0x000fe4000001140d */
[----:B------:R-:W-:Y:S02]  /*a760*/  LOP3.LUT R4, R4, 0xff, RZ, 0xc0, !PT ;  /* 0x000000ff04047812 */ /* 0x000fe400078ec0ff */
[----:B------:R-:W-:-:S02]  /*a770*/  LEA.HI R13, R13, R15, RZ, 0x4 ;  /* 0x0000000f0d0d7211 */ /* 0x000fc400078f20ff */
[----:B------:R-:W-:Y:S02]  /*a780*/  SHF.R.U32.HI R6, RZ, 0x8, R34 ;  /* 0x00000008ff067819 */ /* 0x000fe40000011622 */
[----:B------:R-:W-:Y:S02]  /*a790*/  SHF.R.S32.HI R13, RZ, 0x4, R13 ;  /* 0x00000004ff0d7819 */ /* 0x000fe4000001140d */
[----:B------:R-:W-:Y:S02]  /*a7a0*/  PRMT R12, R4, 0x7604, R3 ;  /* 0x00007604040c7816 */ /* 0x000fe40000000003 */
[----:B------:R-:W-:Y:S02]  /*a7b0*/  LOP3.LUT R3, R34, 0xff, RZ, 0xc0, !PT ;  /* 0x000000ff22037812 */ /* 0x000fe400078ec0ff */
[----:B------:R-:W-:Y:S02]  /*a7c0*/  LOP3.LUT R6, R6, 0xff, RZ, 0xc0, !PT ;  /* 0x000000ff06067812 */ /* 0x000fe400078ec0ff */
[----:B------:R-:W-:-:S02]  /*a7d0*/  LEA.HI R0, R0, R13, RZ, 0x1c ;  /* 0x0000000d00007211 */ /* 0x000fc400078fe0ff */
[----:B------:R-:W-:Y:S02]  /*a7e0*/  PRMT R21, R6, 0x7604, R3 ;  /* 0x0000760406157816 */ /* 0x000fe40000000003 */
[----:B------:R-:W-:Y:S02]  /*a7f0*/  SHF.R.U32.HI R10, RZ, 0x8, R24 ;  /* 0x00000008ff0a7819 */ /* 0x000fe40000011618 */
[C---:B------:R-:W-:Y:S01]  /*a800*/  LEA.HI R3, R0.reuse, R0, RZ, 0x1 ;  /* 0x0000000000037211 */ /* 0x040fe200078f08ff */
[----:B------:R-:W-:Y:S01]  /*a810*/  IMAD.SHL.U32 R0, R0, 0x10, RZ ;  /* 0x0000001000007824 */ /* 0x000fe200078e00ff */
[----:B------:R-:W-:Y:S02]  /*a820*/  SHF.R.U32.HI R11, RZ, 0x8, R33 ;  /* 0x00000008ff0b7819 */ /* 0x000fe40000011621 */
[----:B------:R-:W-:Y:S02]  /*a830*/  SHF.R.U32.HI R8, RZ, 0x8, R35 ;  /* 0x00000008ff087819 */ /* 0x000fe40000011623 */
[----:B0-----:R-:W-:-:S02]  /*a840*/  LOP3.LUT R9, R24, 0xff, RZ, 0xc0, !PT ;  /* 0x000000ff18097812 */ /* 0x001fc400078ec0ff */
[----:B------:R-:W-:Y:S02]  /*a850*/  LOP3.LUT R10, R10, 0xff, RZ, 0xc0, !PT ;  /* 0x000000ff0a0a7812 */ /* 0x000fe400078ec0ff */
[----:B------:R-:W-:Y:S02]  /*a860*/  SHF.R.S32.HI R3, RZ, 0x1, R3 ;  /* 0x00000001ff037819 */ /* 0x000fe40000011403 */
[----:B------:R-:W-:Y:S02]  /*a870*/  LOP3.LUT R0, R62, 0x10, R0, 0xf8, !PT ;  /* 0x000000103e007812 */ /* 0x000fe400078ef800 */
[----:B------:R-:W-:Y:S01]  /*a880*/  LOP3.LUT R7, R35, 0xff, RZ, 0xc0, !PT ;  /* 0x000000ff23077812 */ /* 0x000fe200078ec0ff */
[----:B------:R-:W-:Y:S01]  /*a890*/  IMAD R3, R3, 0x1800, R61 ;  /* 0x0000180003037824 */ /* 0x000fe200078e023d */
[----:B------:R-:W-:Y:S02]  /*a8a0*/  LOP3.LUT R4, R11, 0xff, RZ, 0xc0, !PT ;  /* 0x000000ff0b047812 */ /* 0x000fe400078ec0ff */
[----:B------:R-:W-:-:S02]  /*a8b0*/  LOP3.LUT R8, R8, 0xff, RZ, 0xc0, !PT ;  /* 0x000000ff08087812 */ /* 0x000fc400078ec0ff */
[----:B------:R-:W-:Y:S02]  /*a8c0*/  PRMT R31, R10, 0x7604, R9 ;  /* 0x000076040a1f7816 */ /* 0x000fe40000000009 */
[----:B------:R-:W-:Y:S02]  /*a8d0*/  SHF.R.U32.HI R9, RZ, 0x8, R25 ;  /* 0x00000008ff097819 */ /* 0x000fe40000011619 */
[----:B------:R-:W-:Y:S02]  /*a8e0*/  SHF.R.U32.HI R11, RZ, 0x8, R26 ;  /* 0x00000008ff0b7819 */ /* 0x000fe4000001161a */
[----:B------:R-:W-:Y:S02]  /*a8f0*/  LOP3.LUT R0, R0, R60, RZ, 0x3c, !PT ;  /* 0x0000003c00007212 */ /* 0x000fe400078e3cff */
[----:B------:R-:W-:Y:S02]  /*a900*/  PRMT R29, R8, 0x7604, R7 ;  /* 0x00007604081d7816 */ /* 0x000fe40000000007 */
[----:B------:R-:W-:-:S02]  /*a910*/  LOP3.LUT R8, R25, 0xff, RZ, 0xc0, !PT ;  /* 0x000000ff19087812 */ /* 0x000fc400078ec0ff */
[----:B------:R-:W-:Y:S02]  /*a920*/  LOP3.LUT R10, R26, 0xff, RZ, 0xc0, !PT ;  /* 0x000000ff1a0a7812 */ /* 0x000fe400078ec0ff */
[----:B------:R-:W-:Y:S02]  /*a930*/  LOP3.LUT R9, R9, 0xff, RZ, 0xc0, !PT ;  /* 0x000000ff09097812 */ /* 0x000fe400078ec0ff */
[----:B------:R-:W-:Y:S02]  /*a940*/  LOP3.LUT R11, R11, 0xff, RZ, 0xc0, !PT ;  /* 0x000000ff0b0b7812 */ /* 0x000fe400078ec0ff */
[----:B------:R-:W-:Y:S02]  /*a950*/  IADD3 R0, R16, R3, R0 ;  /* 0x0000000310007210 */ /* 0x000fe40007ffe000 */
[----:B------:R-:W-:Y:S02]  /*a960*/  LOP3.LUT R5, R33, 0xff, RZ, 0xc0, !PT ;  /* 0x000000ff21057812 */ /* 0x000fe400078ec0ff */
[----:B------:R-:W-:-:S02]  /*a970*/  PRMT R30, R9, 0x7604, R8 ;  /* 0x00007604091e7816 */ /* 0x000fc40000000008 */
[----:B------:R-:W-:Y:S02]  /*a980*/  PRMT R39, R11, 0x7604, R10 ;  /* 0x000076040b277816 */ /* 0x000fe4000000000a */
[----:B------:R-:W0:Y:S01]  /*a990*/  LDS.128 R8, [R0+0xf000] ;  /* 0x00f0000000087984 */ /* 0x000e220000000c00 */
[----:B------:R-:W-:Y:S02]  /*a9a0*/  PRMT R14, R4, 0x7604, R5 ;  /* 0x00007604040e7816 */ /* 0x000fe40000000005 */
[----:B------:R-:W-:Y:S02]  /*a9b0*/  SHF.R.U32.HI R20, RZ, 0x8, R27 ;  /* 0x00000008ff147819 */ /* 0x000fe4000001161b */
[----:B------:R-:W-:Y:S02]  /*a9c0*/  LOP3.LUT R13, R27, 0xff, RZ, 0xc0, !PT ;  /* 0x000000ff1b0d7812 */ /* 0x000fe400078ec0ff */
[----:B------:R-:W-:Y:S02]  /*a9d0*/  LOP3.LUT R20, R20, 0xff, RZ, 0xc0, !PT ;  /* 0x000000ff14147812 */ /* 0x000fe400078ec0ff */
[----:B------:R-:W-:-:S02]  /*a9e0*/  SHF.R.U32.HI R15, RZ, 0x10, R34 ;  /* 0x00000010ff0f7819 */ /* 0x000fc40000011622 */
[----:B------:R-:W-:Y:S02]  /*a9f0*/  PRMT R43, R20, 0x7604, R13 ;  /* 0x00007604142b7816 */ /* 0x000fe4000000000d */
[----:B------:R-:W-:Y:S02]  /*aa00*/  SHF.R.U32.HI R13, RZ, 0x10, R33 ;  /* 0x00000010ff0d7819 */ /* 0x000fe40000011621 */
[----:B------:R-:W-:Y:S02]  /*aa10*/  SHF.R.U32.HI R3, RZ, 0x10, R32 ;  /* 0x00000010ff037819 */ /* 0x000fe40000011620 */
[----:B------:R-:W-:Y:S02]  /*aa20*/  LOP3.LUT R13, R13, 0xff, RZ, 0xc0, !PT ;  /* 0x000000ff0d0d7812 */ /* 0x000fe400078ec0ff */
[----:B------:R-:W-:Y:S02]  /*aa30*/  LOP3.LUT R20, R15, 0xff, RZ, 0xc0, !PT ;  /* 0x000000ff0f147812 */ /* 0x000fe400078ec0ff */
[----:B------:R-:W-:-:S02]  /*aa40*/  PRMT R15, R13, 0x7054, R14 ;  /* 0x000070540d0f7816 */ /* 0x000fc4000000000e */
[----:B------:R-:W-:Y:S02]  /*aa50*/  SHF.R.U32.HI R13, RZ, 0x10, R25 ;  /* 0x00000010ff0d7819 */ /* 0x000fe40000011619 */
[----:B------:R-:W-:Y:S02]  /*aa60*/  LOP3.LUT R3, R3, 0xff, RZ, 0xc0, !PT ;  /* 0x000000ff03037812 */ /* 0x000fe400078ec0ff */
[----:B------:R-:W-:Y:S02]  /*aa70*/  SHF.R.U32.HI R14, RZ, 0x10, R26 ;  /* 0x00000010ff0e7819 */ /* 0x000fe4000001161a */
[----:B------:R-:W-:Y:S02]  /*aa80*/  LOP3.LUT R13, R13, 0xff, RZ, 0xc0, !PT ;  /* 0x000000ff0d0d7812 */ /* 0x000fe400078ec0ff */
[----:B------:R-:W-:Y:S02]  /*aa90*/  PRMT R3, R3, 0x7054, R12 ;  /* 0x0000705403037816 */ /* 0x000fe4000000000c */
[----:B------:R-:W-:-:S02]  /*aaa0*/  SHF.R.U32.HI R12, RZ, 0x10, R24 ;  /* 0x00000010ff0c7819 */ /* 0x000fc40000011618 */
[----:B------:R-:W-:Y:S02]  /*aab0*/  LOP3.LUT R14, R14, 0xff, RZ, 0xc0, !PT ;  /* 0x000000ff0e0e7812 */ /* 0x000fe400078ec0ff */
[----:B------:R-:W-:Y:S02]  /*aac0*/  PRMT R37, R13, 0x7054, R30 ;  /* 0x000070540d257816 */ /* 0x000fe4000000001e */
[----:B------:R-:W-:Y:S02]  /*aad0*/  SHF.R.U32.HI R28, RZ, 0x10, R35 ;  /* 0x00000010ff1c7819 */ /* 0x000fe40000011623 */
[----:B------:R-:W-:Y:S02]  /*aae0*/  LOP3.LUT R12, R12, 0xff, RZ, 0xc0, !PT ;  /* 0x000000ff0c0c7812 */ /* 0x000fe400078ec0ff */
[----:B------:R-:W-:Y:S02]  /*aaf0*/  PRMT R41, R14, 0x7054, R39 ;  /* 0x000070540e297816 */ /* 0x000fe40000000027 */
[----:B------:R-:W-:-:S02]  /*ab00*/  PRMT R21, R20, 0x7054, R21 ;  /* 0x0000705414157816 */ /* 0x000fc40000000015 */
[----:B------:R-:W-:Y:S02]  /*ab10*/  LOP3.LUT R39, R37, 0xff000000, R25, 0xf8, !PT ;  /* 0xff00000025277812 */ /* 0x000fe400078ef819 */
[----:B------:R-:W-:Y:S02]  /*ab20*/  SHF.R.U32.HI R20, RZ, 0x10, R27 ;  /* 0x00000010ff147819 */ /* 0x000fe4000001161b */
[----:B------:R-:W-:Y:S02]  /*ab30*/  LOP3.LUT R28, R28, 0xff, RZ, 0xc0, !PT ;  /* 0x000000ff1c1c7812 */ /* 0x000fe400078ec0ff */
[----:B------:R-:W-:Y:S02]  /*ab40*/  PRMT R31, R12, 0x7054, R31 ;  /* 0x000070540c1f7816 */ /* 0x000fe4000000001f */
[----:B------:R-:W-:Y:S02]  /*ab50*/  LOP3.LUT R13, R3, 0xff000000, R32, 0xf8, !PT ;  /* 0xff000000030d7812 */ /* 0x000fe400078ef820 */
[----:B------:R-:W-:-:S02]  /*ab60*/  LOP3.LUT R32, R15, 0xff000000, R33, 0xf8, !PT ;  /* 0xff0000000f207812 */ /* 0x000fc400078ef821 */
[----:B------:R-:W-:Y:S02]  /*ab70*/  LOP3.LUT R12, R41, 0xff000000, R26, 0xf8, !PT ;  /* 0xff000000290c7812 */ /* 0x000fe400078ef81a */
[----:B------:R-:W-:Y:S02]  /*ab80*/  F2FP.F16.E4M3.UNPACK_B R41, R39 ;  /* 0x00000027ff29723e */ /* 0x000fe400020006ff */
[----:B0-----:R-:W-:Y:S02]  /*ab90*/  F2FP.F16.E4M3.UNPACK_B R26, R9 ;  /* 0x00000009ff1a723e */ /* 0x001fe400020006ff */
[----:B------:R-:W-:Y:S01]  /*aba0*/  LOP3.LUT R20, R20, 0xff, RZ, 0xc0, !PT ;  /* 0x000000ff14147812 */ /* 0x000fe200078ec0ff */
[--C-:B------:R-:W-:Y:S01]  /*abb0*/  HADD2.F32 R42, -RZ, R41.reuse.H0_H0 ;  /* 0x20000029ff2a7230 */ /* 0x100fe20000004100 */
[----:B------:R-:W-:Y:S01]  /*abc0*/  PRMT R29, R28, 0x7054, R29 ;  /* 0x000070541c1d7816 */ /* 0x000fe2000000001d */
[----:B------:R-:W-:Y:S01]  /*abd0*/  HADD2.F32 R41, -RZ, R41.H1_H1 ;  /* 0x30000029ff297230 */ /* 0x000fe20000004100 */
[----:B------:R-:W-:-:S02]  /*abe0*/  F2FP.F16.E4M3.UNPACK_B R28, R32 ;  /* 0x00000020ff1c723e */ /* 0x000fc400020006ff */
[----:B------:R-:W-:Y:S02]  /*abf0*/  PRMT R43, R20, 0x7054, R43 ;  /* 0x00007054142b7816 */ /* 0x000fe4000000002b */
[----:B------:R-:W-:Y:S01]  /*ac00*/  LOP3.LUT R3, R21, 0xff000000, R34, 0xf8, !PT ;  /* 0xff00000015037812 */ /* 0x000fe200078ef822 */
[--C-:B------:R-:W-:Y:S01]  /*ac10*/  HADD2.F32 R40, -RZ, R28.reuse.H0_H0 ;  /* 0x2000001cff287230 */ /* 0x100fe20000004100 */
[----:B------:R-:W-:Y:S01]  /*ac20*/  LOP3.LUT R43, R43, 0xff000000, R27, 0xf8, !PT ;  /* 0xff0000002b2b7812 */ /* 0x000fe200078ef81b */
[----:B------:R-:W-:Y:S01]  /*ac30*/  HADD2.F32 R33, -RZ, R28.H1_H1 ;  /* 0x3000001cff217230 */ /* 0x000fe20000004100 */
[-C--:B------:R-:W-:Y:S02]  /*ac40*/  F2FP.F16.E4M3.UNPACK_B R21, R8.reuse ;  /* 0x00000008ff15723e */ /* 0x080fe400020006ff */
[----:B------:R-:W-:Y:S02]  /*ac50*/  F2FP.F16.E4M3.UNPACK_B R37, R8.H1 ;  /* 0x00000008ff25723e */ /* 0x000fe400030006ff */
[----:B------:R-:W-:-:S02]  /*ac60*/  F2FP.F16.E4M3.UNPACK_B R27, R9.H1 ;  /* 0x00000009ff1b723e */ /* 0x000fc400030006ff */
[----:B------:R-:W-:Y:S02]  /*ac70*/  F2FP.F16.E4M3.UNPACK_B R39, R39.H1 ;  /* 0x00000027ff27723e */ /* 0x000fe400030006ff */
[----:B------:R-:W-:Y:S02]  /*ac80*/  F2FP.F16.E4M3.UNPACK_B R32, R32.H1 ;  /* 0x00000020ff20723e */ /* 0x000fe400030006ff */
[----:B------:R-:W-:Y:S02]  /*ac90*/  LOP3.LUT R35, R29, 0xff000000, R35, 0xf8, !PT ;  /* 0xff0000001d237812 */ /* 0x000fe400078ef823 */
[----:B------:R-:W-:Y:S01]  /*aca0*/  LOP3.LUT R24, R31, 0xff000000, R24, 0xf8, !PT ;  /* 0xff0000001f187812 */ /* 0x000fe200078ef818 */
[--C-:B------:R-:W-:Y:S01]  /*acb0*/  HADD2.F32 R28, -RZ, R32.reuse.H0_H0 ;  /* 0x20000020ff1c7230 */ /* 0x100fe20000004100 */
[-C--:B------:R-:W-:Y:S01]  /*acc0*/  F2FP.F16.E4M3.UNPACK_B R30, R11.reuse ;  /* 0x0000000bff1e723e */ /* 0x080fe200020006ff */
[----:B------:R-:W-:Y:S01]  /*acd0*/  HADD2.F32 R32, -RZ, R32.H1_H1 ;  /* 0x30000020ff207230 */ /* 0x000fe20000004100 */
[----:B------:R-:W-:-:S02]  /*ace0*/  F2FP.F16.E4M3.UNPACK_B R38, R11.H1 ;  /* 0x0000000bff26723e */ /* 0x000fc400030006ff */
[----:B------:R-:W-:Y:S02]  /*acf0*/  F2FP.F16.E4M3.UNPACK_B R11, R10.H1 ;  /* 0x0000000aff0b723e */ /* 0x000fe400030006ff */
[----:B------:R-:W-:Y:S01]  /*ad00*/  F2FP.F16.E4M3.UNPACK_B R44, R43.H1 ;  /* 0x0000002bff2c723e */ /* 0x000fe200030006ff */
[----:B--2---:R-:W0:Y:S02]  /*ad10*/  LDS.128 R4, [R51+0xf000] ;  /* 0x00f0000033047984 */ /* 0x004e240000000c00 */
[-C--:B0-----:R-:W-:Y:S02]  /*ad20*/  F2FP.F16.E4M3.UNPACK_B R14, R5.reuse ;  /* 0x00000005ff0e723e */ /* 0x081fe400020006ff */
[----:B------:R-:W-:Y:S01]  /*ad30*/  F2FP.F16.E4M3.UNPACK_B R25, R5.H1 ;  /* 0x00000005ff19723e */ /* 0x000fe200030006ff */
[----:B------:R-:W-:Y:S01]  /*ad40*/  HADD2.F32 R5, -RZ, R26.H0_H0 ;  /* 0x2000001aff057230 */ /* 0x000fe20000004100 */
[-C--:B------:R-:W-:Y:S01]  /*ad50*/  F2FP.F16.E4M3.UNPACK_B R29, R7.reuse ;  /* 0x00000007ff1d723e */ /* 0x080fe200020006ff */
[----:B------:R-:W-:Y:S01]  /*ad60*/  HADD2.F32 R15, -RZ, R14.H0_H0 ;  /* 0x2000000eff0f7230 */ /* 0x000fe20000004100 */
[----:B------:R-:W-:Y:S01]  /*ad70*/  F2FP.F16.E4M3.UNPACK_B R34, R7.H1 ;  /* 0x00000007ff22723e */ /* 0x000fe200030006ff */
[----:B------:R-:W-:-:S02]  /*ad80*/  HADD2.F32 R26, -RZ, R26.H1_H1 ;  /* 0x3000001aff1a7230 */ /* 0x000fc40000004100 */
[C---:B------:R-:W-:Y:S01]  /*ad90*/  FMUL.FTZ R8, R5.reuse, R42 ;  /* 0x0000002a05087220 */ /* 0x040fe20000410000 */
[----:B------:R-:W-:Y:S01]  /*ada0*/  FMUL.FTZ R9, R5, R40 ;  /* 0x0000002805097220 */ /* 0x000fe20000410000 */
[----:B------:R-:W-:Y:S01]  /*adb0*/  HADD2.F32 R14, -RZ, R14.H1_H1 ;  /* 0x3000000eff0e7230 */ /* 0x000fe20000004100 */
[----:B------:R-:W-:Y:S01]  /*adc0*/  F2FP.F16.E4M3.UNPACK_B R20, R4 ;  /* 0x00000004ff14723e */ /* 0x000fe200020006ff */
[C---:B------:R-:W-:Y:S01]  /*add0*/  FFMA.FTZ R5, R15.reuse, R40, -R8 ;  /* 0x000000280f057223 */ /* 0x040fe20000010808 */
[----:B------:R-:W-:Y:S02]  /*ade0*/  HADD2.F32 R40, -RZ, R39.H0_H0 ;  /* 0x20000027ff287230 */ /* 0x000fe40000004100 */
[C---:B------:R-:W-:Y:S01]  /*adf0*/  FMUL.FTZ R45, R26.reuse, R41 ;  /* 0x000000291a2d7220 */ /* 0x040fe20000410000 */
[----:B------:R-:W-:Y:S02]  /*ae00*/  HADD2.F32 R8, -RZ, R27.H0_H0 ;  /* 0x2000001bff087230 */ /* 0x000fe40000004100 */
[----:B------:R-:W-:Y:S01]  /*ae10*/  FFMA.FTZ R9, R15, R42, R9 ;  /* 0x0000002a0f097223 */ /* 0x000fe20000010009 */
[----:B------:R-:W-:Y:S01]  /*ae20*/  FMUL.FTZ R26, R26, R33 ;  /* 0x000000211a1a7220 */ /* 0x000fe20000410000 */
[----:B------:R-:W-:Y:S01]  /*ae30*/  HADD2.F32 R15, -RZ, R25.H0_H0 ;  /* 0x20000019ff0f7230 */ /* 0x000fe20000004100 */
[----:B------:R-:W-:Y:S01]  /*ae40*/  F2FP.F16.E4M3.UNPACK_B R31, R4.H1 ;  /* 0x00000004ff1f723e */ /* 0x000fe200030006ff */
[C---:B------:R-:W-:Y:S01]  /*ae50*/  FMUL.FTZ R42, R8.reuse, R40 ;  /* 0x00000028082a7220 */ /* 0x040fe20000410000 */
[----:B------:R-:W-:Y:S01]  /*ae60*/  F2FP.F16.E4M3.UNPACK_B R4, R6 ;  /* 0x00000006ff04723e */ /* 0x000fe200020006ff */
[----:B------:R-:W-:Y:S01]  /*ae70*/  FMUL.FTZ R47, R8, R28 ;  /* 0x0000001c082f7220 */ /* 0x000fe20000410000 */
[----:B------:R-:W-:Y:S01]  /*ae80*/  F2FP.F16.E4M3.UNPACK_B R7, R6.H1 ;  /* 0x00000006ff07723e */ /* 0x000fe200030006ff */
[C---:B------:R-:W-:Y:S01]  /*ae90*/  FFMA.FTZ R8, R14.reuse, R41, R26 ;  /* 0x000000290e087223 */ /* 0x040fe2000001001a */
[----:B------:R-:W-:Y:S01]  /*aea0*/  F2FP.F16.E4M3.UNPACK_B R6, R10 ;  /* 0x0000000aff06723e */ /* 0x000fe200020006ff */
[----:B------:R-:W-:Y:S01]  /*aeb0*/  FFMA.FTZ R10, R14, R33, -R45 ;  /* 0x000000210e0a7223 */ /* 0x000fe2000001082d */
[----:B------:R-:W-:Y:S01]  /*aec0*/  F2FP.F16.E4M3.UNPACK_B R41, R43 ;  /* 0x0000002bff29723e */ /* 0x000fe200020006ff */
[C---:B------:R-:W-:Y:S01]  /*aed0*/  FFMA.FTZ R14, R15.reuse, R28, -R42 ;  /* 0x0000001c0f0e7223 */ /* 0x040fe2000001082a */
[-C--:B------:R-:W-:Y:S01]  /*aee0*/  F2FP.F16.E4M3.UNPACK_B R33, R35.reuse ;  /* 0x00000023ff21723e */ /* 0x080fe200020006ff */
[----:B------:R-:W-:Y:S01]  /*aef0*/  FFMA.FTZ R15, R15, R40, R47 ;  /* 0x000000280f0f7223 */ /* 0x000fe2000001002f */
[----:B------:R-:W-:Y:S01]  /*af00*/  HADD2.F32 R40, -RZ, R39.H1_H1 ;  /* 0x30000027ff287230 */ /* 0x000fe20000004100 */
[----:B------:R-:W-:Y:S01]  /*af10*/  F2FP.F16.E4M3.UNPACK_B R35, R35.H1 ;  /* 0x00000023ff23723e */ /* 0x000fe200030006ff */
[----:B------:R-:W-:-:S02]  /*af20*/  HADD2.F32 R27, -RZ, R27.H1_H1 ;  /* 0x3000001bff1b7230 */ /* 0x000fc40000004100 */
[----:B------:R-:W-:Y:S02]  /*af30*/  HADD2.F32 R28, -RZ, R25.H1_H1 ;  /* 0x30000019ff1c7230 */ /* 0x000fe40000004100 */
[----:B------:R-:W-:Y:S02]  /*af40*/  HADD2.F32 R42, -RZ, R41.H0_H0 ;  /* 0x20000029ff2a7230 */ /* 0x000fe40000004100 */
[C---:B------:R-:W-:Y:S01]  /*af50*/  FMUL.FTZ R45, R27.reuse, R40 ;  /* 0x000000281b2d7220 */ /* 0x040fe20000410000 */
[----:B------:R-:W-:Y:S02]  /*af60*/  HADD2.F32 R25, -RZ, R30.H0_H0 ;  /* 0x2000001eff197230 */ /* 0x000fe40000004100 */
[----:B------:R-:W-:Y:S01]  /*af70*/  FMUL.FTZ R27, R27, R32 ;  /* 0x000000201b1b7220 */ /* 0x000fe20000410000 */
[----:B------:R-:W-:Y:S02]  /*af80*/  HADD2.F32 R39, -RZ, R33.H0_H0 ;  /* 0x20000021ff277230 */ /* 0x000fe40000004100 */
[----:B------:R-:W-:-:S02]  /*af90*/  HADD2.F32 R26, -RZ, R29.H0_H0 ;  /* 0x2000001dff1a7230 */ /* 0x000fc40000004100 */
[C---:B------:R-:W-:Y:S01]  /*afa0*/  FMUL.FTZ R47, R25.reuse, R42 ;  /* 0x0000002a192f7220 */ /* 0x040fe20000410000 */
[----:B------:R-:W-:Y:S02]  /*afb0*/  HADD2.F32 R41, -RZ, R41.H1_H1 ;  /* 0x30000029ff297230 */ /* 0x000fe40000004100 */
[-C--:B------:R-:W-:Y:S01]  /*afc0*/  FMUL.FTZ R49, R25, R39.reuse ;  /* 0x0000002719317220 */ /* 0x080fe20000410000 */
[C---:B------:R-:W-:Y:S01]  /*afd0*/  FFMA.FTZ R25, R28.reuse, R32, -R45 ;  /* 0x000000201c197223 */ /* 0x040fe2000001082d */
[----:B------:R-:W-:Y:S01]  /*afe0*/  FFMA.FTZ R28, R28, R40, R27 ;  /* 0x000000281c1c7223 */ /* 0x000fe2000001001b */
[C---:B------:R-:W-:Y:S01]  /*aff0*/  FFMA.FTZ R27, R26.reuse, R39, -R47 ;  /* 0x000000271a1b7223 */ /* 0x040fe2000001082f */
[----:B------:R-:W-:Y:S01]  /*b000*/  FFMA.FTZ R26, R26, R42, R49 ;  /* 0x0000002a1a1a7223 */ /* 0x000fe20000010031 */
[----:B------:R-:W-:Y:S01]  /*b010*/  HADD2.F32 R42, -RZ, R44.H0_H0 ;  /* 0x2000002cff2a7230 */ /* 0x000fe20000004100 */
[----:B------:R-:W-:Y:S01]  /*b020*/  F2FP.SATFINITE.E4M3.F32.PACK_AB_MERGE_C R14, R25, R14, RZ ;  /* 0x0000000e190e723e */ /* 0x000fe200048070ff */
[----:B------:R-:W-:Y:S01]  /*b030*/  HADD2.F32 R32, -RZ, R38.H0_H0 ;  /* 0x20000026ff207230 */ /* 0x000fe20000004100 */
[----:B------:R-:W-:Y:S01]  /*b040*/  F2FP.SATFINITE.E4M3.F32.PACK_AB_MERGE_C R15, R28, R15, RZ ;  /* 0x0000000f1c0f723e */ /* 0x000fe200048070ff */
[----:B------:R-:W-:Y:S01]  /*b050*/  HADD2.F32 R40, -RZ, R35.H0_H0 ;  /* 0x20000023ff287230 */ /* 0x000fe20000004100 */
[----:B------:R-:W-:Y:S01]  /*b060*/  F2FP.SATFINITE.E4M3.F32.PACK_AB_MERGE_C R5, R10, R5, R14 ;  /* 0x000000050a05723e */ /* 0x000fe2000480700e */
[----:B------:R-:W-:-:S02]  /*b070*/  HADD2.F32 R39, -RZ, R33.H1_H1 ;  /* 0x30000021ff277230 */ /* 0x000fc40000004100 */
[C---:B------:R-:W-:Y:S01]  /*b080*/  FMUL.FTZ R50, R32.reuse, R42 ;  /* 0x0000002a20327220 */ /* 0x040fe20000410000 */
[----:B------:R-:W-:Y:S02]  /*b090*/  HADD2.F32 R33, -RZ, R34.H0_H0 ;  /* 0x20000022ff217230 */ /* 0x000fe40000004100 */
[-C--:B------:R-:W-:Y:S01]  /*b0a0*/  FMUL.FTZ R43, R32, R40.reuse ;  /* 0x00000028202b7220 */ /* 0x080fe20000410000 */
[----:B------:R-:W-:Y:S01]  /*b0b0*/  HADD2.F32 R30, -RZ, R30.H1_H1 ;  /* 0x3000001eff1e7230 */ /* 0x000fe20000004100 */
[----:B------:R-:W-:Y:S01]  /*b0c0*/  F2FP.SATFINITE.E4M3.F32.PACK_AB_MERGE_C R9, R8, R9, R15 ;  /* 0x000000090809723e */ /* 0x000fe2000480700f */
[----:B------:R-:W-:Y:S02]  /*b0d0*/  HADD2.F32 R29, -RZ, R29.H1_H1 ;  /* 0x3000001dff1d7230 */ /* 0x000fe40000004100 */
[C---:B------:R-:W-:Y:S01]  /*b0e0*/  FFMA.FTZ R32, R33.reuse, R40, -R50 ;  /* 0x0000002821207223 */ /* 0x040fe20000010832 */
[----:B------:R-:W-:Y:S01]  /*b0f0*/  FFMA.FTZ R33, R33, R42, R43 ;  /* 0x0000002a21217223 */ /* 0x000fe2000001002b */
[C---:B------:R-:W-:Y:S01]  /*b100*/  FMUL.FTZ R46, R30.reuse, R41 ;  /* 0x000000291e2e7220 */ /* 0x040fe20000410000 */
[----:B------:R-:W-:Y:S01]  /*b110*/  F2FP.F16.E4M3.UNPACK_B R43, R24.H1 ;  /* 0x00000018ff2b723e */ /* 0x000fe200030006ff */
[----:B------:R-:W-:Y:S01]  /*b120*/  FMUL.FTZ R48, R30, R39 ;  /* 0x000000271e307220 */ /* 0x000fe20000410000 */
[----:B------:R-:W-:Y:S01]  /*b130*/  F2FP.F16.E4M3.UNPACK_B R40, R13.H1 ;  /* 0x0000000dff28723e */ /* 0x000fe200030006ff */
[----:B------:R-:W-:Y:S01]  /*b140*/  FFMA.FTZ R30, R29, R39, -R46 ;  /* 0x000000271d1e7223 */ /* 0x000fe2000001082e */
[----:B------:R-:W-:-:S02]  /*b150*/  HADD2.F32 R42, -RZ, R35.H1_H1 ;  /* 0x30000023ff2a7230 */ /* 0x000fc40000004100 */
[----:B------:R-:W-:Y:S01]  /*b160*/  FFMA.FTZ R29, R29, R41, R48 ;  /* 0x000000291d1d7223 */ /* 0x000fe20000010030 */
[----:B------:R-:W-:Y:S02]  /*b170*/  HADD2.F32 R44, -RZ, R44.H1_H1 ;  /* 0x3000002cff2c7230 */ /* 0x000fe40000004100 */
[----:B------:R-:W-:Y:S02]  /*b180*/  HADD2.F32 R39, -RZ, R38.H1_H1 ;  /* 0x30000026ff277230 */ /* 0x000fe40000004100 */
[----:B------:R-:W-:Y:S02]  /*b190*/  HADD2.F32 R45, -RZ, R43.H0_H0 ;  /* 0x2000002bff2d7230 */ /* 0x000fe40000004100 */
[----:B------:R-:W-:Y:S02]  /*b1a0*/  HADD2.F32 R38, -RZ, R37.H0_H0 ;  /* 0x20000025ff267230 */ /* 0x000fe40000004100 */
[----:B------:R-:W-:Y:S01]  /*b1b0*/  FMUL.FTZ R46, R39, R44 ;  /* 0x0000002c272e7220 */ /* 0x000fe20000410000 */
[----:B------:R-:W-:-:S02]  /*b1c0*/  HADD2.F32 R41, -RZ, R40.H0_H0 ;  /* 0x20000028ff297230 */ /* 0x000fc40000004100 */
[----:B------:R-:W-:Y:S01]  /*b1d0*/  FMUL.FTZ R49, R39, R42 ;  /* 0x0000002a27317220 */ /* 0x000fe20000410000 */
[----:B------:R-:W-:Y:S02]  /*b1e0*/  HADD2.F32 R35, -RZ, R34.H1_H1 ;  /* 0x30000022ff237230 */ /* 0x000fe40000004100 */
[C---:B------:R-:W-:Y:S01]  /*b1f0*/  FMUL.FTZ R39, R38.reuse, R45 ;  /* 0x0000002d26277220 */ /* 0x040fe20000410000 */
[----:B------:R-:W-:Y:S02]  /*b200*/  HADD2.F32 R34, -RZ, R31.H0_H0 ;  /* 0x2000001fff227230 */ /* 0x000fe40000004100 */
[----:B------:R-:W-:Y:S01]  /*b210*/  FMUL.FTZ R38, R38, R41 ;  /* 0x0000002926267220 */ /* 0x000fe20000410000 */
[----:B------:R-:W-:Y:S02]  /*b220*/  HADD2.F32 R37, -RZ, R37.H1_H1 ;  /* 0x30000025ff257230 */ /* 0x000fe40000004100 */
[----:B------:R-:W-:Y:S01]  /*b230*/  FFMA.FTZ R52, R35, R44, R49 ;  /* 0x0000002c23347223 */ /* 0x000fe20000010031 */
[----:B------:R-:W-:-:S02]  /*b240*/  HADD2.F32 R40, -RZ, R40.H1_H1 ;  /* 0x30000028ff287230 */ /* 0x000fc40000004100 */
[C---:B------:R-:W-:Y:S01]  /*b250*/  FFMA.FTZ R45, R34.reuse, R45, R38 ;  /* 0x0000002d222d7223 */ /* 0x040fe20000010026 */
[----:B------:R-:W-:Y:S02]  /*b260*/  HADD2.F32 R38, -RZ, R43.H1_H1 ;  /* 0x3000002bff267230 */ /* 0x000fe40000004100 */
[----:B------:R-:W-:Y:S01]  /*b270*/  FFMA.FTZ R47, R35, R42, -R46 ;  /* 0x0000002a232f7223 */ /* 0x000fe2000001082e */
[----:B------:R-:W-:Y:S01]  /*b280*/  FFMA.FTZ R44, R34, R41, -R39 ;  /* 0x00000029222c7223 */ /* 0x000fe20000010827 */
        /* <DEDUP_REMOVED lines=73> */
.L_x_1929:
[----:B------:R-:W-:Y:S05]  /*b720*/  BSYNC B0 ;  /* 0x0000000000007941 */ /* 0x000fea0003800000 */
.L_x_1919:
        /* <DEDUP_REMOVED lines=8> */
.L_x_1916:
[----:B------:R-:W-:-:S13]  /*b7b0*/  ISETP.NE.AND P1, PT, R23, 0x3, PT ;  /* 0x000000031700780c */ /* 0x000fda0003f25270 */
[----:B------:R-:W-:Y:S05]  /*b7c0*/  @!P1 BRA `(.L_x_1944) ;  /* 0x0000000000049947 */ /* 0x000fea0003800000 */
[----:B------:R-:W-:Y:S01]  /*b7d0*/  BPT.TRAP 0x1 ;  /* 0x000000040000795c */ /* 0x000fe20000300000 */
.L_x_1944:
[----:B--2---:R-:W-:Y:S02]  /*b7e0*/  LEA R0, R18, R16, 0x3 ;  /* 0x0000001012007211 */ /* 0x004fe400078e18ff */
[----:B01-3-5:R-:W-:-:S04]  /*b7f0*/  SHF.L.U32 R7, R22, 0x1f, RZ ;  /* 0x0000001f16077819 */ /* 0x02bfc800000006ff */
[----:B------:R0:W1:Y:S01]  /*b800*/  SYNCS.PHASECHK.TRANS64.TRYWAIT P0, [R0+URZ+0x19c30], R7 ;  /* 0x019c3007000075a7 */ /* 0x000062000800017f */
[----:B------:R-:W-:Y:S05]  /*b810*/  @!P1 BRA `(.L_x_1945) ;  /* 0x0000000000049947 */ /* 0x000fea0003800000 */
[----:B------:R-:W-:Y:S01]  /*b820*/  BPT.TRAP 0x1 ;  /* 0x000000040000795c */ /* 0x000fe20000300000 */
.L_x_1945:
[----:B------:R-:W-:Y:S01]  /*b830*/  VIADD R3, R16, 0x13800 ;  /* 0x0001380010037836 */ /* 0x000fe20000000000 */
[----:B------:R-:W-:Y:S01]  /*b840*/  LOP3.LUT R4, R36, 0x10000, RZ, 0xfc, !PT ;  /* 0x0001000024047812 */ /* 0x000fe200078efcff */
[----:B------:R-:W-:-:S03]  /*b850*/  IMAD.MOV.U32 R5, RZ, RZ, -0x3ffffff0 ;  /* 0xc0000010ff057424 */ /* 0x000fc600078e00ff */
[----:B------:R-:W-:-:S04]  /*b860*/  SHF.R.U32.HI R3, RZ, 0x4, R3 ;  /* 0x00000004ff037819 */ /* 0x000fc80000011603 */
[----:B------:R-:W-:-:S04]  /*b870*/  LOP3.LUT R3, R3, 0x3fff, RZ, 0xc0, !PT ;  /* 0x00003fff03037812 */ /* 0x000fc800078ec0ff */
[----:B------:R-:W-:Y:S01]  /*b880*/  LOP3.LUT R154, R3, 0x10000, RZ, 0xfc, !PT ;  /* 0x00010000039a7812 */ /* 0x000fe200078efcff */
[----:B-1----:R-:W-:Y:S06]  /*b890*/  @P0 BRA `(.L_x_1946) ;  /* 0x0000000000080947 */ /* 0x002fec0003800000 */
[----:B------:R-:W1:Y:S02]  /*b8a0*/  SYNCS.PHASECHK.TRANS64.TRYWAIT P0, [R0+URZ+0x19c30], R7 ;  /* 0x019c3007000075a7 */ /* 0x000e64000800017f */
[----:B-1----:R-:W-:Y:S05]  /*b8b0*/  @!P0 BRA `(.L_x_1947) ;  /* 0x0000011000d88947 */ /* 0x002fea0003800000 */
.L_x_1946:
[----:B------:R-:W-:Y:S01]  /*b8c0*/  IMAD R8, R18, 0x300, R154 ;  /* 0x0000030012087824 */ /* 0x000fe200078e029a */
[----:B------:R-:W2:Y:S01]  /*b8d0*/  LDL R96, [R1+0x18] ;  /* 0x0000180001607983 */ /* 0x000ea20000100800 */
[----:B------:R-:W-:Y:S01]  /*b8e0*/  IMAD.MOV.U32 R9, RZ, RZ, -0x3ffffff0 ;  /* 0xc0000010ff097424 */ /* 0x000fe200078e00ff */
[----:B------:R-:W-:Y:S05]  /*b8f0*/  WARPSYNC.ALL ;  /* 0x0000000000007948 */ /* 0x000fea0003800000 */
[----:B------:R-:W-:Y:S01]  /*b900*/  R2UR UR4, R4 ;  /* 0x00000000040472ca */ /* 0x000fe200000e0000 */
[----:B------:R-:W3:Y:S01]  /*b910*/  LDL R98, [R1+0x14] ;  /* 0x0000140001627983 */ /* 0x000ee20000100800 */
[----:B------:R-:W-:-:S02]  /*b920*/  R2UR UR5, R5 ;  /* 0x00000000050572ca */ /* 0x000fc400000e0000 */
[----:B------:R-:W-:Y:S01]  /*b930*/  R2UR UR6, R8 ;  /* 0x00000000080672ca */ /* 0x000fe200000e0000 */
[----:B------:R-:W4:Y:S01]  /*b940*/  LDL R90, [R1+0x24] ;  /* 0x00002400015a7983 */ /* 0x000f220000100800 */
[----:B------:R-:W-:Y:S01]  /*b950*/  R2UR UR7, R9 ;  /* 0x00000000090772ca */ /* 0x000fe200000e0000 */
[----:B------:R-:W-:Y:S02]  /*b960*/  WARPGROUP.ARRIVE ;  /* 0x00000000000079c5 */ /* 0x000fe40000000000 */
[----:B------:R-:W5:Y:S10]  /*b970*/  LDL R91, [R1+0x20] ;  /* 0x00002000015b7983 */ /* 0x000f740000100800 */
[----:B------:R-:W-:Y:S01]  /*b980*/  QGMMA.64x128x32.F32.E4M3.E4M3 R24, gdesc[UR4], RZ, !UPT, gsb0 ;  /* 0x01e00000041879f3 */ /* 0x000fe2000c0008ff */
[----:B------:R-:W-:-:S02]  /*b990*/  VIADD R10, R4, 0x180 ;  /* 0x00000180040a7836 */ /* 0x000fc40000000000 */
[----:B------:R-:W-:Y:S02]  /*b9a0*/  VIADD R6, R8, 0x100 ;  /* 0x0000010008067836 */ /* 0x000fe40000000000 */
[----:B------:R-:W-:Y:S02]  /*b9b0*/  IMAD.MOV.U32 R11, RZ, RZ, -0x3ffffff0 ;  /* 0xc0000010ff0b7424 */ /* 0x000fe400078e00ff */
[----:B01----:R-:W-:Y:S01]  /*b9c0*/  IMAD.MOV.U32 R7, RZ, RZ, -0x3ffffff0 ;  /* 0xc0000010ff077424 */ /* 0x003fe200078e00ff */
[----:B------:R-:W-:Y:S02]  /*b9d0*/  R2UR UR4, R10 ;  /* 0x000000000a0472ca */ /* 0x000fe400000e0000 */
[----:B------:R-:W-:Y:S02]  /*b9e0*/  R2UR UR5, R11 ;  /* 0x000000000b0572ca */ /* 0x000fe400000e0000 */
[----:B------:R-:W-:Y:S02]  /*b9f0*/  R2UR UR6, R6 ;  /* 0x00000000060672ca */ /* 0x000fe400000e0000 */
[----:B------:R-:W-:Y:S01]  /*ba00*/  R2UR UR7, R7 ;  /* 0x00000000070772ca */ /* 0x000fe200000e0000 */
[----:B------:R-:W-:-:S02]  /*ba10*/  VIADD R6, R4, 0x300 ;  /* 0x0000030004067836 */ /* 0x000fc40000000000 */
[----:B------:R-:W-:Y:S02]  /*ba20*/  VIADD R8, R8, 0x200 ;  /* 0x0000020008087836 */ /* 0x000fe40000000000 */
[----:B------:R-:W-:Y:S02]  /*ba30*/  IMAD.MOV.U32 R7, RZ, RZ, -0x3ffffff0 ;  /* 0xc0000010ff077424 */ /* 0x000fe400078e00ff */
[----:B------:R-:W-:Y:S01]  /*ba40*/  IMAD.MOV.U32 R9, RZ, RZ, -0x3ffffff0 ;  /* 0xc0000010ff097424 */ /* 0x000fe200078e00ff */
        /* <DEDUP_REMOVED lines=10> */
[----:B------:R-:W-:Y:S01]  /*baf0*/  ULDC UR4, c[0x0][0x988] ;  /* 0x0002620000047ab9 */ /* 0x000fe20000000800 */
[----:B----4-:R-:W-:Y:S01]  /*bb00*/  IMAD R90, R153, 0xc0, R90 ;  /* 0x000000c0995a7824 */ /* 0x010fe200078e025a */
[----:B------:R-:W-:Y:S02]  /*bb10*/  WARPGROUP.DEPBAR.LE gsb0, 0x0 ;  /* 0x00008000000079c5 */ /* 0x000fe40000010000 */
[C---:B------:R-:W-:Y:S01]  /*bb20*/  FMUL.FTZ R109, R2.reuse, R27 ;  /* 0x0000001b026d7220 */ /* 0x040fe20000410000 */
[C---:B------:R-:W-:Y:S01]  /*bb30*/  FMUL.FTZ R27, R2.reuse, R43 ;  /* 0x0000002b021b7220 */ /* 0x040fe20000410000 */
[----:B------:R-:W-:Y:S02]  /*bb40*/  IMAD.MOV.U32 R43, RZ, RZ, -0x80 ;  /* 0xffffff80ff2b7424 */ /* 0x000fe400078e00ff */
[----:B------:R-:W-:Y:S02]  /*bb50*/  FMUL.FTZ R111, R2, R26 ;  /* 0x0000001a026f7220 */ /* 0x000fe40000410000 */
[----:B------:R-:W-:-:S04]  /*bb60*/  IMAD R26, R88, R43, 0x80 ;  /* 0x00000080581a7424 */ /* 0x000fc800078e022b */
[----:B--2---:R-:W-:Y:S02]  /*bb70*/  IMAD.IADD R26, R96, 0x1, R26 ;  /* 0x00000001601a7824 */ /* 0x004fe400078e021a */
[----:B------:R-:W-:-:S03]  /*bb80*/  FMUL.FTZ R107, R2, R30 ;  /* 0x0000001e026b7220 */ /* 0x000fc60000410000 */
[----:B---3--:R-:W-:Y:S01]  /*bb90*/  IADD3 R105, -R98, 0x1, R26 ;  /* 0x0000000162697810 */ /* 0x008fe20007ffe11a */
[----:B------:R-:W0:Y:S01]  /*bba0*/  MUFU.TANH R111, R111 ;  /* 0x0000006f006f7308 */ /* 0x000e220000002400 */
[----:B------:R-:W-:-:S03]  /*bbb0*/  FMUL.FTZ R103, R2, R31 ;  /* 0x0000001f02677220 */ /* 0x000fc60000410000 */
[----:B-----5:R-:W-:-:S04]  /*bbc0*/  IMAD R105, R91, -0x2, R105 ;  /* 0xfffffffe5b697824 */ /* 0x020fc800078e0269 */
[----:B------:R-:W1:Y:S01]  /*bbd0*/  MUFU.TANH R109, R109 ;  /* 0x0000006d006d7308 */ /* 0x000e620000002400 */
[----:B------:R-:W-:Y:S01]  /*bbe0*/  IMAD R92, R91, -0x2, R26 ;  /* 0xfffffffe5b5c7824 */ /* 0x000fe200078e021a */
[----:B------:R-:W-:Y:S01]  /*bbf0*/  IADD3 R43, R105, 0x8, R90 ;  /* 0x00000008692b7810 */ /* 0x000fe20007ffe05a */
[----:B------:R-:W-:-:S05]  /*bc00*/  FMUL.FTZ R101, R2, R34 ;  /* 0x0000002202657220 */ /* 0x000fca0000410000 */
[----:B------:R-:W2:Y:S01]  /*bc10*/  MUFU.TANH R107, R107 ;  /* 0x0000006b006b7308 */ /* 0x000ea20000002400 */
[----:B------:R-:W-:Y:S01]  /*bc20*/  VIMNMX R30, R92, R43, PT ;  /* 0x0000002b5c1e7248 */ /* 0x000fe20003fe0100 */
[----:B------:R-:W-:-:S06]  /*bc30*/  FMUL.FTZ R99, R2, R35 ;  /* 0x0000002302637220 */ /* 0x000fcc0000410000 */
[----:B------:R-:W3:Y:S01]  /*bc40*/  MUFU.TANH R103, R103 ;  /* 0x0000006700677308 */ /* 0x000ee20000002400 */
[----:B------:R-:W-:Y:S01]  /*bc50*/  ISETP.GT.AND P0, PT, R30, RZ, PT ;  /* 0x000000ff1e00720c */ /* 0x000fe20003f04270 */
[----:B------:R-:W-:Y:S01]  /*bc60*/  FMUL.FTZ R97, R2, R38 ;  /* 0x0000002602617220 */ /* 0x000fe20000410000 */
[----:B------:R-:W-:-:S05]  /*bc70*/  ISETP.GT.AND P2, PT, R30, 0x1, PT ;  /* 0x000000011e00780c */ /* 0x000fca0003f44270 */
[----:B------:R-:W4:Y:S01]  /*bc80*/  MUFU.TANH R101, R101 ;  /* 0x0000006500657308 */ /* 0x000f220000002400 */
[----:B------:R-:W-:Y:S01]  /*bc90*/  ISETP.GT.AND P3, PT, R30, 0x8, PT ;  /* 0x000000081e00780c */ /* 0x000fe20003f64270 */
[----:B------:R-:W-:Y:S01]  /*bca0*/  FMUL.FTZ R89, R2, R39 ;  /* 0x0000002702597220 */ /* 0x000fe20000410000 */
[----:B0-----:R-:W-:Y:S02]  /*bcb0*/  FSEL R111, R111, -INF , P0 ;  /* 0xff8000006f6f7808 */ /* 0x001fe40000000000 */
[----:B-1----:R-:W-:-:S03]  /*bcc0*/  FSEL R109, R109, -INF , P2 ;  /* 0xff8000006d6d7808 */ /* 0x002fc60001000000 */
[----:B------:R-:W0:Y:S01]  /*bcd0*/  MUFU.TANH R99, R99 ;  /* 0x0000006300637308 */ /* 0x000e220000002400 */
[----:B------:R-:W-:Y:S01]  /*bce0*/  ISETP.GT.AND P0, PT, R30, 0x9, PT ;  /* 0x000000091e00780c */ /* 0x000fe20003f04270 */
[----:B------:R-:W-:Y:S01]  /*bcf0*/  FMUL.FTZ R31, R2, R42 ;  /* 0x0000002a021f7220 */ /* 0x000fe20000410000 */
[----:B--2---:R-:W-:Y:S02]  /*bd00*/  FSEL R107, R107, -INF , P3 ;  /* 0xff8000006b6b7808 */ /* 0x004fe40001800000 */
[----:B------:R-:W-:-:S03]  /*bd10*/  FMNMX.FTZ R26, R111, R109, !PT ;  /* 0x0000006d6f1a7209 */ /* 0x000fc60007810000 */
[----:B------:R-:W1:Y:S01]  /*bd20*/  MUFU.TANH R97, R97 ;  /* 0x0000006100617308 */ /* 0x000e620000002400 */
[----:B------:R-:W-:Y:S02]  /*bd30*/  ISETP.GT.AND P2, PT, R30, 0x10, PT ;  /* 0x000000101e00780c */ /* 0x000fe40003f44270 */
[----:B---3--:R-:W-:Y:S02]  /*bd40*/  FSEL R103, R103, -INF , P0 ;  /* 0xff80000067677808 */ /* 0x008fe40000000000 */
[----:B------:R-:W-:-:S03]  /*bd50*/  FMNMX.FTZ R26, R107, R26, !PT ;  /* 0x0000001a6b1a7209 */ /* 0x000fc60007810000 */
[----:B------:R-:W2:Y:S01]  /*bd60*/  MUFU.TANH R89, R89 ;  /* 0x0000005900597308 */ /* 0x000ea20000002400 */
[----:B------:R-:W-:Y:S01]  /*bd70*/  ISETP.GT.AND P0, PT, R30, 0x11, PT ;  /* 0x000000111e00780c */ /* 0x000fe20003f04270 */
[----:B------:R-:W-:Y:S01]  /*bd80*/  FMUL.FTZ R39, R2, R46 ;  /* 0x0000002e02277220 */ /* 0x000fe20000410000 */
[----:B----4-:R-:W-:Y:S02]  /*bd90*/  FSEL R101, R101, -INF , P2 ;  /* 0xff80000065657808 */ /* 0x010fe40001000000 */
[----:B------:R-:W-:-:S03]  /*bda0*/  FMNMX.FTZ R26, R103, R26, !PT ;  /* 0x0000001a671a7209 */ /* 0x000fc60007810000 */
[----:B------:R-:W3:Y:S01]  /*bdb0*/  MUFU.TANH R31, R31 ;  /* 0x0000001f001f7308 */ /* 0x000ee20000002400 */
[----:B------:R-:W-:Y:S01]  /*bdc0*/  ISETP.GT.AND P2, PT, R30, 0x18, PT ;  /* 0x000000181e00780c */ /* 0x000fe20003f44270 */
[----:B------:R-:W-:Y:S01]  /*bdd0*/  FMUL.FTZ R35, R2, R47 ;  /* 0x0000002f02237220 */ /* 0x000fe20000410000 */
[----:B0-----:R-:W-:Y:S02]  /*bde0*/  FSEL R99, R99, -INF , P0 ;  /* 0xff80000063637808 */ /* 0x001fe40000000000 */
[----:B------:R-:W-:-:S03]  /*bdf0*/  FMNMX.FTZ R26, R101, R26, !PT ;  /* 0x0000001a651a7209 */ /* 0x000fc60007810000 */
[----:B------:R-:W0:Y:S01]  /*be00*/  MUFU.TANH R27, R27 ;  /* 0x0000001b001b7308 */ /* 0x000e220000002400 */
[C---:B------:R-:W-:Y:S01]  /*be10*/  FMUL.FTZ R3, R2.reuse, R24 ;  /* 0x0000001802037220 */ /* 0x040fe20000410000 */
[----:B------:R-:W-:Y:S01]  /*be20*/  FMUL.FTZ R24, R2, R41 ;  /* 0x0000002902187220 */ /* 0x000fe20000410000 */
[----:B------:R-:W-:Y:S01]  /*be30*/  ISETP.GT.AND P0, PT, R30, 0x19, PT ;  /* 0x000000191e00780c */ /* 0x000fe20003f04270 */
[C---:B------:R-:W-:Y:S01]  /*be40*/  FMUL.FTZ R41, R2.reuse, R50 ;  /* 0x0000003202297220 */ /* 0x040fe20000410000 */
[----:B-1----:R-:W-:Y:S02]  /*be50*/  FSEL R97, R97, -INF , P2 ;  /* 0xff80000061617808 */ /* 0x002fe40001000000 */
[----:B------:R-:W-:Y:S01]  /*be60*/  FMNMX.FTZ R26, R99, R26, !PT ;  /* 0x0000001a631a7209 */ /* 0x000fe20007810000 */
[----:B------:R-:W1:Y:S01]  /*be70*/  MUFU.TANH R39, R39 ;  /* 0x0000002700277308 */ /* 0x000e620000002400 */
[C---:B------:R-:W-:Y:S01]  /*be80*/  FMUL.FTZ R9, R2.reuse, R28 ;  /* 0x0000001c02097220 */ /* 0x040fe20000410000 */
[----:B------:R-:W-:Y:S01]  /*be90*/  FMUL.FTZ R28, R2, R45 ;  /* 0x0000002d021c7220 */ /* 0x000fe20000410000 */
[----:B------:R-:W-:Y:S01]  /*bea0*/  ISETP.GT.AND P2, PT, R30, 0x20, PT ;  /* 0x000000201e00780c */ /* 0x000fe20003f44270 */
[----:B------:R-:W-:Y:S01]  /*beb0*/  FMUL.FTZ R45, R2, R51 ;  /* 0x00000033022d7220 */ /* 0x000fe20000410000 */
[----:B--2---:R-:W-:-:S02]  /*bec0*/  FSEL R89, R89, -INF , P0 ;  /* 0xff80000059597808 */ /* 0x004fc40000000000 */
[----:B------:R-:W-:Y:S01]  /*bed0*/  FMNMX.FTZ R34, R97, R26, !PT ;  /* 0x0000001a61227209 */ /* 0x000fe20007810000 */
[----:B------:R-:W2:Y:S01]  /*bee0*/  MUFU.TANH R35, R35 ;  /* 0x0000002300237308 */ /* 0x000ea20000002400 */
[C---:B------:R-:W-:Y:S01]  /*bef0*/  FMUL.FTZ R13, R2.reuse, R32 ;  /* 0x00000020020d7220 */ /* 0x040fe20000410000 */
[----:B------:R-:W-:Y:S01]  /*bf00*/  FMUL.FTZ R32, R2, R49 ;  /* 0x0000003102207220 */ /* 0x000fe20000410000 */
[----:B------:R-:W-:Y:S01]  /*bf10*/  ISETP.GT.AND P0, PT, R30, 0x21, PT ;  /* 0x000000211e00780c */ /* 0x000fe20003f04270 */
[----:B------:R-:W-:Y:S01]  /*bf20*/  FMUL.FTZ R49, R2, R54 ;  /* 0x0000003602317220 */ /* 0x000fe20000410000 */
[----:B---3--:R-:W-:Y:S02]  /*bf30*/  FSEL R31, R31, -INF , P2 ;  /* 0xff8000001f1f7808 */ /* 0x008fe40001000000 */
[----:B------:R-:W-:Y:S01]  /*bf40*/  FMNMX.FTZ R34, R89, R34, !PT ;  /* 0x0000002259227209 */ /* 0x000fe20007810000 */
[----:B------:R-:W3:Y:S01]  /*bf50*/  MUFU.TANH R41, R41 ;  /* 0x0000002900297308 */ /* 0x000ee20000002400 */
[----:B------:R-:W-:Y:S01]  /*bf60*/  ISETP.GT.AND P2, PT, R30, 0x28, PT ;  /* 0x000000281e00780c */ /* 0x000fe20003f44270 */
[----:B------:R-:W-:Y:S01]  /*bf70*/  FMUL.FTZ R47, R2, R55 ;  /* 0x00000037022f7220 */ /* 0x000fe20000410000 */
[----:B0-----:R-:W-:-:S02]  /*bf80*/  FSEL R27, R27, -INF , P0 ;  /* 0xff8000001b1b7808 */ /* 0x001fc40000000000 */
[----:B------:R-:W-:-:S03]  /*bf90*/  FMNMX.FTZ R34, R31, R34, !PT ;  /* 0x000000221f227209 */ /* 0x000fc60007810000 */
[----:B------:R-:W0:Y:S01]  /*bfa0*/  MUFU.TANH R45, R45 ;  /* 0x0000002d002d7308 */ /* 0x000e220000002400 */
[C---:B------:R-:W-:Y:S01]  /*bfb0*/  FMUL.FTZ R15, R2.reuse, R36 ;  /* 0x00000024020f7220 */ /* 0x040fe20000410000 */
[----:B------:R-:W-:Y:S01]  /*bfc0*/  FMUL.FTZ R36, R2, R53 ;  /* 0x0000003502247220 */ /* 0x000fe20000410000 */
[----:B------:R-:W-:Y:S01]  /*bfd0*/  ISETP.GT.AND P0, PT, R30, 0x29, PT ;  /* 0x000000291e00780c */ /* 0x000fe20003f04270 */
[----:B------:R-:W-:Y:S01]  /*bfe0*/  FMUL.FTZ R53, R2, R58 ;  /* 0x0000003a02357220 */ /* 0x000fe20000410000 */
[----:B-1----:R-:W-:Y:S02]  /*bff0*/  FSEL R39, R39, -INF , P2 ;  /* 0xff80000027277808 */ /* 0x002fe40001000000 */
[----:B------:R-:W-:Y:S01]  /*c000*/  FMNMX.FTZ R34, R27, R34, !PT ;  /* 0x000000221b227209 */ /* 0x000fe20007810000 */
[----:B------:R-:W1:Y:S01]  /*c010*/  MUFU.TANH R49, R49 ;  /* 0x0000003100317308 */ /* 0x000e620000002400 */
[----:B------:R-:W-:Y:S01]  /*c020*/  ISETP.GT.AND P2, PT, R30, 0x30, PT ;  /* 0x000000301e00780c */ /* 0x000fe20003f44270 */
[----:B------:R-:W-:Y:S01]  /*c030*/  FMUL.FTZ R51, R2, R59 ;  /* 0x0000003b02337220 */ /* 0x000fe20000410000 */
[----:B--2---:R-:W-:-:S02]  /*c040*/  FSEL R35, R35, -INF , P0 ;  /* 0xff80000023237808 */ /* 0x004fc40000000000 */
[----:B------:R-:W-:-:S03]  /*c050*/  FMNMX.FTZ R34, R39, R34, !PT ;  /* 0x0000002227227209 */ /* 0x000fc60007810000 */
        /* <DEDUP_REMOVED lines=13> */
[----:B------:R-:W-:Y:S01]  /*c130*/  ISETP.GT.AND P0, PT, R30, 0x39, PT ;  /* 0x000000391e00780c */ /* 0x000fe20003f04270 */
[----:B------:R-:W-:Y:S01]  /*c140*/  FMUL.FTZ R63, R2, R66 ;  /* 0x00000042023f7220 */ /* 0x000fe20000410000 */
[----:B-1----:R-:W-:Y:S02]  /*c150*/  FSEL R49, R49, -INF , P2 ;  /* 0xff80000031317808 */ /* 0x002fe40001000000 */
[----:B------:R-:W-:-:S03]  /*c160*/  FMNMX.FTZ R34, R45, R34, !PT ;  /* 0x000000222d227209 */ /* 0x000fc60007810000 */
[----:B------:R-:W1:Y:S01]  /*c170*/  MUFU.TANH R57, R57 ;  /* 0x0000003900397308 */ /* 0x000e620000002400 */
[----:B------:R-:W-:Y:S01]  /*c180*/  ISETP.GT.AND P2, PT, R30, 0x40, PT ;  /* 0x000000401e00780c */ /* 0x000fe20003f44270 */
[----:B------:R-:W-:Y:S01]  /*c190*/  FMUL.FTZ R59, R2, R67 ;  /* 0x00000043023b7220 */ /* 0x000fe20000410000 */
[----:B--2---:R-:W-:Y:S02]  /*c1a0*/  FSEL R47, R47, -INF , P0 ;  /* 0xff8000002f2f7808 */ /* 0x004fe40000000000 */
[----:B------:R-:W-:-:S03]  /*c1b0*/  FMNMX.FTZ R34, R49, R34, !PT ;  /* 0x0000002231227209 */ /* 0x000fc60007810000 */
[----:B------:R-:W2:Y:S01]  /*c1c0*/  MUFU.TANH R55, R55 ;  /* 0x0000003700377308 */ /* 0x000ea20000002400 */
[----:B------:R-:W-:Y:S01]  /*c1d0*/  ISETP.GT.AND P0, PT, R30, 0x41, PT ;  /* 0x000000411e00780c */ /* 0x000fe20003f04270 */
[----:B------:R-:W-:Y:S01]  /*c1e0*/  FMUL.FTZ R26, R2, R70 ;  /* 0x00000046021a7220 */ /* 0x000fe20000410000 */
[----:B---3--:R-:W-:Y:S02]  /*c1f0*/  FSEL R53, R53, -INF , P2 ;  /* 0xff80000035357808 */ /* 0x008fe40001000000 */
[----:B------:R-:W-:-:S03]  /*c200*/  FMNMX.FTZ R34, R47, R34, !PT ;  /* 0x000000222f227209 */ /* 0x000fc60007810000 */
[----:B------:R-:W3:Y:S01]  /*c210*/  MUFU.TANH R63, R63 ;  /* 0x0000003f003f7308 */ /* 0x000ee20000002400 */
[----:B------:R-:W-:Y:S02]  /*c220*/  ISETP.GT.AND P2, PT, R30, 0x48, PT ;  /* 0x000000481e00780c */ /* 0x000fe40003f44270 */
[----:B0-----:R-:W-:Y:S02]  /*c230*/  FSEL R51, R51, -INF , P0 ;  /* 0xff80000033337808 */ /* 0x001fe40000000000 */
[----:B------:R-:W-:-:S03]  /*c240*/  FMNMX.FTZ R34, R53, R34, !PT ;  /* 0x0000002235227209 */ /* 0x000fc60007810000 */
[----:B------:R-:W0:Y:S01]  /*c250*/  MUFU.TANH R59, R59 ;  /* 0x0000003b003b7308 */ /* 0x000e220000002400 */
[----:B------:R-:W-:Y:S01]  /*c260*/  FMUL.FTZ R71, R2, R71 ;  /* 0x0000004702477220 */ /* 0x000fe20000410000 */
[----:B------:R-:W-:Y:S01]  /*c270*/  ISETP.GT.AND P0, PT, R30, 0x49, PT ;  /* 0x000000491e00780c */ /* 0x000fe20003f04270 */
[----:B------:R-:W-:Y:S01]  /*c280*/  FMUL.FTZ R74, R2, R74 ;  /* 0x0000004a024a7220 */ /* 0x000fe20000410000 */
[----:B-1----:R-:W-:Y:S02]  /*c290*/  FSEL R57, R57, -INF , P2 ;  /* 0xff80000039397808 */ /* 0x002fe40001000000 */
[----:B------:R-:W-:Y:S02]  /*c2a0*/  FMNMX.FTZ R38, R51, R34, !PT ;  /* 0x0000002233267209 */ /* 0x000fe40007810000 */
[----:B------:R-:W1:Y:S01]  /*c2b0*/  MUFU.TANH R26, R26 ;  /* 0x0000001a001a7308 */ /* 0x000e620000002400 */
[----:B------:R-:W-:Y:S02]  /*c2c0*/  ISETP.GT.AND P2, PT, R30, 0x50, PT ;  /* 0x000000501e00780c */ /* 0x000fe40003f44270 */
[----:B--2---:R-:W-:-:S02]  /*c2d0*/  FSEL R55, R55, -INF , P0 ;  /* 0xff80000037377808 */ /* 0x004fc40000000000 */
[----:B------:R-:W-:-:S03]  /*c2e0*/  FMNMX.FTZ R38, R57, R38, !PT ;  /* 0x0000002639267209 */ /* 0x000fc60007810000 */
[----:B------:R1:W2:Y:S01]  /*c2f0*/  MUFU.TANH R67, R71 ;  /* 0x0000004700437308 */ /* 0x0002a20000002400 */
[----:B------:R-:W-:Y:S01]  /*c300*/  FMUL.FTZ R75, R2, R75 ;  /* 0x0000004b024b7220 */ /* 0x000fe20000410000 */
[----:B------:R-:W-:Y:S02]  /*c310*/  ISETP.GT.AND P0, PT, R30, 0x51, PT ;  /* 0x000000511e00780c */ /* 0x000fe40003f04270 */
[----:B---3--:R-:W-:Y:S02]  /*c320*/  FSEL R63, R63, -INF , P2 ;  /* 0xff8000003f3f7808 */ /* 0x008fe40001000000 */
[----:B------:R-:W-:Y:S02]  /*c330*/  FMNMX.FTZ R38, R55, R38, !PT ;  /* 0x0000002637267209 */ /* 0x000fe40007810000 */
[----:B------:R-:W3:Y:S01]  /*c340*/  MUFU.TANH R74, R74 ;  /* 0x0000004a004a7308 */ /* 0x000ee20000002400 */
[----:B------:R-:W-:Y:S01]  /*c350*/  FMUL.FTZ R78, R2, R78 ;  /* 0x0000004e024e7220 */ /* 0x000fe20000410000 */
[----:B------:R-:W-:-:S02]  /*c360*/  ISETP.GT.AND P2, PT, R30, 0x58, PT ;  /* 0x000000581e00780c */ /* 0x000fc40003f44270 */
[----:B0-----:R-:W-:Y:S02]  /*c370*/  FSEL R59, R59, -INF , P0 ;  /* 0xff8000003b3b7808 */ /* 0x001fe40000000000 */
[----:B------:R-:W-:Y:S02]  /*c380*/  FMNMX.FTZ R38, R63, R38, !PT ;  /* 0x000000263f267209 */ /* 0x000fe40007810000 */
[----:B------:R-:W0:Y:S01]  /*c390*/  MUFU.TANH R75, R75 ;  /* 0x0000004b004b7308 */ /* 0x000e220000002400 */
[----:B------:R-:W-:Y:S01]  /*c3a0*/  FMUL.FTZ R79, R2, R79 ;  /* 0x0000004f024f7220 */ /* 0x000fe20000410000 */
[----:B------:R-:W-:Y:S02]  /*c3b0*/  ISETP.GT.AND P0, PT, R30, 0x59, PT ;  /* 0x000000591e00780c */ /* 0x000fe40003f04270 */
[----:B-1----:R-:W-:Y:S02]  /*c3c0*/  FSEL R71, R26, -INF , P2 ;  /* 0xff8000001a477808 */ /* 0x002fe40001000000 */
[----:B------:R-:W-:-:S02]  /*c3d0*/  FMNMX.FTZ R38, R59, R38, !PT ;  /* 0x000000263b267209 */ /* 0x000fc40007810000 */
[----:B------:R-:W1:Y:S01]  /*c3e0*/  MUFU.TANH R78, R78 ;  /* 0x0000004e004e7308 */ /* 0x000e620000002400 */
[----:B------:R-:W-:Y:S01]  /*c3f0*/  FMUL.FTZ R82, R2, R82 ;  /* 0x0000005202527220 */ /* 0x000fe20000410000 */
[----:B------:R-:W-:Y:S02]  /*c400*/  ISETP.GT.AND P2, PT, R30, 0x60, PT ;  /* 0x000000601e00780c */ /* 0x000fe40003f44270 */
[----:B--2---:R-:W-:Y:S02]  /*c410*/  FSEL R67, R67, -INF , P0 ;  /* 0xff80000043437808 */ /* 0x004fe40000000000 */
[----:B------:R-:W-:Y:S02]  /*c420*/  FMNMX.FTZ R38, R71, R38, !PT ;  /* 0x0000002647267209 */ /* 0x000fe40007810000 */
[----:B------:R3:W2:Y:S01]  /*c430*/  MUFU.TANH R34, R79 ;  /* 0x0000004f00227308 */ /* 0x0006a20000002400 */
[C---:B------:R-:W-:Y:S01]  /*c440*/  FMUL.FTZ R83, R2.reuse, R83 ;  /* 0x0000005302537220 */ /* 0x040fe20000410000 */
[----:B------:R-:W-:Y:S01]  /*c450*/  FMNMX.FTZ R38, R67, R38, !PT ;  /* 0x0000002643267209 */ /* 0x000fe20007810000 */
[----:B------:R-:W-:Y:S01]  /*c460*/  FMUL.FTZ R86, R2, R86 ;  /* 0x0000005602567220 */ /* 0x000fe20000410000 */
[----:B------:R-:W-:-:S04]  /*c470*/  ISETP.GT.AND P0, PT, R30, 0x61, PT ;  /* 0x000000611e00780c */ /* 0x000fc80003f04270 */
[----:B------:R-:W4:Y:S01]  /*c480*/  MUFU.TANH R82, R82 ;  /* 0x0000005200527308 */ /* 0x000f220000002400 */
[----:B---3--:R-:W-:Y:S02]  /*c490*/  FSEL R79, R74, -INF , P2 ;  /* 0xff8000004a4f7808 */ /* 0x008fe40001000000 */
[----:B------:R-:W-:Y:S02]  /*c4a0*/  ISETP.GT.AND P2, PT, R30, 0x68, PT ;  /* 0x000000681e00780c */ /* 0x000fe40003f44270 */
[----:B------:R-:W-:Y:S01]  /*c4b0*/  FMNMX.FTZ R26, R79, R38, !PT ;  /* 0x000000264f1a7209 */ /* 0x000fe20007810000 */
[----:B------:R-:W-:Y:S01]  /*c4c0*/  FMUL.FTZ R38, R2, R87 ;  /* 0x0000005702267220 */ /* 0x000fe20000410000 */
[----:B0-----:R-:W-:Y:S01]  /*c4d0*/  FSEL R75, R75, -INF , P0 ;  /* 0xff8000004b4b7808 */ /* 0x001fe20000000000 */
[----:B------:R2:W0:Y:S01]  /*c4e0*/  MUFU.TANH R93, R83 ;  /* 0x00000053005d7308 */ /* 0x0004220000002400 */
[----:B------:R-:W-:Y:S02]  /*c4f0*/  ISETP.GT.AND P0, PT, R30, 0x69, PT ;  /* 0x000000691e00780c */ /* 0x000fe40003f04270 */
[----:B-1----:R-:W-:-:S02]  /*c500*/  FSEL R87, R78, -INF , P2 ;  /* 0xff8000004e577808 */ /* 0x002fc40001000000 */
[----:B------:R-:W-:-:S03]  /*c510*/  FMNMX.FTZ R26, R75, R26, !PT ;  /* 0x0000001a4b1a7209 */ /* 0x000fc60007810000 */
[----:B------:R-:W1:Y:S01]  /*c520*/  MUFU.TANH R86, R86 ;  /* 0x0000005600567308 */ /* 0x000e620000002400 */
[----:B--2---:R-:W-:Y:S02]  /*c530*/  FSEL R83, R34, -INF , P0 ;  /* 0xff80000022537808 */ /* 0x004fe40000000000 */
[----:B------:R-:W-:Y:S02]  /*c540*/  ISETP.GT.AND P2, PT, R30, 0x70, PT ;  /* 0x000000701e00780c */ /* 0x000fe40003f44270 */
[----:B------:R-:W-:-:S03]  /*c550*/  FMNMX.FTZ R34, R87, R26, !PT ;  /* 0x0000001a57227209 */ /* 0x000fc60007810000 */
[----:B------:R-:W2:Y:S01]  /*c560*/  MUFU.TANH R38, R38 ;  /* 0x0000002600267308 */ /* 0x000ea20000002400 */
[----:B------:R-:W-:Y:S02]  /*c570*/  ISETP.GT.AND P0, PT, R30, 0x71, PT ;  /* 0x000000711e00780c */ /* 0x000fe40003f04270 */
[----:B----4-:R-:W-:Y:S02]  /*c580*/  FSEL R91, R82, -INF , P2 ;  /* 0xff800000525b7808 */ /* 0x010fe40001000000 */
[----:B------:R-:W-:Y:S02]  /*c590*/  FMNMX.FTZ R34, R83, R34, !PT ;  /* 0x0000002253227209 */ /* 0x000fe40007810000 */
[----:B------:R-:W-:Y:S02]  /*c5a0*/  ISETP.GT.AND P2, PT, R30, 0x78, PT ;  /* 0x000000781e00780c */ /* 0x000fe40003f44270 */
[----:B0-----:R-:W-:Y:S02]  /*c5b0*/  FSEL R93, R93, -INF , P0 ;  /* 0xff8000005d5d7808 */ /* 0x001fe40000000000 */
[----:B------:R-:W-:-:S02]  /*c5c0*/  FMNMX.FTZ R34, R91, R34, !PT ;  /* 0x000000225b227209 */ /* 0x000fc40007810000 */
[----:B------:R-:W-:Y:S01]  /*c5d0*/  ISETP.GT.AND P0, PT, R30, 0x79, PT ;  /* 0x000000791e00780c */ /* 0x000fe20003f04270 */
[----:B------:R-:W-:Y:S01]  /*c5e0*/  FMUL.FTZ R30, R2, R61 ;  /* 0x0000003d021e7220 */ /* 0x000fe20000410000 */
[----:B-1----:R-:W-:Y:S02]  /*c5f0*/  FSEL R61, R86, -INF , P2 ;  /* 0xff800000563d7808 */ /* 0x002fe40001000000 */
[----:B------:R-:W-:Y:S02]  /*c600*/  FMNMX.FTZ R34, R93, R34, !PT ;  /* 0x000000225d227209 */ /* 0x000fe40007810000 */
[----:B--2---:R-:W-:Y:S02]  /*c610*/  FSEL R95, R38, -INF , P0 ;  /* 0xff800000265f7808 */ /* 0x004fe40000000000 */
[----:B------:R-:W-:-:S04]  /*c620*/  FMNMX.FTZ R38, R61, R34, !PT ;  /* 0x000000223d267209 */ /* 0x000fc80007810000 */
[----:B------:R-:W-:-:S05]  /*c630*/  FMNMX.FTZ R42, R95, R38, !PT ;  /* 0x000000265f2a7209 */ /* 0x000fca0007810000 */
[----:B------:R-:W0:Y:S01]  /*c640*/  SHFL.BFLY PT, R43, R42, 0x2, 0x1f ;  /* 0x0c401f002a2b7f89 */ /* 0x000e2200000e0000 */
[C---:B------:R-:W-:Y:S01]  /*c650*/  FMUL.FTZ R26, R2.reuse, R60 ;  /* 0x0000003c021a7220 */ /* 0x040fe20000410000 */
[----:B------:R-:W-:Y:S01]  /*c660*/  FMUL.FTZ R8, R2, R25 ;  /* 0x0000001902087220 */ /* 0x000fe20000410000 */
[----:B0-----:R-:W-:-:S05]  /*c670*/  FMNMX.FTZ R60, R42, R43, !PT ;  /* 0x0000002b2a3c7209 */ /* 0x001fca0007810000 */
[----:B------:R-:W0:Y:S01]  /*c680*/  SHFL.BFLY PT, R43, R60, 0x1, 0x1f ;  /* 0x0c201f003c2b7f89 */ /* 0x000e2200000e0000 */
[----:B------:R-:W1:Y:S01]  /*c690*/  MUFU.TANH R3, R3 ;  /* 0x0000000300037308 */ /* 0x000e620000002400 */
[----:B------:R-:W-:Y:S01]  /*c6a0*/  FMUL.FTZ R12, R2, R29 ;  /* 0x0000001d020c7220 */ /* 0x000fe20000410000 */
[----:B------:R-:W-:-:S06]  /*c6b0*/  MOV R42, UR4 ;  /* 0x00000004002a7c02 */ /* 0x000fcc0008000f00 */
[----:B------:R-:W2:Y:S01]  /*c6c0*/  MUFU.TANH R8, R8 ;  /* 0x0000000800087308 */ /* 0x000ea20000002400 */
[C---:B------:R-:W-:Y:S01]  /*c6d0*/  FMUL.FTZ R25, R2.reuse, R44 ;  /* 0x0000002c02197220 */ /* 0x040fe20000410000 */
[----:B------:R-:W-:Y:S01]  /*c6e0*/  FMUL.FTZ R44, R2, R68 ;  /* 0x00000044022c7220 */ /* 0x000fe20000410000 */
[----:B------:R-:W-:-:S05]  /*c6f0*/  VIADDMNMX R68, R90, R105, R92, PT ;  /* 0x000000695a447246 */ /* 0x000fca000380015c */
[----:B------:R-:W3:Y:S01]  /*c700*/  MUFU.TANH R9, R9 ;  /* 0x0000000900097308 */ /* 0x000ee20000002400 */
[----:B0-----:R-:W-:-:S07]  /*c710*/  FMNMX.FTZ R43, R60, R43, !PT ;  /* 0x0000002b3c2b7209 */ /* 0x001fce0007810000 */
[----:B------:R-:W0:Y:S01]  /*c720*/  MUFU.TANH R12, R12 ;  /* 0x0000000c000c7308 */ /* 0x000e220000002400 */
[----:B------:R-:W-:Y:S01]  /*c730*/  FMUL.FTZ R14, R2, R33 ;  /* 0x00000021020e7220 */ /* 0x000fe20000410000 */
[C---:B------:R-:W-:Y:S01]  /*c740*/  FSETP.NEU.FTZ.AND P0, PT, R43.reuse, -INF , PT ;  /* 0xff8000002b00780b */ /* 0x040fe20003f1d000 */
[----:B------:R-:W-:-:S01]  /*c750*/  FFMA.FTZ R60, R43, R42, -8 ;  /* 0xc10000002b3c7423 */ /* 0x000fc2000001002a */
[----:B------:R-:W-:-:S04]  /*c760*/  ISETP.GT.AND P2, PT, R68, 0x1, PT ;  /* 0x000000014400780c */ /* 0x000fc80003f44270 */
[----:B------:R-:W4:Y:S01]  /*c770*/  MUFU.TANH R13, R13 ;  /* 0x0000000d000d7308 */ /* 0x000f220000002400 */
[----:B------:R-:W-:Y:S02]  /*c780*/  FSEL R60, R60, RZ, P0 ;  /* 0x000000ff3c3c7208 */ /* 0x000fe40000000000 */
[----:B------:R-:W-:Y:S01]  /*c790*/  ISETP.GT.AND P0, PT, R68, RZ, PT ;  /* 0x000000ff4400720c */ /* 0x000fe20003f04270 */
[----:B------:R-:W-:Y:S01]  /*c7a0*/  FMUL.FTZ R46, R2, R69 ;  /* 0x00000045022e7220 */ /* 0x000fe20000410000 */
[----:B------:R-:W-:Y:S01]  /*c7b0*/  ISETP.GT.AND P3, PT, R68, 0x8, PT ;  /* 0x000000084400780c */ /* 0x000fe20003f64270 */
[----:B------:R-:W-:Y:S01]  /*c7c0*/  FMUL.FTZ R20, R2, R37 ;  /* 0x0000002502147220 */ /* 0x000fe20000410000 */
[----:B-1----:R-:W-:Y:S01]  /*c7d0*/  FSEL R69, R3, -INF , P0 ;  /* 0xff80000003457808 */ /* 0x002fe20000000000 */
[----:B------:R-:W1:Y:S01]  /*c7e0*/  MUFU.TANH R14, R14 ;  /* 0x0000000e000e7308 */ /* 0x000e620000002400 */
[----:B--2---:R-:W-:Y:S02]  /*c7f0*/  FSEL R8, R8, -INF , P2 ;  /* 0xff80000008087808 */ /* 0x004fe40001000000 */
[----:B------:R-:W-:-:S02]  /*c800*/  ISETP.GT.AND P0, PT, R68, 0x9, PT ;  /* 0x000000094400780c */ /* 0x000fc40003f04270 */
[----:B---3--:R-:W-:Y:S02]  /*c810*/  FSEL R9, R9, -INF , P3 ;  /* 0xff80000009097808 */ /* 0x008fe40001800000 */
[----:B------:R-:W-:Y:S01]  /*c820*/  FMNMX.FTZ R70, R69, R8, !PT ;  /* 0x0000000845467209 */ /* 0x000fe20007810000 */
[----:B------:R-:W2:Y:S01]  /*c830*/  MUFU.TANH R15, R15 ;  /* 0x0000000f000f7308 */ /* 0x000ea20000002400 */
[----:B------:R-:W-:Y:S01]  /*c840*/  FMUL.FTZ R50, R2, R73 ;  /* 0x0000004902327220 */ /* 0x000fe20000410000 */
[----:B------:R-:W-:Y:S02]  /*c850*/  ISETP.GT.AND P2, PT, R68, 0x10, PT ;  /* 0x000000104400780c */ /* 0x000fe40003f44270 */
[----:B0-----:R-:W-:Y:S02]  /*c860*/  FSEL R73, R12, -INF , P0 ;  /* 0xff8000000c497808 */ /* 0x001fe40000000000 */
[----:B------:R-:W-:Y:S02]  /*c870*/  FMNMX.FTZ R70, R9, R70, !PT ;  /* 0x0000004609467209 */ /* 0x000fe40007810000 */
[----:B------:R-:W0:Y:S01]  /*c880*/  MUFU.TANH R20, R20 ;  /* 0x0000001400147308 */ /* 0x000e220000002400 */
[----:B------:R-:W-:-:S02]  /*c890*/  ISETP.GT.AND P0, PT, R68, 0x11, PT ;  /* 0x000000114400780c */ /* 0x000fc40003f04270 */
[----:B----4-:R-:W-:Y:S02]  /*c8a0*/  FSEL R13, R13, -INF , P2 ;  /* 0xff8000000d0d7808 */ /* 0x010fe40001000000 */
[----:B------:R-:W-:-:S03]  /*c8b0*/  FMNMX.FTZ R70, R73, R70, !PT ;  /* 0x0000004649467209 */ /* 0x000fc60007810000 */
[----:B------:R-:W3:Y:S01]  /*c8c0*/  MUFU.TANH R21, R21 ;  /* 0x0000001500157308 */ /* 0x000ee20000002400 */
[----:B------:R-:W-:Y:S01]  /*c8d0*/  FMUL.FTZ R54, R2, R77 ;  /* 0x0000004d02367220 */ /* 0x000fe20000410000 */
[----:B------:R-:W-:Y:S02]  /*c8e0*/  ISETP.GT.AND P2, PT, R68, 0x18, PT ;  /* 0x000000184400780c */ /* 0x000fe40003f44270 */
[----:B-1----:R-:W-:Y:S02]  /*c8f0*/  FSEL R77, R14, -INF , P0 ;  /* 0xff8000000e4d7808 */ /* 0x002fe40000000000 */
[----:B------:R-:W-:Y:S02]  /*c900*/  FMNMX.FTZ R70, R13, R70, !PT ;  /* 0x000000460d467209 */ /* 0x000fe40007810000 */
        /* <DEDUP_REMOVED lines=8> */
[----:B------:R-:W-:Y:S02]  /*c990*/  ISETP.GT.AND P2, PT, R68, 0x20, PT ;  /* 0x000000204400780c */ /* 0x000fe40003f44270 */
[----:B0-----:R-:W-:Y:S02]  /*c9a0*/  FSEL R85, R20, -INF , P0 ;  /* 0xff80000014557808 */ /* 0x001fe40000000000 */
[----:B------:R-:W-:Y:S01]  /*c9b0*/  FMNMX.FTZ R70, R15, R70, !PT ;  /* 0x000000460f467209 */ /* 0x000fe20007810000 */
[----:B------:R-:W0:Y:S01]  /*c9c0*/  MUFU.TANH R28, R28 ;  /* 0x0000001c001c7308 */ /* 0x000e220000002400 */
[----:B------:R-:W-:Y:S01]  /*c9d0*/  ISETP.GT.AND P0, PT, R68, 0x21, PT ;  /* 0x000000214400780c */ /* 0x000fe20003f04270 */
[----:B------:R-:W-:Y:S01]  /*c9e0*/  FMUL.FTZ R33, R2, R52 ;  /* 0x0000003402217220 */ /* 0x000fe20000410000 */
[----:B---3--:R-:W-:-:S02]  /*c9f0*/  FSEL R21, R21, -INF , P2 ;  /* 0xff80000015157808 */ /* 0x008fc40001000000 */
[----:B------:R-:W-:-:S03]  /*ca00*/  FMNMX.FTZ R70, R85, R70, !PT ;  /* 0x0000004655467209 */ /* 0x000fc60007810000 */
[----:B------:R-:W3:Y:S01]  /*ca10*/  MUFU.TANH R29, R29 ;  /* 0x0000001d001d7308 */ /* 0x000ee20000002400 */
[----:B------:R-:W-:-:S01]  /*ca20*/  FFMA.FTZ R20, R97, R42, -R60 ;  /* 0x0000002a61147223 */ /* 0x000fc2000001083c */
        /* <DEDUP_REMOVED lines=9> */
[----:B------:R-:W-:Y:S01]  /*cac0*/  FMUL.FTZ R58, R2, R81 ;  /* 0x00000051023a7220 */ /* 0x000fe20000410000 */
[----:B------:R-:W-:Y:S01]  /*cad0*/  FFMA.FTZ R81, R99, R42, -R60 ;  /* 0x0000002a63517223 */ /* 0x000fe2000001083c */
[----:B------:R-:W-:Y:S02]  /*cae0*/  ISETP.GT.AND P2, PT, R68, 0x30, PT ;  /* 0x000000304400780c */ /* 0x000fe40003f44270 */
[----:B0-----:R-:W-:Y:S02]  /*caf0*/  FSEL R99, R28, -INF , P0 ;  /* 0xff8000001c637808 */ /* 0x001fe40000000000 */
[----:B------:R-:W-:Y:S01]  /*cb00*/  FMNMX.FTZ R70, R25, R70, !PT ;  /* 0x0000004619467209 */ /* 0x000fe20007810000 */
[----:B------:R-:W-:Y:S01]  /*cb10*/  MUFU.TANH R36, R36 ;  /* 0x0000002400247308 */ /* 0x000fe20000002400 */
[----:B------:R-:W-:Y:S02]  /*cb20*/  ISETP.GT.AND P0, PT, R68, 0x31, PT ;  /* 0x000000314400780c */ /* 0x000fe40003f04270 */
[----:B---3--:R-:W-:-:S02]  /*cb30*/  FSEL R29, R29, -INF , P2 ;  /* 0xff8000001d1d7808 */ /* 0x008fc40001000000 */
[----:B------:R-:W-:-:S03]  /*cb40*/  FMNMX.FTZ R70, R99, R70, !PT ;  /* 0x0000004663467209 */ /* 0x000fc60007810000 */
[----:B------:R-:W0:Y:S01]  /*cb50*/  MUFU.TANH R37, R37 ;  /* 0x0000002500257308 */ /* 0x000e220000002400 */
[----:B------:R-:W-:-:S01]  /*cb60*/  FFMA.FTZ R24, R31, R42, -R60 ;  /* 0x0000002a1f187223 */ /* 0x000fc2000001083c */
[----:B------:R-:W-:Y:S02]  /*cb70*/  ISETP.GT.AND P2, PT, R68, 0x38, PT ;  /* 0x000000384400780c */ /* 0x000fe40003f44270 */
[----:B-1----:R-:W-:Y:S02]  /*cb80*/  FSEL R31, R32, -INF , P0 ;  /* 0xff800000201f7808 */ /* 0x002fe40000000000 */
[----:B------:R-:W-:Y:S02]  /*cb90*/  FMNMX.FTZ R70, R29, R70, !PT ;  /* 0x000000461d467209 */ /* 0x000fe40007810000 */
[----:B------:R-:W1:Y:S01]  /*cba0*/  MUFU.TANH R40, R40 ;  /* 0x0000002800287308 */ /* 0x000e620000002400 */
[----:B------:R-:W-:-:S01]  /*cbb0*/  FFMA.FTZ R101, R101, R42, -R60 ;  /* 0x0000002a65657223 */ /* 0x000fc2000001083c */
[----:B------:R-:W-:-:S02]  /*cbc0*/  ISETP.GT.AND P0, PT, R68, 0x39, PT ;  /* 0x000000394400780c */ /* 0x000fc40003f04270 */
[----:B--2---:R-:W-:Y:S02]  /*cbd0*/  FSEL R33, R33, -INF , P2 ;  /* 0xff80000021217808 */ /* 0x004fe40001000000 */
[----:B------:R-:W-:Y:S02]  /*cbe0*/  FMNMX.FTZ R70, R31, R70, !PT ;  /* 0x000000461f467209 */ /* 0x000fe40007810000 */
[----:B------:R-:W2:Y:S01]  /*cbf0*/  MUFU.TANH R26, R26 ;  /* 0x0000001a001a7308 */ /* 0x000ea20000002400 */
[----:B------:R-:W-:Y:S01]  /*cc00*/  ISETP.GT.AND P2, PT, R68, 0x40, PT ;  /* 0x000000404400780c */ /* 0x000fe20003f44270 */
[----:B------:R-:W-:Y:S01]  /*cc10*/  FMUL.FTZ R38, R2, R65 ;  /* 0x0000004102267220 */ /* 0x000fe20000410000 */
[----:B------:R-:W-:-:S05]  /*cc20*/  FMNMX.FTZ R70, R33, R70, !PT ;  /* 0x0000004621467209 */ /* 0x000fca0007810000 */
[----:B------:R-:W-:Y:S01]  /*cc30*/  MUFU.TANH R30, R30 ;  /* 0x0000001e001e7308 */ /* 0x000fe20000002400 */
[----:B0-----:R-:W-:-:S07]  /*cc40*/  FSEL R37, R37, -INF , P2 ;  /* 0xff80000025257808 */ /* 0x001fce0001000000 */
[----:B------:R0:W-:Y:S01]  /*cc50*/  MUFU.EX2 R14, R101 ;  /* 0x00000065000e7308 */ /* 0x0001e20000000800 */
[----:B------:R-:W-:-:S01]  /*cc60*/  FFMA.FTZ R103, R103, R42, -R60 ;  /* 0x0000002a67677223 */ /* 0x000fc2000001083c */
[----:B------:R-:W-:Y:S01]  /*cc70*/  FFMA.FTZ R28, R39, R42, -R60 ;  /* 0x0000002a271c7223 */ /* 0x000fe2000001083c */
[----:B0-----:R-:W-:-:S05]  /*cc80*/  FSEL R101, R36, -INF , P0 ;  /* 0xff80000024657808 */ /* 0x001fca0000000000 */
[----:B------:R-:W0:Y:S01]  /*cc90*/  MUFU.TANH R34, R34 ;  /* 0x0000002200227308 */ /* 0x000e220000002400 */
[C---:B------:R-:W-:Y:S02]  /*cca0*/  ISETP.GT.AND P0, PT, R68.reuse, 0x41, PT ;  /* 0x000000414400780c */ /* 0x040fe40003f04270 */
[----:B------:R-:W-:Y:S02]  /*ccb0*/  FMNMX.FTZ R70, R101, R70, !PT ;  /* 0x0000004665467209 */ /* 0x000fe40007810000 */
[----:B------:R-:W-:Y:S02]  /*ccc0*/  ISETP.GT.AND P2, PT, R68, 0x48, PT ;  /* 0x000000484400780c */ /* 0x000fe40003f44270 */
[----:B-1----:R-:W-:Y:S01]  /*ccd0*/  FSEL R39, R40, -INF , P0 ;  /* 0xff80000028277808 */ /* 0x002fe20000000000 */
[----:B------:R-:W1:Y:S01]  /*cce0*/  MUFU.TANH R38, R38 ;  /* 0x0000002600267308 */ /* 0x000e620000002400 */
[----:B------:R-:W-:Y:S01]  /*ccf0*/  FMNMX.FTZ R70, R37, R70, !PT ;  /* 0x0000004625467209 */ /* 0x000fe20007810000 */
[----:B------:R-:W-:Y:S01]  /*cd00*/  FFMA.FTZ R107, R107, R42, -R60 ;  /* 0x0000002a6b6b7223 */ /* 0x000fe2000001083c */
[----:B------:R-:W-:Y:S01]  /*cd10*/  ISETP.GT.AND P0, PT, R68, 0x49, PT ;  /* 0x000000494400780c */ /* 0x000fe20003f04270 */
[----:B------:R-:W-:Y:S01]  /*cd20*/  FMUL.FTZ R48, R2, R72 ;  /* 0x0000004802307220 */ /* 0x000fe20000410000 */
[----:B------:R-:W-:-:S03]  /*cd30*/  FMNMX.FTZ R70, R39, R70, !PT ;  /* 0x0000004627467209 */ /* 0x000fc60007810000 */
[----:B------:R-:W3:Y:S08]  /*cd40*/  MUFU.TANH R44, R44 ;  /* 0x0000002c002c7308 */ /* 0x000ef00000002400 */
[----:B------:R2:W-:Y:S02]  /*cd50*/  MUFU.EX2 R12, R103 ;  /* 0x00000067000c7308 */ /* 0x0005e40000000800 */
[----:B--2---:R-:W-:-:S06]  /*cd60*/  FSEL R103, R26, -INF , P2 ;  /* 0xff8000001a677808 */ /* 0x004fcc0001000000 */
[----:B------:R-:W2:Y:S01]  /*cd70*/  MUFU.TANH R46, R46 ;  /* 0x0000002e002e7308 */ /* 0x000ea20000002400 */
[----:B------:R-:W-:Y:S02]  /*cd80*/  ISETP.GT.AND P2, PT, R68, 0x50, PT ;  /* 0x000000504400780c */ /* 0x000fe40003f44270 */
[----:B------:R-:W-:-:S05]  /*cd90*/  FMNMX.FTZ R70, R103, R70, !PT ;  /* 0x0000004667467209 */ /* 0x000fca0007810000 */
[----:B------:R4:W-:Y:S01]  /*cda0*/  MUFU.EX2 R3, R107 ;  /* 0x0000006b00037308 */ /* 0x0009e20000000800 */
[----:B0-----:R-:W-:Y:S01]  /*cdb0*/  FSEL R105, R34, -INF , P2 ;  /* 0xff80000022697808 */ /* 0x001fe20001000000 */
[----:B------:R-:W-:Y:S01]  /*cdc0*/  FMUL.FTZ R52, R2, R76 ;  /* 0x0000004c02347220 */ /* 0x000fe20000410000 */
[----:B----4-:R-:W-:-:S05]  /*cdd0*/  FSEL R107, R30, -INF , P0 ;  /* 0xff8000001e6b7808 */ /* 0x010fca0000000000 */
[----:B------:R-:W0:Y:S01]  /*cde0*/  MUFU.TANH R48, R48 ;  /* 0x0000003000307308 */ /* 0x000e220000002400 */
[----:B------:R-:W-:Y:S02]  /*cdf0*/  ISETP.GT.AND P0, PT, R68, 0x51, PT ;  /* 0x000000514400780c */ /* 0x000fe40003f04270 */
[----:B------:R-:W-:Y:S01]  /*ce00*/  FMNMX.FTZ R70, R107, R70, !PT ;  /* 0x000000466b467209 */ /* 0x000fe20007810000 */
[----:B------:R-:W-:-:S01]  /*ce10*/  FFMA.FTZ R26, R41, R42, -R60 ;  /* 0x0000002a291a7223 */ /* 0x000fc2000001083c */
[----:B------:R-:W-:Y:S02]  /*ce20*/  ISETP.GT.AND P2, PT, R68, 0x58, PT ;  /* 0x000000584400780c */ /* 0x000fe40003f44270 */
[----:B-1----:R-:W-:Y:S01]  /*ce30*/  FSEL R41, R38, -INF , P0 ;  /* 0xff80000026297808 */ /* 0x002fe20000000000 */
[----:B------:R-:W1:Y:S01]  /*ce40*/  MUFU.TANH R50, R50 ;  /* 0x0000003200327308 */ /* 0x000e620000002400 */
[----:B------:R-:W-:Y:S01]  /*ce50*/  FMNMX.FTZ R70, R105, R70, !PT ;  /* 0x0000004669467209 */ /* 0x000fe20007810000 */
[----:B------:R-:W-:Y:S01]  /*ce60*/  FFMA.FTZ R66, R109, R42, -R60 ;  /* 0x0000002a6d427223 */ /* 0x000fe2000001083c */
[----:B------:R-:W-:Y:S01]  /*ce70*/  ISETP.GT.AND P0, PT, R68, 0x59, PT ;  /* 0x000000594400780c */ /* 0x000fe20003f04270 */
[----:B------:R-:W-:Y:S01]  /*ce80*/  FMUL.FTZ R56, R2, R80 ;  /* 0x0000005002387220 */ /* 0x000fe20000410000 */
[----:B---3--:R-:W-:-:S02]  /*ce90*/  FSEL R109, R44, -INF , P2 ;  /* 0xff8000002c6d7808 */ /* 0x008fc40001000000 */
[----:B------:R-:W-:Y:S01]  /*cea0*/  FMNMX.FTZ R70, R41, R70, !PT ;  /* 0x0000004629467209 */ /* 0x000fe20007810000 */
[----:B------:R-:W3:Y:S01]  /*ceb0*/  MUFU.TANH R52, R52 ;  /* 0x0000003400347308 */ /* 0x000ee20000002400 */
[----:B------:R-:W-:-:S01]  /*cec0*/  FFMA.FTZ R65, R111, R42, -R60 ;  /* 0x0000002a6f417223 */ /* 0x000fc2000001083c */
[----:B------:R-:W-:Y:S02]  /*ced0*/  ISETP.GT.AND P2, PT, R68, 0x60, PT ;  /* 0x000000604400780c */ /* 0x000fe40003f44270 */
[----:B--2---:R-:W-:Y:S02]  /*cee0*/  FSEL R111, R46, -INF , P0 ;  /* 0xff8000002e6f7808 */ /* 0x004fe40000000000 */
[----:B------:R-:W-:Y:S02]  /*cef0*/  FMNMX.FTZ R70, R109, R70, !PT ;  /* 0x000000466d467209 */ /* 0x000fe40007810000 */
[----:B------:R-:W2:Y:S01]  /*cf00*/  MUFU.TANH R54, R54 ;  /* 0x0000003600367308 */ /* 0x000ea20000002400 */
[----:B------:R-:W-:Y:S01]  /*cf10*/  ISETP.GT.AND P0, PT, R68, 0x61, PT ;  /* 0x000000614400780c */ /* 0x000fe20003f04270 */
[----:B------:R-:W-:Y:S01]  /*cf20*/  FMUL.FTZ R62, R2, R84 ;  /* 0x00000054023e7220 */ /* 0x000fe20000410000 */
[----:B0-----:R-:W-:-:S02]  /*cf30*/  FSEL R113, R48, -INF , P2 ;  /* 0xff80000030717808 */ /* 0x001fc40001000000 */
[----:B------:R-:W-:-:S03]  /*cf40*/  FMNMX.FTZ R70, R111, R70, !PT ;  /* 0x000000466f467209 */ /* 0x000fc60007810000 */
[----:B------:R-:W0:Y:S01]  /*cf50*/  MUFU.TANH R56, R56 ;  /* 0x0000003800387308 */ /* 0x000e220000002400 */
[----:B------:R-:W-:-:S01]  /*cf60*/  FFMA.FTZ R30, R49, R42, -R60 ;  /* 0x0000002a311e7223 */ /* 0x000fc2000001083c */
[----:B------:R-:W-:Y:S02]  /*cf70*/  ISETP.GT.AND P2, PT, R68, 0x68, PT ;  /* 0x000000684400780c */ /* 0x000fe40003f44270 */
[----:B-1----:R-:W-:Y:S02]  /*cf80*/  FSEL R49, R50, -INF , P0 ;  /* 0xff80000032317808 */ /* 0x002fe40000000000 */
[----:B------:R-:W-:Y:S02]  /*cf90*/  FMNMX.FTZ R70, R113, R70, !PT ;  /* 0x0000004671467209 */ /* 0x000fe40007810000 */
[----:B------:R-:W1:Y:S01]  /*cfa0*/  MUFU.TANH R58, R58 ;  /* 0x0000003a003a7308 */ /* 0x000e620000002400 */
[----:B------:R-:W-:Y:S02]  /*cfb0*/  ISETP.GT.AND P0, PT, R68, 0x69, PT ;  /* 0x000000694400780c */ /* 0x000fe40003f04270 */
[----:B---3--:R-:W-:-:S02]  /*cfc0*/  FSEL R115, R52, -INF , P2 ;  /* 0xff80000034737808 */ /* 0x008fc40001000000 */
[----:B------:R-:W-:-:S03]  /*cfd0*/  FMNMX.FTZ R70, R49, R70, !PT ;  /* 0x0000004631467209 */ /* 0x000fc60007810000 */
[----:B------:R-:W3:Y:S01]  /*cfe0*/  MUFU.TANH R62, R62 ;  /* 0x0000003e003e7308 */ /* 0x000ee20000002400 */
[----:B------:R-:W-:-:S01]  /*cff0*/  FFMA.FTZ R117, R47, R42, -R60 ;  /* 0x0000002a2f757223 */ /* 0x000fc2000001083c */
[----:B------:R-:W-:Y:S02]  /*d000*/  ISETP.GT.AND P2, PT, R68, 0x70, PT ;  /* 0x000000704400780c */ /* 0x000fe40003f44270 */
[----:B--2---:R-:W-:Y:S02]  /*d010*/  FSEL R47, R54, -INF , P0 ;  /* 0xff800000362f7808 */ /* 0x004fe40000000000 */
[----:B------:R-:W-:Y:S02]  /*d020*/  FMNMX.FTZ R70, R115, R70, !PT ;  /* 0x0000004673467209 */ /* 0x000fe40007810000 */
[----:B------:R-:W2:Y:S01]  /*d030*/  MUFU.TANH R64, R64 ;  /* 0x0000004000407308 */ /* 0x000ea20000002400 */
[----:B------:R-:W-:Y:S02]  /*d040*/  ISETP.GT.AND P0, PT, R68, 0x71, PT ;  /* 0x000000714400780c */ /* 0x000fe40003f04270 */
[----:B0-----:R-:W-:-:S02]  /*d050*/  FSEL R119, R56, -INF , P2 ;  /* 0xff80000038777808 */ /* 0x001fc40001000000 */
[----:B------:R-:W-:Y:S01]  /*d060*/  FMNMX.FTZ R70, R47, R70, !PT ;  /* 0x000000462f467209 */ /* 0x000fe20007810000 */
[----:B------:R-:W-:Y:S01]  /*d070*/  FFMA.FTZ R32, R53, R42, -R60 ;  /* 0x0000002a35207223 */ /* 0x000fe2000001083c */
[----:B------:R-:W-:Y:S02]  /*d080*/  ISETP.GT.AND P2, PT, R68, 0x78, PT ;  /* 0x000000784400780c */ /* 0x000fe40003f44270 */
[----:B-1----:R-:W-:Y:S02]  /*d090*/  FSEL R53, R58, -INF , P0 ;  /* 0xff8000003a357808 */ /* 0x002fe40000000000 */
[----:B------:R-:W-:Y:S02]  /*d0a0*/  FMNMX.FTZ R70, R119, R70, !PT ;  /* 0x0000004677467209 */ /* 0x000fe40007810000 */
[----:B------:R-:W-:Y:S02]  /*d0b0*/  ISETP.GT.AND P0, PT, R68, 0x79, PT ;  /* 0x000000794400780c */ /* 0x000fe40003f04270 */
[----:B---3--:R-:W-:-:S02]  /*d0c0*/  FSEL R121, R62, -INF , P2 ;  /* 0xff8000003e797808 */ /* 0x008fc40001000000 */
[----:B------:R-:W-:Y:S02]  /*d0d0*/  FMNMX.FTZ R70, R53, R70, !PT ;  /* 0x0000004635467209 */ /* 0x000fe40007810000 */
[----:B--2---:R-:W-:Y:S02]  /*d0e0*/  FSEL R123, R64, -INF , P0 ;  /* 0xff800000407b7808 */ /* 0x004fe40000000000 */
[----:B------:R-:W-:-:S04]  /*d0f0*/  FMNMX.FTZ R70, R121, R70, !PT ;  /* 0x0000004679467209 */ /* 0x000fc80007810000 */
[----:B------:R-:W-:-:S05]  /*d100*/  FMNMX.FTZ R70, R123, R70, !PT ;  /* 0x000000467b467209 */ /* 0x000fca0007810000 */
[----:B------:R-:W0:Y:S02]  /*d110*/  SHFL.BFLY PT, R125, R70, 0x2, 0x1f ;  /* 0x0c401f00467d7f89 */ /* 0x000e2400000e0000 */
[----:B0-----:R-:W-:-:S05]  /*d120*/  FMNMX.FTZ R125, R70, R125, !PT ;  /* 0x0000007d467d7209 */ /* 0x001fca0007810000 */
[----:B------:R-:W0:Y:S01]  /*d130*/  SHFL.BFLY PT, R48, R125, 0x1, 0x1f ;  /* 0x0c201f007d307f89 */ /* 0x000e2200000e0000 */
[----:B------:R-:W-:-:S01]  /*d140*/  FFMA.FTZ R34, R63, R42, -R60 ;  /* 0x0000002a3f227223 */ /* 0x000fc2000001083c */
[----:B------:R-:W1:Y:S01]  /*d150*/  S2R R94, SR_TID.X ;  /* 0x00000000005e7919 */ /* 0x000e620000002100 */
[----:B0-----:R-:W-:-:S04]  /*d160*/  FMNMX.FTZ R63, R125, R48, !PT ;  /* 0x000000307d3f7209 */ /* 0x001fc80007810000 */
[C---:B------:R-:W-:Y:S01]  /*d170*/  FSETP.NEU.FTZ.AND P0, PT, R63.reuse, -INF , PT ;  /* 0xff8000003f00780b */ /* 0x040fe20003f1d000 */
[----:B------:R-:W-:-:S05]  /*d180*/  FFMA.FTZ R52, R63, R42, -8 ;  /* 0xc10000003f347423 */ /* 0x000fca000001002a */
[----:B------:R-:W-:-:S05]  /*d190*/  FSEL R52, R52, RZ, P0 ;  /* 0x000000ff34347208 */ /* 0x000fca0000000000 */
[-CC-:B------:R-:W-:Y:S01]  /*d1a0*/  FFMA.FTZ R50, R69, R42.reuse, -R52.reuse ;  /* 0x0000002a45327223 */ /* 0x180fe20000010834 */
[----:B------:R-:W-:-:S01]  /*d1b0*/  FFMA.FTZ R69, R8, R42, -R52 ;  /* 0x0000002a08457223 */ /* 0x000fc20000010834 */
[-CC-:B------:R-:W-:Y:S01]  /*d1c0*/  FFMA.FTZ R56, R9, R42.reuse, -R52.reuse ;  /* 0x0000002a09387223 */ /* 0x180fe20000010834 */
[----:B------:R-:W-:Y:S01]  /*d1d0*/  MUFU.EX2 R65, R65 ;  /* 0x0000004100417308 */ /* 0x000fe20000000800 */
[----:B------:R-:W-:-:S07]  /*d1e0*/  FFMA.FTZ R73, R73, R42, -R52 ;  /* 0x0000002a49497223 */ /* 0x000fce0000010834 */
[----:B------:R-:W0:Y:S01]  /*d1f0*/  MUFU.EX2 R66, R66 ;  /* 0x0000004200427308 */ /* 0x000e220000000800 */
[----:B------:R-:W-:-:S07]  /*d200*/  FFMA.FTZ R9, R13, R42, -R52 ;  /* 0x0000002a0d097223 */ /* 0x000fce0000010834 */
[----:B------:R-:W-:Y:S08]  /*d210*/  MUFU.EX2 R50, R50 ;  /* 0x0000003200327308 */ /* 0x000ff00000000800 */
[----:B------:R-:W2:Y:S01]  /*d220*/  MUFU.EX2 R69, R69 ;  /* 0x0000004500457308 */ /* 0x000ea20000000800 */
[----:B------:R-:W-:-:S07]  /*d230*/  FFMA.FTZ R54, R77, R42, -R52 ;  /* 0x0000002a4d367223 */ /* 0x000fce0000010834 */
[----:B------:R-:W3:Y:S01]  /*d240*/  MUFU.EX2 R56, R56 ;  /* 0x0000003800387308 */ /* 0x000ee20000000800 */
[----:B------:R-:W-:-:S01]  /*d250*/  FFMA.FTZ R36, R57, R42, -R60 ;  /* 0x0000002a39247223 */ /* 0x000fc2000001083c */
[----:B------:R-:W-:-:S06]  /*d260*/  FFMA.FTZ R57, R55, R42, -R60 ;  /* 0x0000002a37397223 */ /* 0x000fcc000001083c */
[----:B------:R-:W4:Y:S01]  /*d270*/  MUFU.EX2 R73, R73 ;  /* 0x0000004900497308 */ /* 0x000f220000000800 */
[----:B------:R-:W-:-:S01]  /*d280*/  FFMA.FTZ R55, R59, R42, -R60 ;  /* 0x0000002a3b377223 */ /* 0x000fc2000001083c */
[-C--:B------:R-:W-:Y:S01]  /*d290*/  FFMA.FTZ R15, R15, R42.reuse, -R52 ;  /* 0x0000002a0f0f7223 */ /* 0x080fe20000010834 */
[----:B------:R-:W-:-:S01]  /*d2a0*/  FFMA.FTZ R59, R67, R42, -R60 ;  /* 0x0000002a433b7223 */ /* 0x000fc2000001083c */
[----:B------:R-:W-:-:S04]  /*d2b0*/  FFMA.FTZ R38, R71, R42, -R60 ;  /* 0x0000002a47267223 */ /* 0x000fc8000001083c */
[----:B------:R-:W5:Y:S01]  /*d2c0*/  MUFU.EX2 R9, R9 ;  /* 0x0000000900097308 */ /* 0x000f620000000800 */
[----:B------:R-:W-:-:S01]  /*d2d0*/  FFMA.FTZ R67, R75, R42, -R60 ;  /* 0x0000002a4b437223 */ /* 0x000fc2000001083c */
[-C--:B------:R-:W-:Y:S01]  /*d2e0*/  FFMA.FTZ R48, R61, R42.reuse, -R60 ;  /* 0x0000002a3d307223 */ /* 0x080fe2000001083c */
[----:B-1----:R-:W-:Y:S01]  /*d2f0*/  LOP3.LUT R94, R94, 0x7f, RZ, 0xc0, !PT ;  /* 0x0000007f5e5e7812 */ /* 0x002fe200078ec0ff */
[----:B------:R-:W-:Y:S01]  /*d300*/  FFMA.FTZ R68, R39, R42, -R52 ;  /* 0x0000002a27447223 */ /* 0x000fe20000010834 */
[----:B0-----:R-:W-:-:S01]  /*d310*/  FADD.FTZ R74, R65, R66 ;  /* 0x00000042414a7221 */ /* 0x001fc20000010000 */
[-CC-:B------:R-:W-:Y:S02]  /*d320*/  FFMA.FTZ R89, R89, R42.reuse, -R60.reuse ;  /* 0x0000002a59597223 */ /* 0x180fe4000001083c */
        /* <DEDUP_REMOVED lines=12> */
[----:B--2---:R-:W-:Y:S01]  /*d3f0*/  FADD.FTZ R39, R50, R69 ;  /* 0x0000004532277221 */ /* 0x004fe20000010000 */
[----:B------:R-:W-:-:S01]  /*d400*/  FFMA.FTZ R60, R85, R42, -R52 ;  /* 0x0000002a553c7223 */ /* 0x000fc20000010834 */
[----:B------:R-:W-:Y:S01]  /*d410*/  IMAD.IADD R8, R96, 0x1, -R98 ;  /* 0x0000000160087824 */ /* 0x000fe200078e0a62 */
[----:B------:R-:W-:Y:S01]  /*d420*/  ISETP.NE.AND P0, PT, R94, RZ, PT ;  /* 0x000000ff5e00720c */ /* 0x000fe20003f05270 */
[----:B------:R-:W2:Y:S01]  /*d430*/  MUFU.EX2 R20, R20 ;  /* 0x0000001400147308 */ /* 0x000ea20000000800 */
[----:B------:R-:W-:-:S01]  /*d440*/  FADD.FTZ R77, R3, R74 ;  /* 0x0000004a034d7221 */ /* 0x000fc20000010000 */
[----:B---3--:R-:W-:Y:S01]  /*d450*/  FADD.FTZ R74, R56, R39 ;  /* 0x00000027384a7221 */ /* 0x008fe20000010000 */
[----:B------:R-:W-:-:S01]  /*d460*/  FFMA.FTZ R13, R21, R42, -R52 ;  /* 0x0000002a150d7223 */ /* 0x000fc20000010834 */
[----:B------:R-:W-:-:S04]  /*d470*/  IMAD R8, R153, 0xc0, R8 ;  /* 0x000000c099087824 */ /* 0x000fc800078e0208 */
[----:B------:R-:W3:Y:S01]  /*d480*/  MUFU.EX2 R15, R15 ;  /* 0x0000000f000f7308 */ /* 0x000ee20000000800 */
[----:B------:R-:W-:-:S01]  /*d490*/  FADD.FTZ R77, R12, R77 ;  /* 0x0000004d0c4d7221 */ /* 0x000fc20000010000 */
[----:B----4-:R-:W-:Y:S01]  /*d4a0*/  FADD.FTZ R74, R73, R74 ;  /* 0x0000004a494a7221 */ /* 0x010fe20000010000 */
[----:B------:R-:W-:-:S01]  /*d4b0*/  FFMA.FTZ R58, R97, R42, -R52 ;  /* 0x0000002a613a7223 */ /* 0x000fc20000010834 */
[----:B------:R-:W-:-:S04]  /*d4c0*/  FFMA.FTZ R21, R29, R42, -R52 ;  /* 0x0000002a1d157223 */ /* 0x000fc80000010834 */
[----:B------:R-:W4:Y:S01]  /*d4d0*/  MUFU.EX2 R89, R89 ;  /* 0x0000005900597308 */ /* 0x000f220000000800 */
[----:B------:R-:W-:-:S01]  /*d4e0*/  FFMA.FTZ R29, R37, R42, -R52 ;  /* 0x0000002a251d7223 */ /* 0x000fc20000010834 */
[----:B------:R-:W-:Y:S01]  /*d4f0*/  SHF.R.S32.HI R37, RZ, 0x1f, R8 ;  /* 0x0000001fff257819 */ /* 0x000fe20000011408 */
[----:B------:R-:W-:-:S05]  /*d500*/  FADD.FTZ R76, R14, R77 ;  /* 0x0000004d0e4c7221 */ /* 0x000fca0000010000 */
[----:B------:R-:W4:Y:S01]  /*d510*/  MUFU.EX2 R60, R60 ;  /* 0x0000003c003c7308 */ /* 0x000f220000000800 */
[----:B-----5:R-:W-:-:S01]  /*d520*/  FADD.FTZ R77, R9, R74 ;  /* 0x0000004a094d7221 */ /* 0x020fc20000010000 */
[----:B------:R-:W-:Y:S01]  /*d530*/  FFMA.FTZ R25, R25, R42, -R52 ;  /* 0x0000002a19197223 */ /* 0x000fe20000010834 */
[----:B------:R-:W-:-:S05]  /*d540*/  LEA.HI R8, R37, R8, RZ, 0x7 ;  /* 0x0000000825087211 */ /* 0x000fca00078f38ff */
[----:B------:R-:W5:Y:S01]  /*d550*/  MUFU.EX2 R24, R24 ;  /* 0x0000001800187308 */ /* 0x000f620000000800 */
[----:B0-----:R-:W-:-:S01]  /*d560*/  FADD.FTZ R79, R81, R76 ;  /* 0x0000004c514f7221 */ /* 0x001fc20000010000 */
[----:B------:R-:W-:Y:S02]  /*d570*/  @!P0 VIADD R37, R0, 0x19c40 ;  /* 0x00019c4000258836 */ /* 0x000fe40000000000 */
[----:B-1----:R-:W-:-:S04]  /*d580*/  FADD.FTZ R76, R54, R77 ;  /* 0x0000004d364c7221 */ /* 0x002fc80000010000 */
[----:B------:R-:W-:Y:S01]  /*d590*/  MUFU.EX2 R13, R13 ;  /* 0x0000000d000d7308 */ /* 0x000fe20000000800 */
[----:B------:R-:W-:-:S01]  /*d5a0*/  FFMA.FTZ R64, R99, R42, -R52 ;  /* 0x0000002a63407223 */ /* 0x000fc20000010834 */
[----:B--2---:R-:W-:-:S06]  /*d5b0*/  FADD.FTZ R78, R20, R79 ;  /* 0x0000004f144e7221 */ /* 0x004fcc0000010000 */
[----:B------:R-:W0:Y:S01]  /*d5c0*/  MUFU.EX2 R27, R27 ;  /* 0x0000001b001b7308 */ /* 0x000e220000000800 */
[----:B---3--:R-:W-:-:S01]  /*d5d0*/  FADD.FTZ R77, R15, R76 ;  /* 0x0000004c0f4d7221 */ /* 0x008fc20000010000 */
[----:B------:R-:W-:-:S06]  /*d5e0*/  @!P0 PRMT R37, RZ, 0x654, R37 ;  /* 0x00000654ff258816 */ /* 0x000fcc0000000025 */
[----:B------:R-:W-:Y:S01]  /*d5f0*/  MUFU.EX2 R58, R58 ;  /* 0x0000003a003a7308 */ /* 0x000fe20000000800 */
[----:B------:R-:W-:-:S01]  /*d600*/  FFMA.FTZ R41, R41, R42, -R52 ;  /* 0x0000002a29297223 */ /* 0x000fc20000010834 */
[----:B----4-:R-:W-:-:S06]  /*d610*/  FADD.FTZ R79, R89, R78 ;  /* 0x0000004e594f7221 */ /* 0x010fcc0000010000 */
[----:B------:R-:W1:Y:S01]  /*d620*/  MUFU.EX2 R28, R28 ;  /* 0x0000001c001c7308 */ /* 0x000e620000000800 */
[----:B------:R-:W-:-:S01]  /*d630*/  FADD.FTZ R76, R60, R77 ;  /* 0x0000004d3c4c7221 */ /* 0x000fc20000010000 */
[----:B------:R-:W-:Y:S01]  /*d640*/  FFMA.FTZ R62, R31, R42, -R52 ;  /* 0x0000002a1f3e7223 */ /* 0x000fe20000010834 */
[----:B------:R2:W-:Y:S05]  /*d650*/  @!P0 SYNCS.ARRIVE.TRANS64.RED.A1T0 RZ, [R37+URZ], RZ ;  /* 0x000000ff25ff89a7 */ /* 0x0005ea000810043f */
[----:B------:R-:W3:Y:S01]  /*d660*/  MUFU.EX2 R25, R25 ;  /* 0x0000001900197308 */ /* 0x000ee20000000800 */
[----:B-----5:R-:W-:-:S07]  /*d670*/  FADD.FTZ R78, R24, R79 ;  /* 0x0000004f184e7221 */ /* 0x020fce0000010000 */
[----:B------:R-:W4:Y:S01]  /*d680*/  MUFU.EX2 R35, R35 ;  /* 0x0000002300237308 */ /* 0x000f220000000800 */
[----:B------:R-:W-:-:S07]  /*d690*/  FFMA.FTZ R31, R33, R42, -R52 ;  /* 0x0000002a211f7223 */ /* 0x000fce0000010834 */
[----:B------:R-:W5:Y:S01]  /*d6a0*/  MUFU.EX2 R64, R64 ;  /* 0x0000004000407308 */ /* 0x000f620000000800 */
[----:B0-----:R-:W-:-:S07]  /*d6b0*/  FADD.FTZ R77, R27, R78 ;  /* 0x0000004e1b4d7221 */ /* 0x001fce0000010000 */
[----:B------:R-:W0:Y:S01]  /*d6c0*/  MUFU.EX2 R26, R26 ;  /* 0x0000001a001a7308 */ /* 0x000e220000000800 */
[----:B------:R-:W-:-:S07]  /*d6d0*/  FFMA.FTZ R70, R101, R42, -R52 ;  /* 0x0000002a65467223 */ /* 0x000fce0000010834 */
[----:B------:R-:W0:Y:S08]  /*d6e0*/  MUFU.EX2 R21, R21 ;  /* 0x0000001500157308 */ /* 0x000e300000000800 */
[----:B--2---:R2:W-:Y:S01]  /*d6f0*/  MUFU.EX2 R37, R41 ;  /* 0x0000002900257308 */ /* 0x0045e20000000800 */
[----:B-1----:R-:W-:-:S01]  /*d700*/  FADD.FTZ R78, R28, R77 ;  /* 0x0000004d1c4e7221 */ /* 0x002fc20000010000 */
[----:B--2---:R-:W-:-:S06]  /*d710*/  FADD.FTZ R41, R13, R76 ;  /* 0x0000004c0d297221 */ /* 0x004fcc0000010000 */
[----:B------:R-:W1:Y:S01]  /*d720*/  MUFU.EX2 R45, R45 ;  /* 0x0000002d002d7308 */ /* 0x000e620000000800 */
[----:B------:R-:W-:-:S07]  /*d730*/  FADD.FTZ R76, R58, R41 ;  /* 0x000000293a4c7221 */ /* 0x000fce0000010000 */
[----:B------:R-:W2:Y:S01]  /*d740*/  MUFU.EX2 R62, R62 ;  /* 0x0000003e003e7308 */ /* 0x000ea20000000800 */
[----:B---3--:R-:W-:-:S01]  /*d750*/  FADD.FTZ R77, R25, R76 ;  /* 0x0000004c194d7221 */ /* 0x008fc20000010000 */
[----:B----4-:R-:W-:-:S06]  /*d760*/  FADD.FTZ R79, R35, R78 ;  /* 0x0000004e234f7221 */ /* 0x010fcc0000010000 */
[----:B------:R-:W3:Y:S01]  /*d770*/  MUFU.EX2 R30, R30 ;  /* 0x0000001e001e7308 */ /* 0x000ee20000000800 */
[----:B-----5:R-:W-:-:S07]  /*d780*/  FADD.FTZ R76, R64, R77 ;  /* 0x0000004d404c7221 */ /* 0x020fce0000010000 */
[----:B------:R-:W4:Y:S01]  /*d790*/  MUFU.EX2 R31, R31 ;  /* 0x0000001f001f7308 */ /* 0x000f220000000800 */
[----:B0-----:R-:W-:-:S01]  /*d7a0*/  FADD.FTZ R78, R26, R79 ;  /* 0x0000004f1a4e7221 */ /* 0x001fc20000010000 */
[----:B------:R-:W-:-:S06]  /*d7b0*/  F2FP.SATFINITE.E4M3.F32.PACK_AB_MERGE_C R149, R12, R3, RZ ;  /* 0x000000030c95723e */ /* 0x000fcc00048070ff */
[----:B------:R-:W0:Y:S01]  /*d7c0*/  MUFU.EX2 R117, R117 ;  /* 0x0000007500757308 */ /* 0x000e220000000800 */
[----:B------:R-:W-:-:S01]  /*d7d0*/  FADD.FTZ R3, R21, R76 ;  /* 0x0000004c15037221 */ /* 0x000fc20000010000 */
[----:B------:R-:W-:-:S06]  /*d7e0*/  FFMA.FTZ R33, R103, R42, -R52 ;  /* 0x0000002a67217223 */ /* 0x000fcc0000010834 */
[----:B------:R-:W5:Y:S01]  /*d7f0*/  MUFU.EX2 R70, R70 ;  /* 0x0000004600467308 */ /* 0x000f620000000800 */
[----:B------:R-:W-:Y:S01]  /*d800*/  F2FP.SATFINITE.E4M3.F32.PACK_AB_MERGE_C R151, R89, R20, RZ ;  /* 0x000000145997723e */ /* 0x000fe200048070ff */
[----:B-1----:R-:W-:-:S06]  /*d810*/  FADD.FTZ R77, R45, R78 ;  /* 0x0000004e2d4d7221 */ /* 0x002fcc0000010000 */
[----:B------:R-:W1:Y:S01]  /*d820*/  MUFU.EX2 R32, R32 ;  /* 0x0000002000207308 */ /* 0x000e620000000800 */
[----:B--2---:R-:W-:-:S01]  /*d830*/  FADD.FTZ R20, R62, R3 ;  /* 0x000000033e147221 */ /* 0x004fc20000010000 */
[----:B------:R-:W-:-:S06]  /*d840*/  FFMA.FTZ R72, R107, R42, -R52 ;  /* 0x0000002a6b487223 */ /* 0x000fcc0000010834 */
[----:B------:R-:W2:Y:S01]  /*d850*/  MUFU.EX2 R29, R29 ;  /* 0x0000001d001d7308 */ /* 0x000ea20000000800 */
[----:B------:R-:W-:Y:S01]  /*d860*/  F2FP.SATFINITE.E4M3.F32.PACK_AB_MERGE_C R145, R35, R28, RZ ;  /* 0x0000001c2391723e */ /* 0x000fe200048070ff */
[----:B---3--:R-:W-:-:S06]  /*d870*/  FADD.FTZ R28, R30, R77 ;  /* 0x0000004d1e1c7221 */ /* 0x008fcc0000010000 */
[----:B------:R-:W3:Y:S01]  /*d880*/  MUFU.EX2 R51, R51 ;  /* 0x0000003300337308 */ /* 0x000ee20000000800 */
[----:B----4-:R-:W-:-:S07]  /*d890*/  FADD.FTZ R35, R31, R20 ;  /* 0x000000141f237221 */ /* 0x010fce0000010000 */
[----:B------:R-:W4:Y:S01]  /*d8a0*/  MUFU.EX2 R68, R68 ;  /* 0x0000004400447308 */ /* 0x000f220000000800 */
[----:B0-----:R-:W-:Y:S01]  /*d8b0*/  F2FP.SATFINITE.E4M3.F32.PACK_AB_MERGE_C R147, R117, R30, RZ ;  /* 0x0000001e7593723e */ /* 0x001fe200048070ff */
[----:B------:R-:W-:Y:S01]  /*d8c0*/  FFMA.FTZ R105, R105, R42, -R52 ;  /* 0x0000002a69697223 */ /* 0x000fe20000010834 */
[----:B------:R-:W-:-:S05]  /*d8d0*/  FADD.FTZ R117, R117, R28 ;  /* 0x0000001c75757221 */ /* 0x000fca0000010000 */
[----:B------:R-:W0:Y:S01]  /*d8e0*/  MUFU.EX2 R36, R36 ;  /* 0x0000002400247308 */ /* 0x000e220000000800 */
[----:B-----5:R-:W-:-:S07]  /*d8f0*/  FADD.FTZ R20, R70, R35 ;  /* 0x0000002346147221 */ /* 0x020fce0000010000 */
        /* <DEDUP_REMOVED lines=10> */
[----:B------:R-:W-:-:S01]  /*d9a0*/  FFMA.FTZ R74, R111, R42, -R52 ;  /* 0x0000002a6f4a7223 */ /* 0x000fc20000010834 */
[----:B----4-:R-:W-:-:S06]  /*d9b0*/  FADD.FTZ R28, R68, R15 ;  /* 0x0000000f441c7221 */ /* 0x010fcc0000010000 */
[----:B------:R-:W4:Y:S01]  /*d9c0*/  MUFU.EX2 R0, R105 ;  /* 0x0000006900007308 */ /* 0x000f220000000800 */
[----:B0-----:R-:W-:-:S01]  /*d9d0*/  FADD.FTZ R30, R36, R25 ;  /* 0x00000019241e7221 */ /* 0x001fc20000010000 */
[----:B-----5:R-:W-:-:S06]  /*d9e0*/  FADD.FTZ R15, R33, R28 ;  /* 0x0000001c210f7221 */ /* 0x020fcc0000010000 */
[----:B------:R-:W0:Y:S01]  /*d9f0*/  MUFU.EX2 R55, R55 ;  /* 0x0000003700377308 */ /* 0x000e220000000800 */
[----:B-1----:R-:W-:Y:S01]  /*da00*/  F2FP.SATFINITE.E4M3.F32.PACK_AB_MERGE_C R141, R57, R36, RZ ;  /* 0x00000024398d723e */ /* 0x002fe200048070ff */
[----:B------:R-:W-:-:S06]  /*da10*/  FFMA.FTZ R113, R113, R42, -R52 ;  /* 0x0000002a71717223 */ /* 0x000fcc0000010834 */
[----:B------:R-:W-:Y:S01]  /*da20*/  MUFU.EX2 R38, R38 ;  /* 0x0000002600267308 */ /* 0x000fe20000000800 */
[----:B------:R-:W-:-:S07]  /*da30*/  FADD.FTZ R57, R57, R30 ;  /* 0x0000001e39397221 */ /* 0x000fce0000010000 */
[----:B------:R-:W1:Y:S01]  /*da40*/  MUFU.EX2 R59, R59 ;  /* 0x0000003b003b7308 */ /* 0x000e620000000800 */
[----:B--2---:R-:W-:-:S07]  /*da50*/  FADD.FTZ R15, R72, R15 ;  /* 0x0000000f480f7221 */ /* 0x004fce0000010000 */
[----:B------:R-:W2:Y:S01]  /*da60*/  MUFU.EX2 R39, R39 ;  /* 0x0000002700277308 */ /* 0x000ea20000000800 */
[----:B------:R-:W-:Y:S01]  /*da70*/  F2FP.SATFINITE.E4M3.F32.PACK_AB_MERGE_C R151, R81, R14, R151 ;  /* 0x0000000e5197723e */ /* 0x000fe20004807097 */
[----:B------:R-:W-:Y:S01]  /*da80*/  FFMA.FTZ R49, R49, R42, -R52 ;  /* 0x0000002a31317223 */ /* 0x000fe20000010834 */
[----:B---3--:R-:W-:-:S05]  /*da90*/  FADD.FTZ R14, R34, R57 ;  /* 0x00000039220e7221 */ /* 0x008fca0000010000 */
[----:B------:R-:W3:Y:S01]  /*daa0*/  MUFU.EX2 R74, R74 ;  /* 0x0000004a004a7308 */ /* 0x000ee20000000800 */
[----:B------:R-:W-:Y:S01]  /*dab0*/  F2FP.SATFINITE.E4M3.F32.PACK_AB_MERGE_C R145, R27, R24, R145 ;  /* 0x000000181b91723e */ /* 0x000fe20004807091 */
[----:B----4-:R-:W-:-:S06]  /*dac0*/  FADD.FTZ R24, R0, R15 ;  /* 0x0000000f00187221 */ /* 0x010fcc0000010000 */
[----:B------:R-:W-:Y:S01]  /*dad0*/  MUFU.EX2 R44, R44 ;  /* 0x0000002c002c7308 */ /* 0x000fe20000000800 */
[----:B------:R-:W-:-:S01]  /*dae0*/  FFMA.FTZ R115, R115, R42, -R52 ;  /* 0x0000002a73737223 */ /* 0x000fc20000010834 */
[----:B0-----:R-:W-:-:S06]  /*daf0*/  FADD.FTZ R15, R55, R14 ;  /* 0x0000000e370f7221 */ /* 0x001fcc0000010000 */
[----:B------:R-:W0:Y:S01]  /*db00*/  MUFU.EX2 R71, R71 ;  /* 0x0000004700477308 */ /* 0x000e220000000800 */
[----:B------:R-:W-:-:S07]  /*db10*/  FADD.FTZ R24, R37, R24 ;  /* 0x0000001825187221 */ /* 0x000fce0000010000 */
[----:B------:R-:W4:Y:S01]  /*db20*/  MUFU.EX2 R40, R40 ;  /* 0x0000002800287308 */ /* 0x000f220000000800 */
[----:B------:R-:W-:-:S07]  /*db30*/  FFMA.FTZ R47, R47, R42, -R52 ;  /* 0x0000002a2f2f7223 */ /* 0x000fce0000010834 */
[----:B------:R-:W5:Y:S01]  /*db40*/  MUFU.EX2 R41, R113 ;  /* 0x0000007100297308 */ /* 0x000f620000000800 */
[----:B-1----:R-:W-:Y:S01]  /*db50*/  F2FP.SATFINITE.E4M3.F32.PACK_AB_MERGE_C R143, R59, R38, RZ ;  /* 0x000000263b8f723e */ /* 0x002fe200048070ff */
[----:B------:R-:W-:-:S06]  /*db60*/  FADD.FTZ R38, R38, R15 ;  /* 0x0000000f26267221 */ /* 0x000fcc0000010000 */
[----:B------:R-:W1:Y:S01]  /*db70*/  MUFU.EX2 R67, R67 ;  /* 0x0000004300437308 */ /* 0x000e620000000800 */
[----:B--2---:R-:W-:-:S01]  /*db80*/  FADD.FTZ R15, R39, R24 ;  /* 0x00000018270f7221 */ /* 0x004fc20000010000 */
[----:B------:R-:W-:-:S06]  /*db90*/  FFMA.FTZ R119, R119, R42, -R52 ;  /* 0x0000002a77777223 */ /* 0x000fcc0000010834 */
[----:B------:R-:W2:Y:S01]  /*dba0*/  MUFU.EX2 R12, R49 ;  /* 0x00000031000c7308 */ /* 0x000ea20000000800 */
[----:B------:R-:W-:-:S01]  /*dbb0*/  FADD.FTZ R59, R59, R38 ;  /* 0x000000263b3b7221 */ /* 0x000fc20000010000 */
[C---:B---3--:R-:W-:Y:S01]  /*dbc0*/  F2FP.SATFINITE.E4M3.F32.PACK_AB_MERGE_C R39, R74.reuse, R39, RZ ;  /* 0x000000274a27723e */ /* 0x048fe200048070ff */
[----:B------:R-:W-:-:S05]  /*dbd0*/  FADD.FTZ R74, R74, R15 ;  /* 0x0000000f4a4a7221 */ /* 0x000fca0000010000 */
[----:B------:R-:W3:Y:S01]  /*dbe0*/  MUFU.EX2 R3, R115 ;  /* 0x0000007300037308 */ /* 0x000ee20000000800 */
[----:B0-----:R-:W-:Y:S01]  /*dbf0*/  F2FP.SATFINITE.E4M3.F32.PACK_AB_MERGE_C R137, R71, R44, RZ ;  /* 0x0000002c4789723e */ /* 0x001fe200048070ff */
[-CC-:B------:R-:W-:Y:S01]  /*dc00*/  FFMA.FTZ R53, R53, R42.reuse, -R52.reuse ;  /* 0x0000002a35357223 */ /* 0x180fe20000010834 */
[----:B------:R-:W-:-:S05]  /*dc10*/  FFMA.FTZ R121, R121, R42, -R52 ;  /* 0x0000002a79797223 */ /* 0x000fca0000010834 */
[----:B------:R-:W0:Y:S01]  /*dc20*/  MUFU.EX2 R20, R47 ;  /* 0x0000002f00147308 */ /* 0x000e220000000800 */
[----:B----4-:R-:W-:-:S01]  /*dc30*/  FADD.FTZ R24, R40, R59 ;  /* 0x0000003b28187221 */ /* 0x010fc20000010000 */
[----:B------:R-:W-:Y:S01]  /*dc40*/  FFMA.FTZ R52, R123, R42, -R52 ;  /* 0x0000002a7b347223 */ /* 0x000fe20000010834 */
[----:B-----5:R-:W-:-:S01]  /*dc50*/  FADD.FTZ R15, R41, R74 ;  /* 0x0000004a290f7221 */ /* 0x020fc20000010000 */
[----:B-1----:R-:W-:-:S04]  /*dc60*/  F2FP.SATFINITE.E4M3.F32.PACK_AB_MERGE_C R137, R67, R40, R137 ;  /* 0x000000284389723e */ /* 0x002fc80004807089 */
[----:B------:R-:W-:Y:S01]  /*dc70*/  MUFU.EX2 R48, R48 ;  /* 0x0000003000307308 */ /* 0x000fe20000000800 */
[----:B------:R-:W-:Y:S01]  /*dc80*/  F2FP.SATFINITE.E4M3.F32.PACK_AB_MERGE_C R146, R70, R31, RZ ;  /* 0x0000001f4692723e */ /* 0x000fe200048070ff */
[----:B------:R-:W-:-:S06]  /*dc90*/  FADD.FTZ R67, R67, R24 ;  /* 0x0000001843437221 */ /* 0x000fcc0000010000 */
[----:B------:R-:W-:Y:S01]  /*dca0*/  MUFU.EX2 R61, R61 ;  /* 0x0000003d003d7308 */ /* 0x000fe20000000800 */
[----:B--2---:R-:W-:-:S01]  /*dcb0*/  FADD.FTZ R24, R12, R15 ;  /* 0x0000000f0c187221 */ /* 0x004fc20000010000 */
[----:B------:R-:W-:-:S06]  /*dcc0*/  SHF.R.S32.HI R8, RZ, 0x7, R8 ;  /* 0x00000007ff087819 */ /* 0x000fcc0000011408 */
[----:B------:R-:W1:Y:S08]  /*dcd0*/  MUFU.EX2 R46, R46 ;  /* 0x0000002e002e7308 */ /* 0x000e700000000800 */
[----:B------:R-:W2:Y:S01]  /*dce0*/  MUFU.EX2 R119, R119 ;  /* 0x0000007700777308 */ /* 0x000ea20000000800 */
[----:B------:R-:W-:Y:S01]  /*dcf0*/  F2FP.SATFINITE.E4M3.F32.PACK_AB_MERGE_C R150, R54, R9, R150 ;  /* 0x000000093696723e */ /* 0x000fe20004807096 */
[----:B------:R-:W-:Y:S01]  /*dd00*/  FADD.FTZ R44, R44, R67 ;  /* 0x000000432c2c7221 */ /* 0x000fe20000010000 */
[----:B------:R-:W-:-:S05]  /*dd10*/  F2FP.SATFINITE.E4M3.F32.PACK_AB_MERGE_C R146, R62, R21, R146 ;  /* 0x000000153e92723e */ /* 0x000fca0004807092 */
[----:B------:R-:W4:Y:S01]  /*dd20*/  MUFU.EX2 R75, R75 ;  /* 0x0000004b004b7308 */ /* 0x000f220000000800 */
[----:B---3--:R-:W-:-:S01]  /*dd30*/  FADD.FTZ R9, R3, R24 ;  /* 0x0000001803097221 */ /* 0x008fc20000010000 */
[----:B------:R-:W-:-:S06]  /*dd40*/  VIADD R21, R88, 0xfffffffe ;  /* 0xfffffffe58157836 */ /* 0x000fcc0000000000 */
[----:B------:R-:W3:Y:S01]  /*dd50*/  MUFU.EX2 R14, R53 ;  /* 0x00000035000e7308 */ /* 0x000ee20000000800 */
[----:B------:R-:W-:Y:S02]  /*dd60*/  VIMNMX R155, RZ, R8, !PT ;  /* 0x00000008ff9b7248 */ /* 0x000fe40007fe0100 */
[----:B------:R-:W-:-:S05]  /*dd70*/  F2FP.SATFINITE.E4M3.F32.PACK_AB_MERGE_C R144, R58, R13, R144 ;  /* 0x0000000d3a90723e */ /* 0x000fca0004807090 */
[----:B------:R-:W5:Y:S01]  /*dd80*/  MUFU.EX2 R121, R121 ;  /* 0x0000007900797308 */ /* 0x000f620000000800 */
[----:B0-----:R-:W-:Y:S01]  /*dd90*/  F2FP.SATFINITE.E4M3.F32.PACK_AB_MERGE_C R13, R20, R3, RZ ;  /* 0x00000003140d723e */ /* 0x001fe200048070ff */
[----:B------:R-:W-:-:S06]  /*dda0*/  FADD.FTZ R71, R71, R44 ;  /* 0x0000002c47477221 */ /* 0x000fcc0000010000 */
[----:B------:R-:W0:Y:S01]  /*ddb0*/  MUFU.EX2 R52, R52 ;  /* 0x0000003400347308 */ /* 0x000e220000000800 */
[----:B------:R-:W-:-:S01]  /*ddc0*/  FADD.FTZ R20, R20, R9 ;  /* 0x0000000914147221 */ /* 0x000fc20000010000 */
[----:B------:R-:W-:Y:S01]  /*ddd0*/  ISETP.GE.AND P0, PT, R21, R155, PT ;  /* 0x0000009b1500720c */ /* 0x000fe20003f06270 */
[----:B-1----:R-:W-:-:S01]  /*dde0*/  FADD.FTZ R24, R46, R71 ;  /* 0x000000472e187221 */ /* 0x002fc20000010000 */
[----:B------:R-:W-:Y:S01]  /*ddf0*/  F2FP.SATFINITE.E4M3.F32.PACK_AB_MERGE_C R9, R61, R48, RZ ;  /* 0x000000303d09723e */ /* 0x000fe200048070ff */
[----:B--2---:R-:W-:-:S01]  /*de00*/  FADD.FTZ R3, R119, R20 ;  /* 0x0000001477037221 */ /* 0x004fc20000010000 */
[----:B------:R-:W-:Y:S02]  /*de10*/  F2FP.SATFINITE.E4M3.F32.PACK_AB_MERGE_C R142, R37, R0, R39 ;  /* 0x00000000258e723e */ /* 0x000fe40004807027 */
[C---:B----4-:R-:W-:Y:S01]  /*de20*/  F2FP.SATFINITE.E4M3.F32.PACK_AB_MERGE_C R139, R75.reuse, R46, R9 ;  /* 0x0000002e4b8b723e */ /* 0x050fe20004807009 */
[----:B------:R-:W-:Y:S01]  /*de30*/  FADD.FTZ R75, R75, R24 ;  /* 0x000000184b4b7221 */ /* 0x000fe20000010000 */
[----:B---3--:R-:W-:-:S01]  /*de40*/  FADD.FTZ R0, R14, R3 ;  /* 0x000000030e007221 */ /* 0x008fc20000010000 */
[----:B------:R-:W-:Y:S01]  /*de50*/  IMAD.MOV.U32 R135, RZ, RZ, RZ ;  /* 0x000000ffff877224 */ /* 0x000fe200078e00ff */
[----:B------:R-:W-:Y:S01]  /*de60*/  F2FP.SATFINITE.E4M3.F32.PACK_AB_MERGE_C R148, R73, R56, RZ ;  /* 0x000000384994723e */ /* 0x000fe200048070ff */
[----:B------:R-:W-:Y:S01]  /*de70*/  FADD.FTZ R48, R48, R75 ;  /* 0x0000004b30307221 */ /* 0x000fe20000010000 */
[----:B------:R-:W-:Y:S01]  /*de80*/  F2FP.SATFINITE.E4M3.F32.PACK_AB_MERGE_C R140, R72, R33, RZ ;  /* 0x00000021488c723e */ /* 0x000fe200048070ff */
[----:B-----5:R-:W-:Y:S01]  /*de90*/  FADD.FTZ R3, R121, R0 ;  /* 0x0000000079037221 */ /* 0x020fe20000010000 */
[----:B0-----:R-:W-:Y:S01]  /*dea0*/  F2FP.SATFINITE.E4M3.F32.PACK_AB_MERGE_C R9, R52, R121, RZ ;  /* 0x000000793409723e */ /* 0x001fe200048070ff */
[----:B------:R-:W-:Y:S01]  /*deb0*/  BSSY B0, `(.L_x_1948) ;  /* 0x0000338000007945 */ /* 0x000fe20003800000 */
[----:B------:R-:W-:Y:S01]  /*dec0*/  F2FP.SATFINITE.E4M3.F32.PACK_AB_MERGE_C R149, R66, R65, R149 ;  /* 0x000000414295723e */ /* 0x000fe20004807095 */
[----:B------:R-:W-:Y:S01]  /*ded0*/  FADD.FTZ R0, R61, R48 ;  /* 0x000000303d007221 */ /* 0x000fe20000010000 */
[----:B------:R-:W-:Y:S01]  /*dee0*/  F2FP.SATFINITE.E4M3.F32.PACK_AB_MERGE_C R138, R14, R119, R9 ;  /* 0x000000770e8a723e */ /* 0x000fe20004807009 */
[----:B------:R-:W-:Y:S01]  /*def0*/  FADD.FTZ R3, R52, R3 ;  /* 0x0000000334037221 */ /* 0x000fe20000010000 */
        /* <DEDUP_REMOVED lines=53> */
[----:B------:R-:W-:Y:S06]  /*e250*/  @!P0 BRA `(.L_x_1949) ;  /* 0x0000002c00f48947 */ /* 0x000fec0003800000 */
        /* <DEDUP_REMOVED lines=28> */
[----:B------:R-:W-:-:S07]  /*e420*/  CS2R R88, SRZ ;  /* 0x0000000000587805 */ /* 0x000fce000001ff00 */
.L_x_1961:
[----:B------:R-:W-:-:S04]  /*e430*/  ISETP.NE.AND P0, PT, R8, 0x1, PT ;  /* 0x000000010800780c */ /* 0x000fc80003f05270 */
[----:B------:R-:W-:-:S04]  /*e440*/  SEL R22, RZ, 0x1, P0 ;  /* 0x00000001ff167807 */ /* 0x000fc80000000000 */
[----:B------:R-:W-:Y:S01]  /*e450*/  LOP3.LUT R22, R9, R22, RZ, 0x3c, !PT ;  /* 0x0000001609167212 */ /* 0x000fe200078e3cff */
[----:B0-----:R-:W-:Y:S06]  /*e460*/  @!P1 BRA `(.L_x_1950) ;  /* 0x0000000000049947 */ /* 0x001fec0003800000 */
[----:B------:R-:W-:Y:S01]  /*e470*/  BPT.TRAP 0x1 ;  /* 0x000000040000795c */ /* 0x000fe20000300000 */
.L_x_1950:
[----:B------:R-:W-:Y:S02]  /*e480*/  IADD3 R18, R8, 0x1, RZ ;  /* 0x0000000108127810 */ /* 0x000fe40007ffe0ff */
[----:B------:R-:W-:Y:S02]  /*e490*/  SHF.L.U32 R13, R22, 0x1f, RZ ;  /* 0x0000001f160d7819 */ /* 0x000fe400000006ff */
[----:B------:R-:W-:-:S04]  /*e4a0*/  ISETP.NE.AND P0, PT, R18, 0x2, PT ;  /* 0x000000021200780c */ /* 0x000fc80003f05270 */
[----:B------:R-:W-:-:S05]  /*e4b0*/  SEL R18, R18, RZ, P0 ;  /* 0x000000ff12127207 */ /* 0x000fca0000000000 */
[----:B------:R-:W-:-:S04]  /*e4c0*/  IMAD R14, R18, 0x8, R16 ;  /* 0x00000008120e7824 */ /* 0x000fc800078e0210 */
[----:B------:R0:W1:Y:S01]  /*e4d0*/  SYNCS.PHASECHK.TRANS64.TRYWAIT P0, [R14+URZ+0x19c30], R13 ;  /* 0x019c300d0e0075a7 */ /* 0x000062000800017f */
[----:B------:R-:W-:Y:S05]  /*e4e0*/  @!P1 BRA `(.L_x_1951) ;  /* 0x0000000000049947 */ /* 0x000fea0003800000 */
[----:B------:R-:W-:Y:S01]  /*e4f0*/  BPT.TRAP 0x1 ;  /* 0x000000040000795c */ /* 0x000fe20000300000 */
.L_x_1951:
[----:B------:R-:W-:Y:S01]  /*e500*/  BSSY B2, `(.L_x_1952) ;  /* 0x0000006000027945 */ /* 0x000fe20003800000 */
[----:B------:R-:W-:Y:S02]  /*e510*/  IMAD R24, R18, 0x300, R154 ;  /* 0x0000030012187824 */ /* 0x000fe400078e029a */
[----:B------:R-:W-:Y:S01]  /*e520*/  IMAD.MOV.U32 R25, RZ, RZ, -0x3ffffff0 ;  /* 0xc0000010ff197424 */ /* 0x000fe200078e00ff */
[----:B-1----:R-:W-:Y:S06]  /*e530*/  @P0 BRA `(.L_x_1953) ;  /* 0x0000000000080947 */ /* 0x002fec0003800000 */
[----:B------:R-:W1:Y:S02]  /*e540*/  SYNCS.PHASECHK.TRANS64.TRYWAIT P0, [R14+URZ+0x19c30], R13 ;  /* 0x019c300d0e0075a7 */ /* 0x000e64000800017f */
[----:B-1----:R-:W-:Y:S05]  /*e550*/  @!P0 BRA `(.L_x_1954) ;  /* 0x000000e400c48947 */ /* 0x002fea0003800000 */
.L_x_1953:
[----:B------:R-:W-:Y:S05]  /*e560*/  BSYNC B2 ;  /* 0x0000000000027941 */ /* 0x000fea0003800000 */
.L_x_1952:
[C---:B------:R-:W-:Y:S01]  /*e570*/  R2UR UR6, R24.reuse ;  /* 0x00000000180672ca */ /* 0x040fe200000e0000 */
[C---:B------:R-:W-:Y:S01]  /*e580*/  VIADD R12, R24.reuse, 0x100 ;  /* 0x00000100180c7836 */ /* 0x040fe20000000000 */
[----:B------:R-:W-:Y:S01]  /*e590*/  R2UR UR7, R25 ;  /* 0x00000000190772ca */ /* 0x000fe200000e0000 */
[----:B------:R-:W-:Y:S01]  /*e5a0*/  VIADD R24, R24, 0x200 ;  /* 0x0000020018187836 */ /* 0x000fe20000000000 */
[----:B------:R-:W-:Y:S01]  /*e5b0*/  R2UR UR4, R4 ;  /* 0x00000000040472ca */ /* 0x000fe200000e0000 */
[----:B------:R-:W-:Y:S01]  /*e5c0*/  IMAD.MOV.U32 R25, RZ, RZ, -0x3ffffff0 ;  /* 0xc0000010ff197424 */ /* 0x000fe200078e00ff */
[----:B------:R-:W-:Y:S01]  /*e5d0*/  R2UR UR5, R5 ;  /* 0x00000000050572ca */ /* 0x000fe200000e0000 */
[----:B01----:R-:W-:Y:S01]  /*e5e0*/  IMAD.MOV.U32 R13, RZ, RZ, -0x3ffffff0 ;  /* 0xc0000010ff0d7424 */ /* 0x003fe200078e00ff */
[----:B------:R-:W-:Y:S02]  /*e5f0*/  R2UR UR14, R24 ;  /* 0x00000000180e72ca */ /* 0x000fe400000e0000 */
[----:B------:R-:W-:-:S02]  /*e600*/  R2UR UR15, R25 ;  /* 0x00000000190f72ca */ /* 0x000fc400000e0000 */
[----:B------:R-:W-:Y:S01]  /*e610*/  WARPGROUP.ARRIVE ;  /* 0x00000000000079c5 */ /* 0x000fe20000000000 */
[----:B------:R-:W-:Y:S02]  /*e620*/  R2UR UR10, R12 ;  /* 0x000000000c0a72ca */ /* 0x000fe400000e0000 */
[----:B------:R-:W-:Y:S02]  /*e630*/  R2UR UR11, R13 ;  /* 0x000000000d0b72ca */ /* 0x000fe400000e0000 */
[----:B------:R-:W-:Y:S02]  /*e640*/  R2UR UR8, R10 ;  /* 0x000000000a0872ca */ /* 0x000fe400000e0000 */
[----:B------:R-:W-:Y:S01]  /*e650*/  QGMMA.64x128x32.F32.E4M3.E4M3 R24, gdesc[UR4], RZ, !UPT, gsb0 ;  /* 0x01e00000041879f3 */ /* 0x000fe2000c0008ff */
[----:B------:R-:W-:Y:S02]  /*e660*/  R2UR UR9, R11 ;  /* 0x000000000b0972ca */ /* 0x000fe400000e0000 */
[----:B------:R-:W-:-:S02]  /*e670*/  R2UR UR12, R6 ;  /* 0x00000000060c72ca */ /* 0x000fc400000e0000 */
[----:B------:R-:W-:Y:S01]  /*e680*/  R2UR UR13, R7 ;  /* 0x00000000070d72ca */ /* 0x000fe200000e0000 */
[----:B------:R-:W-:Y:S02]  /*e690*/  WARPGROUP.DEPBAR.LE gsb0, 0x0 ;  /* 0x00008000000079c5 */ /* 0x000fe40000010000 */
        /* <DEDUP_REMOVED lines=8> */
.L_x_1955:
[----:B------:R-:W-:Y:S01]  /*e720*/  SHF.L.U32 R9, R9, 0x1f, RZ ;  /* 0x0000001f09097819 */ /* 0x000fe200000006ff */
[----:B------:R-:W-:-:S04]  /*e730*/  IMAD R152, R8, 0x8, R16 ;  /* 0x0000000808987824 */ /* 0x000fc800078e0210 */
[----:B------:R0:W1:Y:S01]  /*e740*/  SYNCS.PHASECHK.TRANS64.TRYWAIT P0, [R152+URZ+0x19c50], R9 ;  /* 0x019c5009980075a7 */ /* 0x000062000800017f */
[----:B------:R-:W-:Y:S05]  /*e750*/  @!P1 BRA `(.L_x_1956) ;  /* 0x0000000000049947 */ /* 0x000fea0003800000 */
[----:B------:R-:W-:Y:S01]  /*e760*/  BPT.TRAP 0x1 ;  /* 0x000000040000795c */ /* 0x000fe20000300000 */
.L_x_1956:
[----:B------:R-:W-:Y:S04]  /*e770*/  BSSY B2, `(.L_x_1957) ;  /* 0x0000004000027945 */ /* 0x000fe80003800000 */
[----:B-1----:R-:W-:Y:S05]  /*e780*/  @P0 BRA `(.L_x_1958) ;  /* 0x0000000000080947 */ /* 0x002fea0003800000 */
[----:B------:R-:W1:Y:S02]  /*e790*/  SYNCS.PHASECHK.TRANS64.TRYWAIT P0, [R152+URZ+0x19c50], R9 ;  /* 0x019c5009980075a7 */ /* 0x000e64000800017f */
[----:B-1----:R-:W-:Y:S05]  /*e7a0*/  @!P0 BRA `(.L_x_1959) ;  /* 0x000000e400448947 */ /* 0x002fea0003800000 */
.L_x_1958:
[----:B------:R-:W-:Y:S05]  /*e7b0*/  BSYNC B2 ;  /* 0x0000000000027941 */ /* 0x000fea0003800000 */
.L_x_1957:
        /* <DEDUP_REMOVED lines=10> */
[C---:B------:R-:W-:Y:S01]  /*e860*/  FMUL.FTZ R73, R2.reuse, R73 ;  /* 0x0000004902497220 */ /* 0x040fe20000410000 */
[C---:B------:R-:W-:Y:S01]  /*e870*/  FMUL.FTZ R76, R2.reuse, R76 ;  /* 0x0000004c024c7220 */ /* 0x040fe20000410000 */
[C---:B------:R-:W-:Y:S01]  /*e880*/  FMUL.FTZ R77, R2.reuse, R77 ;  /* 0x0000004d024d7220 */ /* 0x040fe20000410000 */
[----:B------:R-:W-:Y:S01]  /*e890*/  LOP3.LUT R9, R9, 0x10000, RZ, 0xfc, !PT ;  /* 0x0001000009097812 */ /* 0x000fe200078efcff */
[C---:B------:R-:W-:Y:S01]  /*e8a0*/  FMUL.FTZ R80, R2.reuse, R80 ;  /* 0x0000005002507220 */ /* 0x040fe20000410000 */
[C---:B------:R-:W-:Y:S01]  /*e8b0*/  FMUL.FTZ R81, R2.reuse, R81 ;  /* 0x0000005102517220 */ /* 0x040fe20000410000 */
[C---:B------:R-:W-:Y:S01]  /*e8c0*/  FMUL.FTZ R84, R2.reuse, R84 ;  /* 0x0000005402547220 */ /* 0x040fe20000410000 */
[----:B------:R-:W-:Y:S01]  /*e8d0*/  FMUL.FTZ R85, R2, R85 ;  /* 0x0000005502557220 */ /* 0x000fe20000410000 */
[----:B------:R-:W-:-:S02]  /*e8e0*/  IMAD R8, R8, 0x300, R9 ;  /* 0x0000030008087824 */ /* 0x000fc400078e0209 */
[----:B------:R-:W-:Y:S01]  /*e8f0*/  FMUL.FTZ R63, R2, R63 ;  /* 0x0000003f023f7220 */ /* 0x000fe20000410000 */
[----:B------:R-:W-:Y:S01]  /*e900*/  IMAD.MOV.U32 R9, RZ, RZ, 0x40000040 ;  /* 0x40000040ff097424 */ /* 0x000fe200078e00ff */
[----:B------:R-:W-:Y:S01]  /*e910*/  ULDC UR4, c[0x0][0x988] ;  /* 0x0002620000047ab9 */ /* 0x000fe20000000800 */
[----:B------:R-:W-:-:S03]  /*e920*/  R2UR UR6, R8 ;  /* 0x00000000080672ca */ /* 0x000fc600000e0000 */
[----:B------:R-:W-:-:S13]  /*e930*/  R2UR UR7, R9 ;  /* 0x00000000090772ca */ /* 0x000fda00000e0000 */
[----:B------:R-:W-:Y:S03]  /*e940*/  QGMMA.64x96x32.F32.E4M3.E4M3 R88, R148, gdesc[UR4], R88, gsb0 ;  /* 0x0160000494587df3 */ /* 0x000fe60008000858 */
[----:B------:R-:W-:Y:S02]  /*e950*/  WARPGROUP.DEPBAR.LE gsb0, 0x0 ;  /* 0x00008000000079c5 */ /* 0x000fe40000010000 */
[----:B------:R-:W2:Y:S04]  /*e960*/  LDL R148, [R1+0x18] ;  /* 0x0000180001947983 */ /* 0x000ea80000100800 */
[----:B------:R-:W2:Y:S04]  /*e970*/  LDL R149, [R1+0x14] ;  /* 0x0000140001957983 */ /* 0x000ea80000100800 */
[----:B------:R-:W3:Y:S04]  /*e980*/  LDL R150, [R1+0x20] ;  /* 0x0000200001967983 */ /* 0x000ee80000100800 */
[----:B------:R-:W4:Y:S01]  /*e990*/  LDL R151, [R1+0x24] ;  /* 0x0000240001977983 */ /* 0x000f220000100800 */
[----:B------:R-:W-:Y:S01]  /*e9a0*/  VIADD R12, R8, 0x2 ;  /* 0x00000002080c7836 */ /* 0x000fe20000000000 */
[----:B------:R-:W-:Y:S01]  /*e9b0*/  R2UR UR7, R13 ;  /* 0x000000000d0772ca */ /* 0x000fe200000e0000 */
[----:B------:R-:W-:Y:S01]  /*e9c0*/  WARPGROUP.ARRIVE ;  /* 0x00000000000079c5 */ /* 0x000fe20000000000 */
[----:B------:R-:W-:-:S02]  /*e9d0*/  IMAD.MOV.U32 R13, RZ, RZ, 0x40000040 ;  /* 0x40000040ff0d7424 */ /* 0x000fc400078e00ff */
[----:B------:R-:W-:Y:S01]  /*e9e0*/  FMUL.FTZ R62, R2, R62 ;  /* 0x0000003e023e7220 */ /* 0x000fe20000410000 */
[----:B------:R-:W-:Y:S01]  /*e9f0*/  R2UR UR6, R12 ;  /* 0x000000000c0672ca */ /* 0x000fe200000e0000 */
[C---:B------:R-:W-:Y:S01]  /*ea00*/  VIADD R12, R8.reuse, 0x4 ;  /* 0x00000004080c7836 */ /* 0x040fe20000000000 */
[----:B------:R-:W-:Y:S01]  /*ea10*/  IADD3 R8, R8, 0x6, RZ ;  /* 0x0000000608087810 */ /* 0x000fe20007ffe0ff */
[----:B------:R-:W-:Y:S02]  /*ea20*/  IMAD.MOV.U32 R9, RZ, RZ, 0x40000040 ;  /* 0x40000040ff097424 */ /* 0x000fe400078e00ff */
        /* <DEDUP_REMOVED lines=8> */
[----:B------:R-:W-:Y:S01]  /*eab0*/  FMUL.FTZ R79, R2, R79 ;  /* 0x0000004f024f7220 */ /* 0x000fe20000410000 */
        /* <DEDUP_REMOVED lines=12> */
[----:B------:R-:W-:Y:S01]  /*eb80*/  IMAD.MOV.U32 R53, RZ, RZ, -0x80 ;  /* 0xffffff80ff357424 */ /* 0x000fe200078e00ff */
[----:B------:R-:W-:Y:S01]  /*eb90*/  MUFU.TANH R12, R12 ;  /* 0x0000000c000c7308 */ /* 0x000fe20000002400 */
[C---:B------:R-:W-:Y:S01]  /*eba0*/  FMUL.FTZ R25, R2.reuse, R30 ;  /* 0x0000001e02197220 */ /* 0x040fe20000410000 */
[----:B------:R-:W-:Y:S01]  /*ebb0*/  FMUL.FTZ R30, R2, R33 ;  /* 0x00000021021e7220 */ /* 0x000fe20000410000 */
[----:B------:R-:W-:-:S02]  /*ebc0*/  IMAD R53, R21, R53, 0x1 ;  /* 0x0000000115357424 */ /* 0x000fc400078e0235 */
[C---:B------:R-:W-:Y:S01]  /*ebd0*/  FMUL.FTZ R33, R2.reuse, R38 ;  /* 0x0000002602217220 */ /* 0x040fe20000410000 */
[C---:B------:R-:W-:Y:S01]  /*ebe0*/  FMUL.FTZ R38, R2.reuse, R41 ;  /* 0x0000002902267220 */ /* 0x040fe20000410000 */
[C---:B------:R-:W-:Y:S01]  /*ebf0*/  FMUL.FTZ R41, R2.reuse, R46 ;  /* 0x0000002e02297220 */ /* 0x040fe20000410000 */
[----:B------:R-:W-:Y:S01]  /*ec00*/  IMAD R53, R153, 0xc0, R53 ;  /* 0x000000c099357824 */ /* 0x000fe200078e0235 */
[----:B------:R-:W-:Y:S01]  /*ec10*/  MUFU.TANH R27, R27 ;  /* 0x0000001b001b7308 */ /* 0x000fe20000002400 */
[C---:B------:R-:W-:Y:S01]  /*ec20*/  FMUL.FTZ R46, R2.reuse, R49 ;  /* 0x00000031022e7220 */ /* 0x040fe20000410000 */
[C---:B------:R-:W-:Y:S01]  /*ec30*/  FMUL.FTZ R49, R2.reuse, R54 ;  /* 0x0000003602317220 */ /* 0x040fe20000410000 */
[C---:B------:R-:W-:Y:S01]  /*ec40*/  FMUL.FTZ R54, R2.reuse, R57 ;  /* 0x0000003902367220 */ /* 0x040fe20000410000 */
[C---:B------:R-:W-:Y:S01]  /*ec50*/  FMUL.FTZ R57, R2.reuse, R60 ;  /* 0x0000003c02397220 */ /* 0x040fe20000410000 */
[C---:B------:R-:W-:Y:S01]  /*ec60*/  FMUL.FTZ R82, R2.reuse, R82 ;  /* 0x0000005202527220 */ /* 0x040fe20000410000 */
[----:B------:R-:W-:-:S02]  /*ec70*/  FMUL.FTZ R83, R2, R83 ;  /* 0x0000005302537220 */ /* 0x000fc40000410000 */
        /* <DEDUP_REMOVED lines=17> */
[----:B------:R-:W-:Y:S01]  /*ed90*/  FMUL.FTZ R26, R2, R31 ;  /* 0x0000001f021a7220 */ /* 0x000fe20000410000 */
        /* <DEDUP_REMOVED lines=18> */
[----:B------:R-:W-:-:S06]  /*eec0*/  FMUL.FTZ R56, R2, R59 ;  /* 0x0000003b02387220 */ /* 0x000fcc0000410000 */
[----:B------:R-:W5:Y:S08]  /*eed0*/  MUFU.TANH R28, R28 ;  /* 0x0000001c001c7308 */ /* 0x000f700000002400 */
[----:B------:R-:W5:Y:S08]  /*eee0*/  MUFU.TANH R32, R32 ;  /* 0x0000002000207308 */ /* 0x000f700000002400 */
[----:B------:R-:W5:Y:S08]  /*eef0*/  MUFU.TANH R36, R36 ;  /* 0x0000002400247308 */ /* 0x000f700000002400 */
[----:B------:R-:W5:Y:S08]  /*ef00*/  MUFU.TANH R40, R40 ;  /* 0x0000002800287308 */ /* 0x000f700000002400 */
[----:B------:R-:W5:Y:S08]  /*ef10*/  MUFU.TANH R44, R44 ;  /* 0x0000002c002c7308 */ /* 0x000f700000002400 */
[----:B------:R-:W5:Y:S08]  /*ef20*/  MUFU.TANH R48, R48 ;  /* 0x0000003000307308 */ /* 0x000f700000002400 */
[----:B------:R-:W5:Y:S08]  /*ef30*/  MUFU.TANH R52, R52 ;  /* 0x0000003400347308 */ /* 0x000f700000002400 */
[----:B------:R-:W-:Y:S08]  /*ef40*/  MUFU.TANH R9, R9 ;  /* 0x0000000900097308 */ /* 0x000ff00000002400 */
[----:B------:R-:W-:Y:S08]  /*ef50*/  MUFU.TANH R26, R26 ;  /* 0x0000001a001a7308 */ /* 0x000ff00000002400 */
[----:B------:R-:W-:Y:S08]  /*ef60*/  MUFU.TANH R31, R31 ;  /* 0x0000001f001f7308 */ /* 0x000ff00000002400 */
[----:B------:R-:W-:Y:S01]  /*ef70*/  MUFU.TANH R35, R35 ;  /* 0x0000002300237308 */ /* 0x000fe20000002400 */
[----:B------:R-:W-:-:S02]  /*ef80*/  WARPGROUP.DEPBAR.LE gsb0, 0x0 ;  /* 0x00008000000079c5 */ /* 0x000fc40000010000 */
[----:B------:R-:W-:-:S05]  /*ef90*/  WARPGROUP.ARRIVE ;  /* 0x00000000000079c5 */ /* 0x000fca0000000000 */
[----:B------:R-:W-:Y:S01]  /*efa0*/  MUFU.TANH R37, R37 ;  /* 0x0000002500257308 */ /* 0x000fe20000002400 */
[----:B------:R-:W-:Y:S07]  /*efb0*/  QGMMA.64x96x32.F32.E4M3.E4M3 R88, R136, gdesc[UR4], R88, gsb0 ;  /* 0x0160000488587df3 */ /* 0x000fee0008000858 */
[----:B------:R-:W-:Y:S08]  /*efc0*/  MUFU.TANH R39, R39 ;  /* 0x0000002700277308 */ /* 0x000ff00000002400 */
[----:B------:R-:W-:Y:S08]  /*efd0*/  MUFU.TANH R41, R41 ;  /* 0x0000002900297308 */ /* 0x000ff00000002400 */
[----:B------:R-:W-:Y:S08]  /*efe0*/  MUFU.TANH R43, R43 ;  /* 0x0000002b002b7308 */ /* 0x000ff00000002400 */
[----:B------:R-:W-:Y:S01]  /*eff0*/  MUFU.TANH R45, R45 ;  /* 0x0000002d002d7308 */ /* 0x000fe20000002400 */
[----:B--2---:R-:W-:-:S07]  /*f000*/  IADD3 R55, -R149, R53, R148 ;  /* 0x0000003595377210 */ /* 0x004fce0007ffe194 */
[----:B------:R-:W-:Y:S01]  /*f010*/  MUFU.TANH R47, R47 ;  /* 0x0000002f002f7308 */ /* 0x000fe20000002400 */
[----:B---3--:R-:W-:-:S04]  /*f020*/  IMAD R55, R150, -0x2, R55 ;  /* 0xfffffffe96377824 */ /* 0x008fc800078e0237 */
[----:B----4-:R-:W-:-:S03]  /*f030*/  IMAD.IADD R55, R151, 0x1, R55 ;  /* 0x0000000197377824 */ /* 0x010fc600078e0237 */
[----:B------:R2:W-:Y:S01]  /*f040*/  MUFU.TANH R53, R58 ;  /* 0x0000003a00357308 */ /* 0x0005e20000002400 */
[----:B------:R-:W3:Y:S01]  /*f050*/  S2R R151, SR_TID.X ;  /* 0x0000000000977919 */ /* 0x000ee20000002100 */
[C---:B------:R-:W-:Y:S02]  /*f060*/  ISETP.GT.AND P0, PT, R55.reuse, RZ, PT ;  /* 0x000000ff3700720c */ /* 0x040fe40003f04270 */
[C---:B------:R-:W-:Y:S02]  /*f070*/  ISETP.GT.AND P2, PT, R55.reuse, 0x1, PT ;  /* 0x000000013700780c */ /* 0x040fe40003f44270 */
[----:B0-----:R-:W-:Y:S02]  /*f080*/  FSEL R8, R8, -INF , P0 ;  /* 0xff80000008087808 */ /* 0x001fe40000000000 */
[----:B------:R-:W-:Y:S01]  /*f090*/  MUFU.TANH R49, R49 ;  /* 0x0000003100317308 */ /* 0x000fe20000002400 */
[----:B------:R-:W-:Y:S02]  /*f0a0*/  ISETP.GT.AND P0, PT, R55, 0x8, PT ;  /* 0x000000083700780c */ /* 0x000fe40003f04270 */
[----:B------:R-:W-:-:S02]  /*f0b0*/  FSEL R12, R12, -INF , P2 ;  /* 0xff8000000c0c7808 */ /* 0x000fc40001000000 */
[----:B--2---:R-:W-:Y:S02]  /*f0c0*/  FMNMX.FTZ R58, R8, R15, !PT ;  /* 0x0000000f083a7209 */ /* 0x004fe40007810000 */
[C---:B------:R-:W-:Y:S01]  /*f0d0*/  ISETP.GT.AND P2, PT, R55.reuse, 0x9, PT ;  /* 0x000000093700780c */ /* 0x040fe20003f44270 */
[----:B------:R-:W-:Y:S01]  /*f0e0*/  MUFU.TANH R51, R51 ;  /* 0x0000003300337308 */ /* 0x000fe20000002400 */
[----:B-1----:R-:W-:Y:S02]  /*f0f0*/  FSEL R24, R24, -INF , P0 ;  /* 0xff80000018187808 */ /* 0x002fe40000000000 */
[----:B------:R-:W-:Y:S02]  /*f100*/  FMNMX.FTZ R59, R12, R58, !PT ;  /* 0x0000003a0c3b7209 */ /* 0x000fe40007810000 */
[----:B------:R-:W-:Y:S02]  /*f110*/  ISETP.GT.AND P0, PT, R55, 0x10, PT ;  /* 0x000000103700780c */ /* 0x000fe40003f04270 */
[----:B------:R-:W-:Y:S01]  /*f120*/  FSEL R27, R27, -INF , P2 ;  /* 0xff8000001b1b7808 */ /* 0x000fe20001000000 */
[----:B------:R0:W1:Y:S01]  /*f130*/  MUFU.TANH R58, R61 ;  /* 0x0000003d003a7308 */ /* 0x0000620000002400 */
[----:B------:R-:W-:-:S02]  /*f140*/  FMNMX.FTZ R59, R24, R59, !PT ;  /* 0x0000003b183b7209 */ /* 0x000fc40007810000 */
[----:B------:R-:W-:Y:S02]  /*f150*/  ISETP.GT.AND P2, PT, R55, 0x11, PT ;  /* 0x000000113700780c */ /* 0x000fe40003f44270 */
[----:B-----5:R-:W-:Y:S02]  /*f160*/  FSEL R28, R28, -INF , P0 ;  /* 0xff8000001c1c7808 */ /* 0x020fe40000000000 */
[----:B------:R-:W-:Y:S01]  /*f170*/  FMNMX.FTZ R60, R27, R59, !PT ;  /* 0x0000003b1b3c7209 */ /* 0x000fe20007810000 */
[----:B------:R-:W-:Y:S01]  /*f180*/  MUFU.TANH R56, R56 ;  /* 0x0000003800387308 */ /* 0x000fe20000002400 */
[----:B------:R-:W-:Y:S02]  /*f190*/  ISETP.GT.AND P0, PT, R55, 0x18, PT ;  /* 0x000000183700780c */ /* 0x000fe40003f04270 */
[----:B------:R-:W-:Y:S02]  /*f1a0*/  FSEL R30, R30, -INF , P2 ;  /* 0xff8000001e1e7808 */ /* 0x000fe40001000000 */
[----:B------:R-:W-:-:S02]  /*f1b0*/  FMNMX.FTZ R60, R28, R60, !PT ;  /* 0x0000003c1c3c7209 */ /* 0x000fc40007810000 */
[C---:B------:R-:W-:Y:S01]  /*f1c0*/  ISETP.GT.AND P2, PT, R55.reuse, 0x19, PT ;  /* 0x000000193700780c */ /* 0x040fe20003f44270 */
[----:B------:R2:W4:Y:S01]  /*f1d0*/  MUFU.TANH R59, R64 ;  /* 0x00000040003b7308 */ /* 0x0005220000002400 */
[----:B------:R-:W-:Y:S02]  /*f1e0*/  FSEL R32, R32, -INF , P0 ;  /* 0xff80000020207808 */ /* 0x000fe40000000000 */
[----:B0-----:R-:W-:Y:S02]  /*f1f0*/  FMNMX.FTZ R61, R30, R60, !PT ;  /* 0x0000003c1e3d7209 */ /* 0x001fe40007810000 */
[----:B------:R-:W-:Y:S02]  /*f200*/  ISETP.GT.AND P0, PT, R55, 0x20, PT ;  /* 0x000000203700780c */ /* 0x000fe40003f04270 */
[----:B------:R-:W-:Y:S01]  /*f210*/  FSEL R34, R34, -INF , P2 ;  /* 0xff80000022227808 */ /* 0x000fe20001000000 */
[----:B------:R0:W5:Y:S01]  /*f220*/  MUFU.TANH R60, R65 ;  /* 0x00000041003c7308 */ /* 0x0001620000002400 */
[----:B------:R-:W-:-:S02]  /*f230*/  FMNMX.FTZ R61, R32, R61, !PT ;  /* 0x0000003d203d7209 */ /* 0x000fc40007810000 */
[C---:B------:R-:W-:Y:S02]  /*f240*/  ISETP.GT.AND P2, PT, R55.reuse, 0x21, PT ;  /* 0x000000213700780c */ /* 0x040fe40003f44270 */
[----:B------:R-:W-:Y:S02]  /*f250*/  FSEL R36, R36, -INF , P0 ;  /* 0xff80000024247808 */ /* 0x000fe40000000000 */
[----:B--2---:R-:W-:Y:S01]  /*f260*/  FMNMX.FTZ R64, R34, R61, !PT ;  /* 0x0000003d22407209 */ /* 0x004fe20007810000 */
[----:B------:R-:W-:Y:S01]  /*f270*/  MUFU.TANH R66, R66 ;  /* 0x0000004200427308 */ /* 0x000fe20000002400 */
[----:B------:R-:W-:Y:S01]  /*f280*/  ISETP.GT.AND P0, PT, R55, 0x28, PT ;  /* 0x000000283700780c */ /* 0x000fe20003f04270 */
[----:B0-----:R-:W-:Y:S01]  /*f290*/  FMUL.FTZ R65, R2, R69 ;  /* 0x0000004502417220 */ /* 0x001fe20000410000 */
[----:B------:R-:W-:Y:S02]  /*f2a0*/  FSEL R38, R38, -INF , P2 ;  /* 0xff80000026267808 */ /* 0x000fe40001000000 */
[----:B------:R-:W-:Y:S01]  /*f2b0*/  FMNMX.FTZ R64, R36, R64, !PT ;  /* 0x0000004024407209 */ /* 0x000fe20007810000 */
[----:B------:R-:W-:-:S02]  /*f2c0*/  WARPGROUP.DEPBAR.LE gsb0, 0x0 ;  /* 0x00008000000079c5 */ /* 0x000fc40000010000 */
[----:B------:R0:W2:Y:S01]  /*f2d0*/  MUFU.TANH R61, R68 ;  /* 0x00000044003d7308 */ /* 0x0000a20000002400 */
[C---:B------:R-:W-:Y:S01]  /*f2e0*/  ISETP.GT.AND P2, PT, R55.reuse, 0x29, PT ;  /* 0x000000293700780c */ /* 0x040fe20003f44270 */
[----:B------:R-:W-:Y:S01]  /*f2f0*/  FMUL.FTZ R136, R2, R87 ;  /* 0x0000005702887220 */ /* 0x000fe20000410000 */
[----:B------:R-:W-:Y:S02]  /*f300*/  FSEL R40, R40, -INF , P0 ;  /* 0xff80000028287808 */ /* 0x000fe40000000000 */
[----:B------:R-:W-:Y:S02]  /*f310*/  ISETP.GT.AND P0, PT, R55, 0x30, PT ;  /* 0x000000303700780c */ /* 0x000fe40003f04270 */
[----:B---3--:R-:W-:Y:S01]  /*f320*/  LOP3.LUT R140, R151, 0x7f, RZ, 0xc0, !PT ;  /* 0x0000007f978c7812 */ /* 0x008fe200078ec0ff */
[----:B------:R-:W3:Y:S01]  /*f330*/  MUFU.TANH R65, R65 ;  /* 0x0000004100417308 */ /* 0x000ee20000002400 */
[----:B0-----:R-:W-:Y:S02]  /*f340*/  FMNMX.FTZ R68, R38, R64, !PT ;  /* 0x0000004026447209 */ /* 0x001fe40007810000 */
[----:B------:R-:W-:Y:S01]  /*f350*/  FSEL R64, R42, -INF , P2 ;  /* 0xff8000002a407808 */ /* 0x000fe20001000000 */
[----:B------:R-:W-:Y:S01]  /*f360*/  FMUL.FTZ R42, R2, R72 ;  /* 0x00000048022a7220 */ /* 0x000fe20000410000 */
[----:B------:R-:W-:-:S02]  /*f370*/  FMNMX.FTZ R68, R40, R68, !PT ;  /* 0x0000004428447209 */ /* 0x000fc40007810000 */
[C---:B------:R-:W-:Y:S01]  /*f380*/  ISETP.GT.AND P2, PT, R55.reuse, 0x31, PT ;  /* 0x000000313700780c */ /* 0x040fe20003f44270 */
[----:B------:R-:W-:Y:S01]  /*f390*/  MUFU.TANH R67, R67 ;  /* 0x0000004300437308 */ /* 0x000fe20000002400 */
[----:B------:R-:W-:Y:S02]  /*f3a0*/  FSEL R44, R44, -INF , P0 ;  /* 0xff8000002c2c7808 */ /* 0x000fe40000000000 */
[----:B------:R-:W-:Y:S02]  /*f3b0*/  FMNMX.FTZ R68, R64, R68, !PT ;  /* 0x0000004440447209 */ /* 0x000fe40007810000 */
[----:B------:R-:W-:Y:S02]  /*f3c0*/  ISETP.GT.AND P0, PT, R55, 0x38, PT ;  /* 0x000000383700780c */ /* 0x000fe40003f04270 */
[----:B------:R-:W-:Y:S01]  /*f3d0*/  FSEL R46, R46, -INF , P2 ;  /* 0xff8000002e2e7808 */ /* 0x000fe20001000000 */
[----:B------:R-:W0:Y:S01]  /*f3e0*/  MUFU.TANH R42, R42 ;  /* 0x0000002a002a7308 */ /* 0x000e220000002400 */
[----:B------:R-:W-:-:S02]  /*f3f0*/  FMNMX.FTZ R68, R44, R68, !PT ;  /* 0x000000442c447209 */ /* 0x000fc40007810000 */
[C---:B------:R-:W-:Y:S02]  /*f400*/  ISETP.GT.AND P2, PT, R55.reuse, 0x39, PT ;  /* 0x000000393700780c */ /* 0x040fe40003f44270 */
[----:B------:R-:W-:Y:S02]  /*f410*/  FSEL R48, R48, -INF , P0 ;  /* 0xff80000030307808 */ /* 0x000fe40000000000 */
[----:B------:R-:W-:Y:S01]  /*f420*/  FMNMX.FTZ R69, R46, R68, !PT ;  /* 0x000000442e457209 */ /* 0x000fe20007810000 */
[----:B------:R-:W-:Y:S01]  /*f430*/  MUFU.TANH R70, R70 ;  /* 0x0000004600467308 */ /* 0x000fe20000002400 */
[----:B------:R-:W-:Y:S02]  /*f440*/  ISETP.GT.AND P0, PT, R55, 0x40, PT ;  /* 0x000000403700780c */ /* 0x000fe40003f04270 */
[----:B------:R-:W-:Y:S02]  /*f450*/  FSEL R50, R50, -INF , P2 ;  /* 0xff80000032327808 */ /* 0x000fe40001000000 */
[----:B------:R-:W-:-:S02]  /*f460*/  FMNMX.FTZ R69, R48, R69, !PT ;  /* 0x0000004530457209 */ /* 0x000fc40007810000 */
[C---:B------:R-:W-:Y:S01]  /*f470*/  ISETP.GT.AND P2, PT, R55.reuse, 0x41, PT ;  /* 0x000000413700780c */ /* 0x040fe20003f44270 */
[----:B------:R1:W0:Y:S01]  /*f480*/  MUFU.TANH R68, R73 ;  /* 0x0000004900447308 */ /* 0x0002220000002400 */
[----:B------:R-:W-:Y:S02]  /*f490*/  FSEL R52, R52, -INF , P0 ;  /* 0xff80000034347808 */ /* 0x000fe40000000000 */
[----:B------:R-:W-:Y:S02]  /*f4a0*/  FMNMX.FTZ R72, R50, R69, !PT ;  /* 0x0000004532487209 */ /* 0x000fe40007810000 */
[----:B------:R-:W-:Y:S02]  /*f4b0*/  ISETP.GT.AND P0, PT, R55, 0x48, PT ;  /* 0x000000483700780c */ /* 0x000fe40003f04270 */
[----:B------:R-:W-:Y:S01]  /*f4c0*/  FSEL R54, R54, -INF , P2 ;  /* 0xff80000036367808 */ /* 0x000fe20001000000 */
[----:B------:R5:W0:Y:S01]  /*f4d0*/  MUFU.TANH R69, R76 ;  /* 0x0000004c00457308 */ /* 0x000a220000002400 */
[----:B------:R-:W-:-:S02]  /*f4e0*/  FMNMX.FTZ R72, R52, R72, !PT ;  /* 0x0000004834487209 */ /* 0x000fc40007810000 */
[----:B------:R-:W-:Y:S02]  /*f4f0*/  ISETP.GT.AND P2, PT, R55, 0x49, PT ;  /* 0x000000493700780c */ /* 0x000fe40003f44270 */
[----:B------:R-:W-:Y:S02]  /*f500*/  FSEL R57, R57, -INF , P0 ;  /* 0xff80000039397808 */ /* 0x000fe40000000000 */
[----:B-1----:R-:W-:Y:S01]  /*f510*/  FMNMX.FTZ R73, R54, R72, !PT ;  /* 0x0000004836497209 */ /* 0x002fe20007810000 */
[----:B------:R-:W-:Y:S01]  /*f520*/  MUFU.TANH R71, R71 ;  /* 0x0000004700477308 */ /* 0x000fe20000002400 */
[----:B------:R-:W-:Y:S02]  /*f530*/  ISETP.GT.AND P0, PT, R55, 0x50, PT ;  /* 0x000000503700780c */ /* 0x000fe40003f04270 */
[----:B------:R-:W-:Y:S02]  /*f540*/  FSEL R58, R58, -INF , P2 ;  /* 0xff8000003a3a7808 */ /* 0x000fe40001000000 */
[----:B------:R-:W-:-:S02]  /*f550*/  FMNMX.FTZ R73, R57, R73, !PT ;  /* 0x0000004939497209 */ /* 0x000fc40007810000 */
[----:B------:R-:W-:Y:S01]  /*f560*/  ISETP.GT.AND P2, PT, R55, 0x51, PT ;  /* 0x000000513700780c */ /* 0x000fe20003f44270 */
[----:B------:R1:W0:Y:S01]  /*f570*/  MUFU.TANH R72, R77 ;  /* 0x0000004d00487308 */ /* 0x0002220000002400 */
[----:B----4-:R-:W-:Y:S02]  /*f580*/  FSEL R59, R59, -INF , P0 ;  /* 0xff8000003b3b7808 */ /* 0x010fe40000000000 */
[----:B-----5:R-:W-:Y:S02]  /*f590*/  FMNMX.FTZ R76, R58, R73, !PT ;  /* 0x000000493a4c7209 */ /* 0x020fe40007810000 */
[----:B------:R-:W-:Y:S02]  /*f5a0*/  ISETP.GT.AND P0, PT, R55, 0x58, PT ;  /* 0x000000583700780c */ /* 0x000fe40003f04270 */
[----:B------:R-:W-:Y:S01]  /*f5b0*/  FSEL R60, R60, -INF , P2 ;  /* 0xff8000003c3c7808 */ /* 0x000fe20001000000 */
[----:B------:R4:W5:Y:S01]  /*f5c0*/  MUFU.TANH R73, R80 ;  /* 0x0000005000497308 */ /* 0x0009620000002400 */
[----:B------:R-:W-:-:S02]  /*f5d0*/  FMNMX.FTZ R76, R59, R76, !PT ;  /* 0x0000004c3b4c7209 */ /* 0x000fc40007810000 */
[----:B------:R-:W-:Y:S02]  /*f5e0*/  ISETP.GT.AND P2, PT, R55, 0x59, PT ;  /* 0x000000593700780c */ /* 0x000fe40003f44270 */
[----:B--2---:R-:W-:Y:S02]  /*f5f0*/  FSEL R61, R61, -INF , P0 ;  /* 0xff8000003d3d7808 */ /* 0x004fe40000000000 */
[----:B-1----:R-:W-:Y:S01]  /*f600*/  FMNMX.FTZ R77, R60, R76, !PT ;  /* 0x0000004c3c4d7209 */ /* 0x002fe20007810000 */
[----:B------:R-:W-:Y:S01]  /*f610*/  MUFU.TANH R74, R74 ;  /* 0x0000004a004a7308 */ /* 0x000fe20000002400 */
[----:B------:R-:W-:Y:S02]  /*f620*/  ISETP.GT.AND P0, PT, R55, 0x60, PT ;  /* 0x000000603700780c */ /* 0x000fe40003f04270 */
[----:B---3--:R-:W-:Y:S02]  /*f630*/  FSEL R65, R65, -INF , P2 ;  /* 0xff80000041417808 */ /* 0x008fe40001000000 */
[----:B----4-:R-:W-:-:S02]  /*f640*/  FMNMX.FTZ R80, R61, R77, !PT ;  /* 0x0000004d3d507209 */ /* 0x010fc40007810000 */
[----:B------:R-:W-:Y:S01]  /*f650*/  ISETP.GT.AND P2, PT, R55, 0x61, PT ;  /* 0x000000613700780c */ /* 0x000fe20003f44270 */
[----:B------:R1:W2:Y:S01]  /*f660*/  MUFU.TANH R76, R81 ;  /* 0x00000051004c7308 */ /* 0x0002a20000002400 */
[----:B0-----:R-:W-:Y:S02]  /*f670*/  FSEL R77, R42, -INF , P0 ;  /* 0xff8000002a4d7808 */ /* 0x001fe40000000000 */
[----:B------:R-:W-:Y:S02]  /*f680*/  FMNMX.FTZ R80, R65, R80, !PT ;  /* 0x0000005041507209 */ /* 0x000fe40007810000 */
[----:B------:R-:W-:Y:S02]  /*f690*/  ISETP.GT.AND P0, PT, R55, 0x68, PT ;  /* 0x000000683700780c */ /* 0x000fe40003f04270 */
[----:B------:R-:W-:Y:S01]  /*f6a0*/  FSEL R68, R68, -INF , P2 ;  /* 0xff80000044447808 */ /* 0x000fe20001000000 */
[----:B------:R0:W3:Y:S01]  /*f6b0*/  MUFU.TANH R42, R84 ;  /* 0x00000054002a7308 */ /* 0x0000e20000002400 */
        /* <DEDUP_REMOVED lines=9> */
[----:B------:R1:W4:Y:S01]  /*f750*/  MUFU.TANH R80, R85 ;  /* 0x0000005500507308 */ /* 0x0003220000002400 */
[----:B-----5:R-:W-:Y:S02]  /*f760*/  FSEL R73, R73, -INF , P0 ;  /* 0xff80000049497808 */ /* 0x020fe40000000000 */
[----:B------:R-:W-:Y:S02]  /*f770*/  FMNMX.FTZ R81, R72, R81, !PT ;  /* 0x0000005148517209 */ /* 0x000fe40007810000 */
[----:B------:R-:W-:Y:S02]  /*f780*/  ISETP.GT.AND P0, PT, R55, 0x78, PT ;  /* 0x000000783700780c */ /* 0x000fe40003f04270 */
[----:B--2---:R-:W-:Y:S01]  /*f790*/  FSEL R76, R76, -INF , P2 ;  /* 0xff8000004c4c7808 */ /* 0x004fe20001000000 */
[----:B------:R-:W-:Y:S01]  /*f7a0*/  MUFU.TANH R78, R78 ;  /* 0x0000004e004e7308 */ /* 0x000fe20000002400 */
[----:B0-----:R-:W-:Y:S01]  /*f7b0*/  FMNMX.FTZ R84, R73, R81, !PT ;  /* 0x0000005149547209 */ /* 0x001fe20007810000 */
[----:B-1----:R-:W-:Y:S01]  /*f7c0*/  FMUL.FTZ R85, R2, R86 ;  /* 0x0000005602557220 */ /* 0x002fe20000410000 */
[----:B---3--:R-:W-:-:S02]  /*f7d0*/  FSEL R81, R42, -INF , P0 ;  /* 0xff8000002a517808 */ /* 0x008fc40000000000 */
[C---:B------:R-:W-:Y:S01]  /*f7e0*/  ISETP.GT.AND P2, PT, R55.reuse, 0x79, PT ;  /* 0x000000793700780c */ /* 0x040fe20003f44270 */
[----:B------:R-:W-:Y:S01]  /*f7f0*/  VIADD R55, R55, 0x8 ;  /* 0x0000000837377836 */ /* 0x000fe20000000000 */
[----:B------:R-:W-:Y:S01]  /*f800*/  FMNMX.FTZ R42, R76, R84, !PT ;  /* 0x000000544c2a7209 */ /* 0x000fe20007810000 */
[----:B------:R-:W-:Y:S01]  /*f810*/  MUFU.TANH R79, R79 ;  /* 0x0000004f004f7308 */ /* 0x000fe20000002400 */
[----:B----4-:R-:W-:Y:S02]  /*f820*/  FSEL R80, R80, -INF , P2 ;  /* 0xff80000050507808 */ /* 0x010fe40001000000 */
[----:B------:R-:W-:Y:S02]  /*f830*/  FMNMX.FTZ R42, R81, R42, !PT ;  /* 0x0000002a512a7209 */ /* 0x000fe40007810000 */
[C---:B------:R-:W-:Y:S02]  /*f840*/  ISETP.GT.AND P2, PT, R55.reuse, RZ, PT ;  /* 0x000000ff3700720c */ /* 0x040fe40003f44270 */
[----:B------:R-:W-:Y:S01]  /*f850*/  FMNMX.FTZ R42, R80, R42, !PT ;  /* 0x0000002a502a7209 */ /* 0x000fe20007810000 */
[----:B------:R0:W1:Y:S01]  /*f860*/  MUFU.TANH R84, R63 ;  /* 0x0000003f00547308 */ /* 0x0000620000002400 */
[----:B------:R-:W-:-:S02]  /*f870*/  ISETP.GT.AND P4, PT, R55, 0x1, PT ;  /* 0x000000013700780c */ /* 0x000fc40003f84270 */
[----:B------:R-:W-:Y:S02]  /*f880*/  ISETP.GT.AND P3, PT, R55, 0x8, PT ;  /* 0x000000083700780c */ /* 0x000fe40003f64270 */
[----:B------:R-:W-:Y:S02]  /*f890*/  FSEL R13, R13, -INF , P4 ;  /* 0xff8000000d0d7808 */ /* 0x000fe40002000000 */
[C---:B------:R-:W-:Y:S01]  /*f8a0*/  ISETP.GT.AND P6, PT, R55.reuse, 0x9, PT ;  /* 0x000000093700780c */ /* 0x040fe20003fc4270 */
[----:B------:R-:W2:Y:S01]  /*f8b0*/  MUFU.TANH R82, R82 ;  /* 0x0000005200527308 */ /* 0x000ea20000002400 */
[----:B0-----:R-:W0:Y:S01]  /*f8c0*/  SHFL.BFLY PT, R63, R42, 0x2, 0x1f ;  /* 0x0c401f002a3f7f89 */ /* 0x001e2200000e0000 */
[----:B------:R-:W-:Y:S02]  /*f8d0*/  ISETP.GT.AND P5, PT, R55, 0x10, PT ;  /* 0x000000103700780c */ /* 0x000fe40003fa4270 */
[----:B------:R-:W-:Y:S02]  /*f8e0*/  FSEL R26, R26, -INF , P6 ;  /* 0xff8000001a1a7808 */ /* 0x000fe40003000000 */
[----:B------:R-:W-:-:S02]  /*f8f0*/  FSEL R29, R29, -INF , P5 ;  /* 0xff8000001d1d7808 */ /* 0x000fc40002800000 */
[C---:B------:R-:W-:Y:S01]  /*f900*/  ISETP.GT.AND P4, PT, R55.reuse, 0x18, PT ;  /* 0x000000183700780c */ /* 0x040fe20003f84270 */
[----:B------:R-:W3:Y:S01]  /*f910*/  MUFU.TANH R83, R83 ;  /* 0x0000005300537308 */ /* 0x000ee20000002400 */
[----:B------:R-:W-:Y:S02]  /*f920*/  ISETP.GT.AND P6, PT, R55, 0x20, PT ;  /* 0x000000203700780c */ /* 0x000fe40003fc4270 */
[----:B------:R-:W-:Y:S02]  /*f930*/  FSEL R33, R33, -INF , P4 ;  /* 0xff80000021217808 */ /* 0x000fe40002000000 */
[----:B------:R-:W-:Y:S02]  /*f940*/  ISETP.GT.AND P5, PT, R55, 0x21, PT ;  /* 0x000000213700780c */ /* 0x000fe40003fa4270 */
[----:B------:R-:W-:Y:S01]  /*f950*/  FSEL R37, R37, -INF , P6 ;  /* 0xff80000025257808 */ /* 0x000fe20003000000 */
[----:B------:R-:W4:Y:S01]  /*f960*/  MUFU.TANH R85, R85 ;  /* 0x0000005500557308 */ /* 0x000f220000002400 */
[----:B------:R-:W-:-:S02]  /*f970*/  FSEL R39, R39, -INF , P5 ;  /* 0xff80000027277808 */ /* 0x000fc40002800000 */
[C---:B------:R-:W-:Y:S02]  /*f980*/  ISETP.GT.AND P4, PT, R55.reuse, 0x29, PT ;  /* 0x000000293700780c */ /* 0x040fe40003f84270 */
[C---:B------:R-:W-:Y:S02]  /*f990*/  ISETP.GT.AND P6, PT, R55.reuse, 0x31, PT ;  /* 0x000000313700780c */ /* 0x040fe40003fc4270 */
[----:B------:R-:W-:Y:S02]  /*f9a0*/  ISETP.GT.AND P5, PT, R55, 0x38, PT ;  /* 0x000000383700780c */ /* 0x000fe40003fa4270 */
[----:B0-----:R-:W-:Y:S02]  /*f9b0*/  FMNMX.FTZ R63, R42, R63, !PT ;  /* 0x0000003f2a3f7209 */ /* 0x001fe40007810000 */
[----:B------:R-:W-:Y:S02]  /*f9c0*/  FSEL R47, R47, -INF , P6 ;  /* 0xff8000002f2f7808 */ /* 0x000fe40003000000 */
[----:B------:R-:W-:Y:S01]  /*f9d0*/  FSEL R49, R49, -INF , P5 ;  /* 0xff80000031317808 */ /* 0x000fe20002800000 */
[----:B------:R-:W0:Y:S01]  /*f9e0*/  SHFL.BFLY PT, R42, R63, 0x1, 0x1f ;  /* 0x0c201f003f2a7f89 */ /* 0x000e2200000e0000 */
[----:B------:R-:W-:-:S02]  /*f9f0*/  ISETP.GT.AND P6, PT, R55, 0x48, PT ;  /* 0x000000483700780c */ /* 0x000fc40003fc4270 */
[C---:B------:R-:W-:Y:S02]  /*fa00*/  ISETP.GT.AND P5, PT, R55.reuse, 0x49, PT ;  /* 0x000000493700780c */ /* 0x040fe40003fa4270 */
[----:B------:R-:W-:Y:S02]  /*fa10*/  FSEL R62, R62, -INF , P6 ;  /* 0xff8000003e3e7808 */ /* 0x000fe40003000000 */
[----:B-1----:R-:W-:Y:S02]  /*fa20*/  FSEL R84, R84, -INF , P5 ;  /* 0xff80000054547808 */ /* 0x002fe40002800000 */
[C---:B------:R-:W-:Y:S02]  /*fa30*/  ISETP.GT.AND P6, PT, R55.reuse, 0x59, PT ;  /* 0x000000593700780c */ /* 0x040fe40003fc4270 */
[----:B------:R-:W-:Y:S02]  /*fa40*/  ISETP.GT.AND P5, PT, R55, 0x60, PT ;  /* 0x000000603700780c */ /* 0x000fe40003fa4270 */
[----:B------:R-:W-:-:S02]  /*fa50*/  FSEL R71, R71, -INF , P6 ;  /* 0xff80000047477808 */ /* 0x000fc40003000000 */
[----:B------:R-:W-:Y:S02]  /*fa60*/  FSEL R74, R74, -INF , P5 ;  /* 0xff8000004a4a7808 */ /* 0x000fe40002800000 */
[C---:B------:R-:W-:Y:S02]  /*fa70*/  ISETP.GT.AND P6, PT, R55.reuse, 0x70, PT ;  /* 0x000000703700780c */ /* 0x040fe40003fc4270 */
[----:B------:R-:W-:Y:S02]  /*fa80*/  ISETP.GT.AND P5, PT, R55, 0x71, PT ;  /* 0x000000713700780c */ /* 0x000fe40003fa4270 */
[----:B--2---:R-:W-:Y:S02]  /*fa90*/  FSEL R82, R82, -INF , P6 ;  /* 0xff80000052527808 */ /* 0x004fe40003000000 */
[----:B---3--:R-:W-:Y:S02]  /*faa0*/  FSEL R83, R83, -INF , P5 ;  /* 0xff80000053537808 */ /* 0x008fe40002800000 */
[----:B0-----:R-:W-:Y:S01]  /*fab0*/  FMNMX.FTZ R63, R63, R42, !PT ;  /* 0x0000002a3f3f7209 */ /* 0x001fe20007810000 */
[----:B------:R-:W-:-:S03]  /*fac0*/  IMAD.U32 R42, RZ, RZ, UR4 ;  /* 0x00000004ff2a7e24 */ /* 0x000fc6000f8e00ff */
[C---:B------:R-:W-:Y:S01]  /*fad0*/  FSETP.NEU.FTZ.AND P0, PT, R63.reuse, -INF , PT ;  /* 0xff8000003f00780b */ /* 0x040fe20003f1d000 */
[----:B------:R-:W-:-:S05]  /*fae0*/  FFMA.FTZ R86, R63, R42, -8 ;  /* 0xc10000003f567423 */ /* 0x000fca000001002a */
[----:B------:R-:W-:Y:S02]  /*faf0*/  FSEL R87, R86, RZ, P0 ;  /* 0x000000ff56577208 */ /* 0x000fe40000000000 */
[----:B------:R0:W1:Y:S03]  /*fb00*/  MUFU.TANH R86, R136 ;  /* 0x0000008800567308 */ /* 0x0000660000002400 */
[----:B------:R-:W-:-:S01]  /*fb10*/  FFMA.FTZ R137, R28, R42, -R87 ;  /* 0x0000002a1c897223 */ /* 0x000fc20000010857 */
[----:B------:R-:W-:Y:S01]  /*fb20*/  FSEL R28, R25, -INF , P3 ;  /* 0xff800000191c7808 */ /* 0x000fe20001800000 */
[----:B------:R-:W-:-:S01]  /*fb30*/  FFMA.FTZ R8, R8, R42, -R87 ;  /* 0x0000002a08087223 */ /* 0x000fc20000010857 */
[----:B------:R-:W-:Y:S01]  /*fb40*/  ISETP.GT.AND P3, PT, R55, 0x19, PT ;  /* 0x000000193700780c */ /* 0x000fe20003f64270 */
[----:B------:R-:W-:-:S01]  /*fb50*/  FFMA.FTZ R12, R12, R42, -R87 ;  /* 0x0000002a0c0c7223 */ /* 0x000fc20000010857 */
[----:B------:R-:W-:Y:S01]  /*fb60*/  MUFU.EX2 R25, R137 ;  /* 0x0000008900197308 */ /* 0x000fe20000000800 */
[----:B0-----:R-:W-:-:S01]  /*fb70*/  FFMA.FTZ R136, R27, R42, -R87 ;  /* 0x0000002a1b887223 */ /* 0x001fc20000010857 */
[----:B------:R-:W-:Y:S01]  /*fb80*/  FSEL R27, R9, -INF , P2 ;  /* 0xff800000091b7808 */ /* 0x000fe20001000000 */
[----:B------:R-:W-:-:S01]  /*fb90*/  FFMA.FTZ R24, R24, R42, -R87 ;  /* 0x0000002a18187223 */ /* 0x000fc20000010857 */
[----:B------:R-:W-:Y:S01]  /*fba0*/  ISETP.GT.AND P2, PT, R55, 0x11, PT ;  /* 0x000000113700780c */ /* 0x000fe20003f44270 */
[----:B------:R-:W-:-:S01]  /*fbb0*/  FFMA.FTZ R30, R30, R42, -R87 ;  /* 0x0000002a1e1e7223 */ /* 0x000fc20000010857 */
[----:B------:R-:W-:Y:S01]  /*fbc0*/  FSEL R35, R35, -INF , P3 ;  /* 0xff80000023237808 */ /* 0x000fe20001800000 */
[----:B------:R-:W-:-:S01]  /*fbd0*/  FFMA.FTZ R32, R32, R42, -R87 ;  /* 0x0000002a20207223 */ /* 0x000fc20000010857 */
[----:B------:R0:W-:Y:S01]  /*fbe0*/  MUFU.EX2 R9, R136 ;  /* 0x0000008800097308 */ /* 0x0001e20000000800 */
[----:B------:R-:W-:Y:S01]  /*fbf0*/  FSEL R31, R31, -INF , P2 ;  /* 0xff8000001f1f7808 */ /* 0x000fe20001000000 */
[-CC-:B------:R-:W-:Y:S01]  /*fc00*/  FFMA.FTZ R34, R34, R42.reuse, -R87.reuse ;  /* 0x0000002a22227223 */ /* 0x180fe20000010857 */
[C---:B------:R-:W-:Y:S01]  /*fc10*/  ISETP.GT.AND P2, PT, R55.reuse, 0x28, PT ;  /* 0x000000283700780c */ /* 0x040fe20003f44270 */
[-CC-:B------:R-:W-:Y:S01]  /*fc20*/  FFMA.FTZ R36, R36, R42.reuse, -R87.reuse ;  /* 0x0000002a24247223 */ /* 0x180fe20000010857 */
[----:B------:R-:W-:Y:S01]  /*fc30*/  ISETP.GT.AND P3, PT, R55, 0x30, PT ;  /* 0x000000303700780c */ /* 0x000fe20003f64270 */
[-CC-:B------:R-:W-:Y:S01]  /*fc40*/  FFMA.FTZ R38, R38, R42.reuse, -R87.reuse ;  /* 0x0000002a26267223 */ /* 0x180fe20000010857 */
[----:B------:R-:W-:Y:S01]  /*fc50*/  FSEL R41, R41, -INF , P2 ;  /* 0xff80000029297808 */ /* 0x000fe20001000000 */
[--C-:B------:R-:W-:Y:S01]  /*fc60*/  FFMA.FTZ R40, R40, R42, -R87.reuse ;  /* 0x0000002a28287223 */ /* 0x100fe20000010857 */
[----:B0-----:R-:W-:Y:S01]  /*fc70*/  FMNMX.FTZ R136, R27, R20, !PT ;  /* 0x000000141b887209 */ /* 0x001fe20007810000 */
[-CC-:B------:R-:W-:Y:S01]  /*fc80*/  FFMA.FTZ R64, R64, R42.reuse, -R87.reuse ;  /* 0x0000002a40407223 */ /* 0x180fe20000010857 */
[----:B------:R-:W-:Y:S01]  /*fc90*/  FSEL R45, R45, -INF , P3 ;  /* 0xff8000002d2d7808 */ /* 0x000fe20001800000 */
[--C-:B------:R-:W-:Y:S01]  /*fca0*/  FFMA.FTZ R44, R44, R42, -R87.reuse ;  /* 0x0000002a2c2c7223 */ /* 0x100fe20000010857 */
[----:B------:R-:W-:Y:S01]  /*fcb0*/  FMNMX.FTZ R136, R13, R136, !PT ;  /* 0x000000880d887209 */ /* 0x000fe20007810000 */
[-CC-:B------:R-:W-:Y:S01]  /*fcc0*/  FFMA.FTZ R46, R46, R42.reuse, -R87.reuse ;  /* 0x0000002a2e2e7223 */ /* 0x180fe20000010857 */
[----:B------:R-:W-:Y:S01]  /*fcd0*/  ISETP.GT.AND P2, PT, R55, 0x39, PT ;  /* 0x000000393700780c */ /* 0x000fe20003f44270 */
[--C-:B------:R-:W-:Y:S01]  /*fce0*/  FFMA.FTZ R48, R48, R42, -R87.reuse ;  /* 0x0000002a30307223 */ /* 0x100fe20000010857 */
[----:B------:R-:W-:Y:S01]  /*fcf0*/  FMNMX.FTZ R136, R28, R136, !PT ;  /* 0x000000881c887209 */ /* 0x000fe20007810000 */
        /* <DEDUP_REMOVED lines=16> */
[----:B------:R-:W-:Y:S01]  /*fe00*/  FFMA.FTZ R81, R81, R42, -R87 ;  /* 0x0000002a51517223 */ /* 0x000fe20000010857 */
[----:B------:R-:W-:Y:S01]  /*fe10*/  FSEL R66, R66, -INF , P2 ;  /* 0xff80000042427808 */ /* 0x000fe20001000000 */
[----:B------:R-:W-:Y:S01]  /*fe20*/  MUFU.EX2 R8, R8 ;  /* 0x0000000800087308 */ /* 0x000fe20000000800 */
[----:B------:R-:W-:-:S02]  /*fe30*/  FMNMX.FTZ R136, R35, R136, !PT ;  /* 0x0000008823887209 */ /* 0x000fc40007810000 */
[----:B------:R-:W-:Y:S02]  /*fe40*/  ISETP.GT.AND P3, PT, R55, 0x58, PT ;  /* 0x000000583700780c */ /* 0x000fe40003f64270 */
[----:B------:R-:W-:Y:S02]  /*fe50*/  FMNMX.FTZ R136, R37, R136, !PT ;  /* 0x0000008825887209 */ /* 0x000fe40007810000 */
[----:B------:R-:W-:Y:S01]  /*fe60*/  FSEL R70, R70, -INF , P3 ;  /* 0xff80000046467808 */ /* 0x000fe20001800000 */
[----:B------:R-:W-:Y:S01]  /*fe70*/  MUFU.EX2 R12, R12 ;  /* 0x0000000c000c7308 */ /* 0x000fe20000000800 */
[----:B------:R-:W-:Y:S02]  /*fe80*/  FMNMX.FTZ R137, R39, R136, !PT ;  /* 0x0000008827897209 */ /* 0x000fe40007810000 */
[----:B------:R-:W-:Y:S02]  /*fe90*/  FSEL R136, R43, -INF , P4 ;  /* 0xff8000002b887808 */ /* 0x000fe40002000000 */
[----:B------:R-:W-:-:S02]  /*fea0*/  FMNMX.FTZ R137, R41, R137, !PT ;  /* 0x0000008929897209 */ /* 0x000fc40007810000 */
[----:B------:R-:W-:Y:S01]  /*feb0*/  ISETP.GT.AND P4, PT, R55, 0x40, PT ;  /* 0x000000403700780c */ /* 0x000fe20003f84270 */
[----:B------:R-:W-:Y:S01]  /*fec0*/  MUFU.EX2 R24, R24 ;  /* 0x0000001800187308 */ /* 0x000fe20000000800 */
[----:B------:R-:W-:Y:S02]  /*fed0*/  FMNMX.FTZ R137, R136, R137, !PT ;  /* 0x0000008988897209 */ /* 0x000fe40007810000 */
[----:B------:R-:W-:Y:S02]  /*fee0*/  FSEL R53, R53, -INF , P4 ;  /* 0xff80000035357808 */ /* 0x000fe40002000000 */
[----:B------:R-:W-:Y:S02]  /*fef0*/  FMNMX.FTZ R137, R45, R137, !PT ;  /* 0x000000892d897209 */ /* 0x000fe40007810000 */
[----:B------:R-:W-:Y:S01]  /*ff00*/  ISETP.GT.AND P4, PT, R55, 0x51, PT ;  /* 0x000000513700780c */ /* 0x000fe20003f84270 */
[----:B------:R-:W-:Y:S01]  /*ff10*/  MUFU.EX2 R30, R30 ;  /* 0x0000001e001e7308 */ /* 0x000fe20000000800 */
[----:B------:R-:W-:-:S02]  /*ff20*/  FMNMX.FTZ R137, R47, R137, !PT ;  /* 0x000000892f897209 */ /* 0x000fc40007810000 */
[----:B------:R-:W-:Y:S02]  /*ff30*/  FSEL R67, R67, -INF , P4 ;  /* 0xff80000043437808 */ /* 0x000fe40002000000 */
[----:B------:R-:W-:Y:S02]  /*ff40*/  FMNMX.FTZ R137, R49, R137, !PT ;  /* 0x0000008931897209 */ /* 0x000fe40007810000 */
[----:B------:R-:W-:Y:S01]  /*ff50*/  ISETP.GT.AND P2, PT, R55, 0x61, PT ;  /* 0x000000613700780c */ /* 0x000fe20003f44270 */
[----:B------:R-:W-:Y:S01]  /*ff60*/  MUFU.EX2 R32, R32 ;  /* 0x0000002000207308 */ /* 0x000fe20000000800 */
[----:B------:R-:W-:Y:S02]  /*ff70*/  FMNMX.FTZ R137, R51, R137, !PT ;  /* 0x0000008933897209 */ /* 0x000fe40007810000 */
[----:B------:R-:W-:Y:S02]  /*ff80*/  ISETP.GT.AND P4, PT, R55, 0x68, PT ;  /* 0x000000683700780c */ /* 0x000fe40003f84270 */
[----:B------:R-:W-:-:S02]  /*ff90*/  FMNMX.FTZ R137, R53, R137, !PT ;  /* 0x0000008935897209 */ /* 0x000fc40007810000 */
[----:B------:R-:W-:Y:S01]  /*ffa0*/  FSEL R75, R75, -INF , P2 ;  /* 0xff8000004b4b7808 */ /* 0x000fe20001000000 */
[----:B------:R-:W-:Y:S01]  /*ffb0*/  MUFU.EX2 R34, R34 ;  /* 0x0000002200227308 */ /* 0x000fe20000000800 */
[----:B------:R-:W-:Y:S02]  /*ffc0*/  FMNMX.FTZ R137, R56, R137, !PT ;  /* 0x0000008938897209 */ /* 0x000fe40007810000 */
[----:B------:R-:W-:Y:S02]  /*ffd0*/  ISETP.GT.AND P3, PT, R55, 0x69, PT ;  /* 0x000000693700780c */ /* 0x000fe40003f64270 */
[----:B------:R-:W-:Y:S02]  /*ffe0*/  FMNMX.FTZ R137, R62, R137, !PT ;  /* 0x000000893e897209 */ /* 0x000fe40007810000 */
[----:B------:R-:W-:Y:S01]  /*fff0*/  FSEL R78, R78, -INF , P4 ;  /* 0xff8000004e4e7808 */ /* 0x000fe20002000000 */
[----:B------:R-:W-:Y:S01]  /*10000*/  MUFU.EX2 R36, R36 ;  /* 0x0000002400247308 */ /* 0x000fe20000000800 */
[----:B------:R-:W-:-:S02]  /*10010*/  FMNMX.FTZ R137, R84, R137, !PT ;  /* 0x0000008954897209 */ /* 0x000fc40007810000 */
[----:B------:R-:W-:Y:S02]  /*10020*/  FSEL R79, R79, -INF , P3 ;  /* 0xff8000004f4f7808 */ /* 0x000fe40001800000 */
[----:B------:R-:W-:Y:S02]  /*10030*/  FMNMX.FTZ R137, R66, R137, !PT ;  /* 0x0000008942897209 */ /* 0x000fe40007810000 */
[----:B------:R-:W-:Y:S01]  /*10040*/  ISETP.GT.AND P2, PT, R55, 0x78, PT ;  /* 0x000000783700780c */ /* 0x000fe20003f44270 */
[----:B------:R-:W-:Y:S01]  /*10050*/  MUFU.EX2 R38, R38 ;  /* 0x0000002600267308 */ /* 0x000fe20000000800 */
[----:B------:R-:W-:Y:S02]  /*10060*/  FMNMX.FTZ R137, R67, R137, !PT ;  /* 0x0000008943897209 */ /* 0x000fe40007810000 */
[----:B------:R-:W-:Y:S01]  /*10070*/  ISETP.GT.AND P4, PT, R55, 0x79, PT ;  /* 0x000000793700780c */ /* 0x000fe20003f84270 */
[----:B------:R-:W-:-:S01]  /*10080*/  FFMA.FTZ R55, R57, R42, -R87 ;  /* 0x0000002a39377223 */ /* 0x000fc20000010857 */
[----:B------:R-:W-:Y:S01]  /*10090*/  FMNMX.FTZ R137, R70, R137, !PT ;  /* 0x0000008946897209 */ /* 0x000fe20007810000 */
[----:B------:R-:W-:-:S01]  /*100a0*/  FFMA.FTZ R57, R58, R42, -R87 ;  /* 0x0000002a3a397223 */ /* 0x000fc20000010857 */
[----:B----4-:R-:W-:Y:S01]  /*100b0*/  FSEL R85, R85, -INF , P2 ;  /* 0xff80000055557808 */ /* 0x010fe20001000000 */
[----:B------:R-:W-:-:S01]  /*100c0*/  FFMA.FTZ R58, R59, R42, -R87 ;  /* 0x0000002a3b3a7223 */ /* 0x000fc20000010857 */
[----:B------:R-:W-:Y:S01]  /*100d0*/  FMNMX.FTZ R137, R71, R137, !PT ;  /* 0x0000008947897209 */ /* 0x000fe20007810000 */
[----:B------:R-:W-:-:S01]  /*100e0*/  FFMA.FTZ R59, R60, R42, -R87 ;  /* 0x0000002a3c3b7223 */ /* 0x000fc20000010857 */
[----:B-1----:R-:W-:Y:S01]  /*100f0*/  FSEL R86, R86, -INF , P4 ;  /* 0xff80000056567808 */ /* 0x002fe20002000000 */
[----:B------:R-:W-:-:S01]  /*10100*/  FFMA.FTZ R60, R61, R42, -R87 ;  /* 0x0000002a3d3c7223 */ /* 0x000fc20000010857 */
[----:B------:R-:W-:Y:S01]  /*10110*/  FMNMX.FTZ R137, R74, R137, !PT ;  /* 0x000000894a897209 */ /* 0x000fe20007810000 */
[----:B------:R-:W-:-:S01]  /*10120*/  FFMA.FTZ R61, R65, R42, -R87 ;  /* 0x0000002a413d7223 */ /* 0x000fc20000010857 */
[-CC-:B------:R-:W-:Y:S01]  /*10130*/  FFMA.FTZ R65, R77, R42.reuse, -R87.reuse ;  /* 0x0000002a4d417223 */ /* 0x180fe20000010857 */
[----:B------:R-:W-:-:S01]  /*10140*/  FFMA.FTZ R87, R80, R42, -R87 ;  /* 0x0000002a50577223 */ /* 0x000fc20000010857 */
        /* <DEDUP_REMOVED lines=21> */
[----:B0-----:R-:W-:-:S02]  /*102a0*/  FMNMX.FTZ R43, R43, R77, !PT ;  /* 0x0000004d2b2b7209 */ /* 0x001fc40007810000 */
[----:B------:R-:W-:Y:S02]  /*102b0*/  FSEL R77, R63, RZ, P0 ;  /* 0x000000ff3f4d7208 */ /* 0x000fe40000000000 */
[C---:B------:R-:W-:Y:S01]  /*102c0*/  FSETP.NEU.FTZ.AND P0, PT, R43.reuse, -INF , PT ;  /* 0xff8000002b00780b */ /* 0x040fe20003f1d000 */
[----:B------:R-:W-:Y:S02]  /*102d0*/  FFMA.FTZ R80, R43, R42, -8 ;  /* 0xc10000002b507423 */ /* 0x000fe4000001002a */
[----:B------:R-:W-:-:S01]  /*102e0*/  FADD.FTZ R77, -R77, R15 ;  /* 0x0000000f4d4d7221 */ /* 0x000fc20000010100 */
[----:B------:R-:W-:Y:S02]  /*102f0*/  MUFU.EX2 R59, R59 ;  /* 0x0000003b003b7308 */ /* 0x000fe40000000800 */
[----:B------:R-:W-:Y:S01]  /*10300*/  FSEL R15, R80, RZ, P0 ;  /* 0x000000ff500f7208 */ /* 0x000fe20000000000 */
[----:B------:R-:W-:-:S04]  /*10310*/  FMUL.FTZ R77, R77, R42 ;  /* 0x0000002a4d4d7220 */ /* 0x000fc80000410000 */
[-CC-:B------:R-:W-:Y:S01]  /*10320*/  FFMA.FTZ R80, R136, R42.reuse, -R15.reuse ;  /* 0x0000002a88507223 */ /* 0x180fe2000001080f */
[----:B------:R-:W-:Y:S01]  /*10330*/  FSEL R136, R43, RZ, P0 ;  /* 0x000000ff2b887208 */ /* 0x000fe20000000000 */
[-CC-:B------:R-:W-:Y:S01]  /*10340*/  FFMA.FTZ R27, R27, R42.reuse, -R15.reuse ;  /* 0x0000002a1b1b7223 */ /* 0x180fe2000001080f */
[----:B------:R-:W-:-:S01]  /*10350*/  FFMA.FTZ R13, R13, R42, -R15 ;  /* 0x0000002a0d0d7223 */ /* 0x000fc2000001080f */
[----:B------:R-:W0:Y:S01]  /*10360*/  MUFU.EX2 R77, R77 ;  /* 0x0000004d004d7308 */ /* 0x000e220000000800 */
[----:B------:R-:W-:-:S01]  /*10370*/  FFMA.FTZ R28, R28, R42, -R15 ;  /* 0x0000002a1c1c7223 */ /* 0x000fc2000001080f */
[----:B------:R-:W-:Y:S01]  /*10380*/  FADD.FTZ R136, -R136, R20 ;  /* 0x0000001488887221 */ /* 0x000fe20000010100 */
[----:B------:R-:W-:-:S01]  /*10390*/  FFMA.FTZ R26, R26, R42, -R15 ;  /* 0x0000002a1a1a7223 */ /* 0x000fc2000001080f */
[-CC-:B------:R-:W-:Y:S01]  /*103a0*/  FFMA.FTZ R29, R29, R42.reuse, -R15.reuse ;  /* 0x0000002a1d1d7223 */ /* 0x180fe2000001080f */
[----:B------:R-:W-:-:S01]  /*103b0*/  FFMA.FTZ R31, R31, R42, -R15 ;  /* 0x0000002a1f1f7223 */ /* 0x000fc2000001080f */
[-C--:B------:R-:W-:Y:S01]  /*103c0*/  FMUL.FTZ R20, R136, R42.reuse ;  /* 0x0000002a88147220 */ /* 0x080fe20000410000 */
        /* <DEDUP_REMOVED lines=10> */
[----:B0-----:R-:W-:-:S01]  /*10470*/  FFMA.FTZ R3, R77, R3, R8 ;  /* 0x000000034d037223 */ /* 0x001fc20000010008 */
[-CC-:B------:R-:W-:Y:S01]  /*10480*/  FFMA.FTZ R51, R51, R42.reuse, -R15.reuse ;  /* 0x0000002a33337223 */ /* 0x180fe2000001080f */
[----:B------:R-:W-:-:S01]  /*10490*/  FFMA.FTZ R53, R53, R42, -R15 ;  /* 0x0000002a35357223 */ /* 0x000fc2000001080f */
[----:B------:R-:W-:Y:S01]  /*104a0*/  FFMA.FTZ R56, R56, R42, -R15 ;  /* 0x0000002a38387223 */ /* 0x000fe2000001080f */
[----:B------:R-:W-:-:S01]  /*104b0*/  FADD.FTZ R3, R12, R3 ;  /* 0x000000030c037221 */ /* 0x000fc20000010000 */
[-CC-:B------:R-:W-:Y:S01]  /*104c0*/  FFMA.FTZ R62, R62, R42.reuse, -R15.reuse ;  /* 0x0000002a3e3e7223 */ /* 0x180fe2000001080f */
[----:B------:R-:W-:-:S01]  /*104d0*/  FFMA.FTZ R84, R84, R42, -R15 ;  /* 0x0000002a54547223 */ /* 0x000fc2000001080f */
[----:B------:R-:W0:Y:S01]  /*104e0*/  MUFU.EX2 R13, R13 ;  /* 0x0000000d000d7308 */ /* 0x000e220000000800 */
[----:B------:R-:W-:-:S01]  /*104f0*/  FADD.FTZ R3, R24, R3 ;  /* 0x0000000318037221 */ /* 0x000fc20000010000 */
[-CC-:B------:R-:W-:Y:S01]  /*10500*/  FFMA.FTZ R66, R66, R42.reuse, -R15.reuse ;  /* 0x0000002a42427223 */ /* 0x180fe2000001080f */
[----:B------:R-:W-:-:S01]  /*10510*/  FFMA.FTZ R67, R67, R42, -R15 ;  /* 0x0000002a43437223 */ /* 0x000fc2000001080f */
[----:B------:R-:W-:Y:S01]  /*10520*/  FFMA.FTZ R70, R70, R42, -R15 ;  /* 0x0000002a46467223 */ /* 0x000fe2000001080f */
[----:B------:R-:W-:-:S01]  /*10530*/  FADD.FTZ R3, R9, R3 ;  /* 0x0000000309037221 */ /* 0x000fc20000010000 */
[-CC-:B------:R-:W-:Y:S01]  /*10540*/  FFMA.FTZ R71, R71, R42.reuse, -R15.reuse ;  /* 0x0000002a47477223 */ /* 0x180fe2000001080f */
[----:B------:R-:W-:-:S01]  /*10550*/  FFMA.FTZ R74, R74, R42, -R15 ;  /* 0x0000002a4a4a7223 */ /* 0x000fc2000001080f */
[----:B------:R-:W2:Y:S01]  /*10560*/  MUFU.EX2 R28, R28 ;  /* 0x0000001c001c7308 */ /* 0x000ea20000000800 */
[----:B-1----:R-:W-:-:S01]  /*10570*/  FFMA.FTZ R0, R20, R0, R27 ;  /* 0x0000000014007223 */ /* 0x002fc2000001001b */
[----:B------:R-:W-:Y:S01]  /*10580*/  FADD.FTZ R3, R25, R3 ;  /* 0x0000000319037221 */ /* 0x000fe20000010000 */
[----:B------:R-:W-:-:S01]  /*10590*/  FFMA.FTZ R75, R75, R42, -R15 ;  /* 0x0000002a4b4b7223 */ /* 0x000fc2000001080f */
[-CC-:B------:R-:W-:Y:S01]  /*105a0*/  FFMA.FTZ R78, R78, R42.reuse, -R15.reuse ;  /* 0x0000002a4e4e7223 */ /* 0x180fe2000001080f */
[----:B------:R-:W-:-:S01]  /*105b0*/  FFMA.FTZ R79, R79, R42, -R15 ;  /* 0x0000002a4f4f7223 */ /* 0x000fc2000001080f */
[----:B------:R-:W-:Y:S01]  /*105c0*/  FADD.FTZ R3, R30, R3 ;  /* 0x000000031e037221 */ /* 0x000fe20000010000 */
[----:B------:R-:W-:-:S01]  /*105d0*/  FFMA.FTZ R82, R82, R42, -R15 ;  /* 0x0000002a52527223 */ /* 0x000fc2000001080f */
[----:B------:R-:W1:Y:S01]  /*105e0*/  MUFU.EX2 R26, R26 ;  /* 0x0000001a001a7308 */ /* 0x000e620000000800 */
[----:B0-----:R-:W-:-:S01]  /*105f0*/  FADD.FTZ R0, R13, R0 ;  /* 0x000000000d007221 */ /* 0x001fc20000010000 */
[----:B------:R-:W-:Y:S01]  /*10600*/  FADD.FTZ R3, R32, R3 ;  /* 0x0000000320037221 */ /* 0x000fe20000010000 */
[----:B------:R-:W-:-:S01]  /*10610*/  FFMA.FTZ R83, R83, R42, -R15 ;  /* 0x0000002a53537223 */ /* 0x000fc2000001080f */
[-C--:B------:R-:W-:Y:S01]  /*10620*/  FFMA.FTZ R85, R85, R42.reuse, -R15 ;  /* 0x0000002a55557223 */ /* 0x080fe2000001080f */
[----:B------:R-:W-:Y:S01]  /*10630*/  ISETP.NE.AND P0, PT, R140, RZ, PT ;  /* 0x000000ff8c00720c */ /* 0x000fe20003f05270 */
[----:B------:R-:W-:Y:S01]  /*10640*/  FADD.FTZ R3, R34, R3 ;  /* 0x0000000322037221 */ /* 0x000fe20000010000 */
[----:B------:R-:W-:-:S01]  /*10650*/  FFMA.FTZ R15, R86, R42, -R15 ;  /* 0x0000002a560f7223 */ /* 0x000fc2000001080f */
[----:B------:R-:W0:Y:S01]  /*10660*/  MUFU.EX2 R29, R29 ;  /* 0x0000001d001d7308 */ /* 0x000e220000000800 */
[----:B--2---:R-:W-:-:S01]  /*10670*/  FADD.FTZ R0, R28, R0 ;  /* 0x000000001c007221 */ /* 0x004fc20000010000 */
[----:B------:R-:W-:-:S04]  /*10680*/  FADD.FTZ R3, R36, R3 ;  /* 0x0000000324037221 */ /* 0x000fc80000010000 */
[----:B------:R-:W-:Y:S02]  /*10690*/  FADD.FTZ R3, R38, R3 ;  /* 0x0000000326037221 */ /* 0x000fe40000010000 */
[----:B------:R-:W2:Y:S01]  /*106a0*/  MUFU.EX2 R31, R31 ;  /* 0x0000001f001f7308 */ /* 0x000ea20000000800 */
[----:B-1----:R-:W-:-:S01]  /*106b0*/  FADD.FTZ R0, R26, R0 ;  /* 0x000000001a007221 */ /* 0x002fc20000010000 */
[----:B------:R-:W-:Y:S01]  /*106c0*/  FADD.FTZ R3, R40, R3 ;  /* 0x0000000328037221 */ /* 0x000fe20000010000 */
[----:B------:R-:W-:-:S03]  /*106d0*/  @!P0 VIADD R14, R14, 0x19c40 ;  /* 0x00019c400e0e8836 */ /* 0x000fc60000000000 */
[----:B------:R-:W-:Y:S02]  /*106e0*/  FADD.FTZ R3, R64, R3 ;  /* 0x0000000340037221 */ /* 0x000fe40000010000 */
[----:B------:R-:W1:Y:S01]  /*106f0*/  MUFU.EX2 R33, R33 ;  /* 0x0000002100217308 */ /* 0x000e620000000800 */
[----:B0-----:R-:W-:-:S01]  /*10700*/  FADD.FTZ R0, R29, R0 ;  /* 0x000000001d007221 */ /* 0x001fc20000010000 */
[----:B------:R-:W-:Y:S01]  /*10710*/  FADD.FTZ R3, R44, R3 ;  /* 0x000000032c037221 */ /* 0x000fe20000010000 */
[----:B------:R-:W-:-:S03]  /*10720*/  @!P0 PRMT R14, RZ, 0x654, R14 ;  /* 0x00000654ff0e8816 */ /* 0x000fc6000000000e */
[----:B------:R-:W-:Y:S01]  /*10730*/  FADD.FTZ R3, R46, R3 ;  /* 0x000000032e037221 */ /* 0x000fe20000010000 */
[----:B------:R0:W-:Y:S01]  /*10740*/  @!P0 SYNCS.ARRIVE.TRANS64.RED.A1T0 RZ, [R14+URZ], RZ ;  /* 0x000000ff0eff89a7 */ /* 0x0001e2000810043f */
        /* <DEDUP_REMOVED lines=9> */
[----:B---3--:R-:W-:-:S01]  /*107e0*/  FADD.FTZ R0, R35, R0 ;  /* 0x0000000023007221 */ /* 0x008fc20000010000 */
[----:B------:R-:W-:-:S04]  /*107f0*/  FADD.FTZ R3, R55, R3 ;  /* 0x0000000337037221 */ /* 0x000fc80000010000 */
[----:B------:R-:W-:Y:S02]  /*10800*/  FADD.FTZ R3, R57, R3 ;  /* 0x0000000339037221 */ /* 0x000fe40000010000 */
[----:B------:R-:W3:Y:S01]  /*10810*/  MUFU.EX2 R41, R41 ;  /* 0x0000002900297308 */ /* 0x000ee20000000800 */
[----:B--2---:R-:W-:-:S01]  /*10820*/  FADD.FTZ R0, R37, R0 ;  /* 0x0000000025007221 */ /* 0x004fc20000010000 */
[----:B------:R-:W-:-:S04]  /*10830*/  FADD.FTZ R3, R58, R3 ;  /* 0x000000033a037221 */ /* 0x000fc80000010000 */
[----:B------:R-:W-:Y:S02]  /*10840*/  FADD.FTZ R3, R59, R3 ;  /* 0x000000033b037221 */ /* 0x000fe40000010000 */
        /* <DEDUP_REMOVED lines=64> */
[----:B0-----:R-:W-:Y:S06]  /*10c50*/  @!P1 BRA `(.L_x_1960) ;  /* 0x0000000000049947 */ /* 0x001fec0003800000 */
[----:B------:R-:W-:Y:S01]  /*10c60*/  BPT.TRAP 0x1 ;  /* 0x000000040000795c */ /* 0x000fe20000300000 */
.L_x_1960:
[----:B------:R-:W2:Y:S01]  /*10c70*/  LDL R14, [R1+0x10] ;  /* 0x00001000010e7983 */ /* 0x000ea20000100800 */
[----:B------:R-:W-:Y:S01]  /*10c80*/  ISETP.GT.AND P0, PT, R21, R155, PT ;  /* 0x0000009b1500720c */ /* 0x000fe20003f04270 */
[----:B------:R-:W-:Y:S01]  /*10c90*/  VIADD R152, R152, 0x19c60 ;  /* 0x00019c6098987836 */ /* 0x000fe20000000000 */
        /* <DEDUP_REMOVED lines=83> */
[----:B------:R-:W-:Y:S02]  /*111d0*/  IMAD.MOV.U32 R9, RZ, RZ, R22 ;  /* 0x000000ffff097224 */ /* 0x000fe400078e0016 */
[----:B------:R-:W-:Y:S01]  /*111e0*/  IMAD.MOV.U32 R8, RZ, RZ, R18 ;  /* 0x000000ffff087224 */ /* 0x000fe200078e0012 */
[----:B--2---:R-:W-:-:S04]  /*111f0*/  PRMT R152, R14, 0x654, R152 ;  /* 0x000006540e987816 */ /* 0x004fc80000000098 */
[----:B------:R0:W-:Y:S01]  /*11200*/  SYNCS.ARRIVE.TRANS64.RED.A1T0 RZ, [R152+URZ], RZ ;  /* 0x000000ff98ff79a7 */ /* 0x0001e2000810043f */
[----:B------:R-:W-:Y:S05]  /*11210*/  @P0 BRA `(.L_x_1961) ;  /* 0xffffffd000840947 */ /* 0x000fea000383ffff */
[----:B------:R-:W-:Y:S05]  /*11220*/  BSYNC B1 ;  /* 0x0000000000017941 */ /* 0x000fea0003800000 */
.L_x_1949:
[----:B------:R-:W-:Y:S05]  /*11230*/  BSYNC B0 ;  /* 0x0000000000007941 */ /* 0x000fea0003800000 */
.L_x_1948:
[----:B------:R-:W-:Y:S01]  /*11240*/  ISETP.GE.AND P0, PT, R21, RZ, PT ;  /* 0x000000ff1500720c */ /* 0x000fe20003f06270 */
[----:B------:R-:W-:-:S12]  /*11250*/  BSSY B0, `(.L_x_1962) ;  /* 0x0000254000007945 */ /* 0x000fd80003800000 */
[----:B------:R-:W-:Y:S05]  /*11260*/  @!P0 BRA `(.L_x_1963) ;  /* 0x0000002400488947 */ /* 0x000fea0003800000 */
[----:B------:R-:W-:Y:S01]  /*11270*/  IMAD.MOV.U32 R15, RZ, RZ, R43 ;  /* 0x000000ffff0f7224 */ /* 0x000fe200078e002b */
[----:B------:R-:W-:Y:S01]  /*11280*/  MOV R14, R63 ;  /* 0x0000003f000e7202 */ /* 0x000fe20000000f00 */
[----:B------:R-:W-:Y:S02]  /*11290*/  IMAD.MOV.U32 R9, RZ, RZ, R22 ;  /* 0x000000ffff097224 */ /* 0x000fe400078e0016 */
[----:B------:R-:W-:-:S07]  /*112a0*/  IMAD.MOV.U32 R8, RZ, RZ, R18 ;  /* 0x000000ffff087224 */ /* 0x000fce00078e0012 */
.L_x_1975:
[----:B------:R-:W-:-:S05]  /*112b0*/  VIADD R18, R8, 0x1 ;  /* 0x0000000108127836 */ /* 0x000fca0000000000 */
[----:B------:R-:W-:-:S04]  /*112c0*/  ISETP.NE.AND P0, PT, R18, 0x2, PT ;  /* 0x000000021200780c */ /* 0x000fc80003f05270 */
[----:B------:R-:W-:Y:S02]  /*112d0*/  SEL R22, RZ, 0x1, P0 ;  /* 0x00000001ff167807 */ /* 0x000fe40000000000 */
[----:B------:R-:W-:Y:S02]  /*112e0*/  SEL R18, R18, RZ, P0 ;  /* 0x000000ff12127207 */ /* 0x000fe40000000000 */
[----:B------:R-:W-:Y:S01]  /*112f0*/  LOP3.LUT R22, R9, R22, RZ, 0x3c, !PT ;  /* 0x0000001609167212 */ /* 0x000fe200078e3cff */
[----:B-1----:R-:W-:Y:S06]  /*11300*/  @!P1 BRA `(.L_x_1964) ;  /* 0x0000000000049947 */ /* 0x002fec0003800000 */
[----:B------:R-:W-:Y:S01]  /*11310*/  BPT.TRAP 0x1 ;  /* 0x000000040000795c */ /* 0x000fe20000300000 */
.L_x_1964:
[----:B------:R-:W-:Y:S01]  /*11320*/  IMAD R12, R18, 0x8, R16 ;  /* 0x00000008120c7824 */ /* 0x000fe200078e0210 */
[----:B------:R-:W-:-:S04]  /*11330*/  SHF.L.U32 R13, R22, 0x1f, RZ ;  /* 0x0000001f160d7819 */ /* 0x000fc800000006ff */
[----:B------:R1:W2:Y:S01]  /*11340*/  SYNCS.PHASECHK.TRANS64.TRYWAIT P0, [R12+URZ+0x19c30], R13 ;  /* 0x019c300d0c0075a7 */ /* 0x0002a2000800017f */
[----:B------:R-:W-:Y:S05]  /*11350*/  @!P1 BRA `(.L_x_1965) ;  /* 0x0000000000049947 */ /* 0x000fea0003800000 */
[----:B------:R-:W-:Y:S01]  /*11360*/  BPT.TRAP 0x1 ;  /* 0x000000040000795c */ /* 0x000fe20000300000 */
.L_x_1965:
[----:B------:R-:W-:Y:S01]  /*11370*/  BSSY B1, `(.L_x_1966) ;  /* 0x0000006000017945 */ /* 0x000fe20003800000 */
[----:B------:R-:W-:Y:S02]  /*11380*/  IMAD R24, R18, 0x300, R154 ;  /* 0x0000030012187824 */ /* 0x000fe400078e029a */
[----:B------:R-:W-:Y:S01]  /*11390*/  IMAD.MOV.U32 R25, RZ, RZ, -0x3ffffff0 ;  /* 0xc0000010ff197424 */ /* 0x000fe200078e00ff */
[----:B--2---:R-:W-:Y:S06]  /*113a0*/  @P0 BRA `(.L_x_1967) ;  /* 0x0000000000080947 */ /* 0x004fec0003800000 */
[----:B------:R-:W2:Y:S02]  /*113b0*/  SYNCS.PHASECHK.TRANS64.TRYWAIT P0, [R12+URZ+0x19c30], R13 ;  /* 0x019c300d0c0075a7 */ /* 0x000ea4000800017f */
[----:B--2---:R-:W-:Y:S05]  /*113c0*/  @!P0 BRA `(.L_x_1968) ;  /* 0x000000b800508947 */ /* 0x004fea0003800000 */
.L_x_1967:
[----:B------:R-:W-:Y:S05]  /*113d0*/  BSYNC B1 ;  /* 0x0000000000017941 */ /* 0x000fea0003800000 */
.L_x_1966:
[C---:B------:R-:W-:Y:S01]  /*113e0*/  R2UR UR6, R24.reuse ;  /* 0x00000000180672ca */ /* 0x040fe200000e0000 */
[C---:B-12---:R-:W-:Y:S01]  /*113f0*/  VIADD R12, R24.reuse, 0x100 ;  /* 0x00000100180c7836 */ /* 0x046fe20000000000 */
[----:B------:R-:W-:Y:S01]  /*11400*/  R2UR UR7, R25 ;  /* 0x00000000190772ca */ /* 0x000fe200000e0000 */
[----:B------:R-:W-:Y:S01]  /*11410*/  VIADD R24, R24, 0x200 ;  /* 0x0000020018187836 */ /* 0x000fe20000000000 */
[----:B------:R-:W-:Y:S01]  /*11420*/  R2UR UR4, R4 ;  /* 0x00000000040472ca */ /* 0x000fe200000e0000 */
[----:B------:R-:W-:Y:S01]  /*11430*/  IMAD.MOV.U32 R25, RZ, RZ, -0x3ffffff0 ;  /* 0xc0000010ff197424 */ /* 0x000fe200078e00ff */
[----:B------:R-:W-:Y:S01]  /*11440*/  R2UR UR5, R5 ;  /* 0x00000000050572ca */ /* 0x000fe200000e0000 */
[----:B------:R-:W-:Y:S01]  /*11450*/  IMAD.MOV.U32 R13, RZ, RZ, -0x3ffffff0 ;  /* 0xc0000010ff0d7424 */ /* 0x000fe200078e00ff */
        /* <DEDUP_REMOVED lines=19> */
.L_x_1969:
[----:B------:R-:W-:Y:S01]  /*11590*/  SHF.L.U32 R9, R9, 0x1f, RZ ;  /* 0x0000001f09097819 */ /* 0x000fe200000006ff */
[----:B------:R-:W-:-:S04]  /*115a0*/  IMAD R20, R8, 0x8, R16 ;  /* 0x0000000808147824 */ /* 0x000fc800078e0210 */
[----:B------:R1:W2:Y:S01]  /*115b0*/  SYNCS.PHASECHK.TRANS64.TRYWAIT P0, [R20+URZ+0x19c50], R9 ;  /* 0x019c5009140075a7 */ /* 0x0002a2000800017f */
[----:B------:R-:W-:Y:S05]  /*115c0*/  @!P1 BRA `(.L_x_1970) ;  /* 0x0000000000049947 */ /* 0x000fea0003800000 */
[----:B------:R-:W-:Y:S01]  /*115d0*/  BPT.TRAP 0x1 ;  /* 0x000000040000795c */ /* 0x000fe20000300000 */
.L_x_1970:
[----:B------:R-:W-:Y:S04]  /*115e0*/  BSSY B1, `(.L_x_1971) ;  /* 0x0000004000017945 */ /* 0x000fe80003800000 */
[----:B--2---:R-:W-:Y:S05]  /*115f0*/  @P0 BRA `(.L_x_1972) ;  /* 0x0000000000080947 */ /* 0x004fea0003800000 */
[----:B------:R-:W2:Y:S02]  /*11600*/  SYNCS.PHASECHK.TRANS64.TRYWAIT P0, [R20+URZ+0x19c50], R9 ;  /* 0x019c5009140075a7 */ /* 0x000ea4000800017f */
[----:B--2---:R-:W-:Y:S05]  /*11610*/  @!P0 BRA `(.L_x_1973) ;  /* 0x000000b400d08947 */ /* 0x004fea0003800000 */
.L_x_1972:
[----:B------:R-:W-:Y:S05]  /*11620*/  BSYNC B1 ;  /* 0x0000000000017941 */ /* 0x000fea0003800000 */
.L_x_1971:
[----:B-12---:R-:W-:Y:S01]  /*11630*/  VIADD R9, R16, 0x3000 ;  /* 0x0000300010097836 */ /* 0x006fe20000000000 */
[----:B------:R-:W-:Y:S01]  /*11640*/  WARPGROUP.ARRIVE ;  /* 0x00000000000079c5 */ /* 0x000fe20000000000 */
[----:B------:R-:W-:Y:S01]  /*11650*/  MOV R13, 0x40000040 ;  /* 0x40000040000d7802 */ /* 0x000fe20000000f00 */
        /* <DEDUP_REMOVED lines=48> */
[----:B------:R-:W-:Y:S01]  /*11960*/  MUFU.TANH R27, R27 ;  /* 0x0000001b001b7308 */ /* 0x000fe20000002400 */
[----:B------:R-:W-:Y:S01]  /*11970*/  ULDC UR4, c[0x0][0x988] ;  /* 0x0002620000047ab9 */ /* 0x000fe20000000800 */
[----:B0-----:R-:W0:Y:S06]  /*11980*/  S2R R152, SR_TID.X ;  /* 0x0000000000987919 */ /* 0x001e2c0000002100 */
[----:B------:R-:W-:Y:S08]  /*11990*/  MUFU.TANH R30, R30 ;  /* 0x0000001e001e7308 */ /* 0x000ff00000002400 */
[----:B------:R-:W-:Y:S08]  /*119a0*/  MUFU.TANH R33, R33 ;  /* 0x0000002100217308 */ /* 0x000ff00000002400 */
[----:B------:R-:W-:Y:S08]  /*119b0*/  MUFU.TANH R36, R36 ;  /* 0x0000002400247308 */ /* 0x000ff00000002400 */
[----:B------:R-:W-:Y:S01]  /*119c0*/  MUFU.TANH R39, R39 ;  /* 0x0000002700277308 */ /* 0x000fe20000002400 */
[----:B0-----:R-:W-:-:S04]  /*119d0*/  LOP3.LUT R152, R152, 0x7f, RZ, 0xc0, !PT ;  /* 0x0000007f98987812 */ /* 0x001fc800078ec0ff */
[----:B------:R-:W-:-:S03]  /*119e0*/  ISETP.NE.AND P0, PT, R152, RZ, PT ;  /* 0x000000ff9800720c */ /* 0x000fc60003f05270 */
        /* <DEDUP_REMOVED lines=13> */
[----:B------:R-:W-:Y:S01]  /*11ac0*/  FMUL.FTZ R13, R2, R26 ;  /* 0x0000001a020d7220 */ /* 0x000fe20000410000 */
        /* <DEDUP_REMOVED lines=22> */
[----:B0-----:R-:W-:Y:S01]  /*11c30*/  FMNMX.FTZ R42, R13, R15, !PT ;  /* 0x0000000f0d2a7209 */ /* 0x001fe20007810000 */
[C---:B------:R-:W-:Y:S01]  /*11c40*/  FMUL.FTZ R48, R2.reuse, R49 ;  /* 0x0000003102307220 */ /* 0x040fe20000410000 */
[C---:B------:R-:W-:Y:S01]  /*11c50*/  FMUL.FTZ R49, R2.reuse, R50 ;  /* 0x0000003202317220 */ /* 0x040fe20000410000 */
[----:B------:R-:W-:Y:S01]  /*11c60*/  FMUL.FTZ R50, R2, R51 ;  /* 0x0000003302327220 */ /* 0x000fe20000410000 */
[----:B------:R-:W-:Y:S01]  /*11c70*/  FMNMX.FTZ R42, R24, R42, !PT ;  /* 0x0000002a182a7209 */ /* 0x000fe20007810000 */
[C---:B------:R-:W-:Y:S01]  /*11c80*/  FMUL.FTZ R51, R2.reuse, R52 ;  /* 0x0000003402337220 */ /* 0x040fe20000410000 */
[----:B------:R-:W-:Y:S01]  /*11c90*/  FMUL.FTZ R52, R2, R53 ;  /* 0x0000003502347220 */ /* 0x000fe20000410000 */
[----:B------:R-:W0:Y:S01]  /*11ca0*/  MUFU.TANH R28, R28 ;  /* 0x0000001c001c7308 */ /* 0x000e220000002400 */
[----:B--2---:R-:W-:Y:S01]  /*11cb0*/  FMNMX.FTZ R43, R12, R43, !PT ;  /* 0x0000002b0c2b7209 */ /* 0x004fe20007810000 */
[C---:B------:R-:W-:Y:S01]  /*11cc0*/  FMUL.FTZ R53, R2.reuse, R54 ;  /* 0x0000003602357220 */ /* 0x040fe20000410000 */
[----:B------:R-:W-:Y:S01]  /*11cd0*/  FMNMX.FTZ R42, R27, R42, !PT ;  /* 0x0000002a1b2a7209 */ /* 0x000fe20007810000 */
        /* <DEDUP_REMOVED lines=10> */
[----:B------:R-:W-:-:S02]  /*11d80*/  FMUL.FTZ R62, R2, R63 ;  /* 0x0000003f023e7220 */ /* 0x000fc40000410000 */
        /* <DEDUP_REMOVED lines=8> */
[----:B------:R-:W-:-:S03]  /*11e10*/  FMNMX.FTZ R43, R30, R43, !PT ;  /* 0x0000002b1e2b7209 */ /* 0x000fc60007810000 */
[----:B------:R-:W0:Y:S01]  /*11e20*/  MUFU.TANH R34, R34 ;  /* 0x0000002200227308 */ /* 0x000e220000002400 */
[----:B--2---:R-:W-:Y:S02]  /*11e30*/  FMNMX.FTZ R42, R32, R42, !PT ;  /* 0x0000002a202a7209 */ /* 0x004fe40007810000 */
[----:B------:R-:W-:-:S05]  /*11e40*/  FMNMX.FTZ R43, R33, R43, !PT ;  /* 0x0000002b212b7209 */ /* 0x000fca0007810000 */
[----:B------:R-:W2:Y:S01]  /*11e50*/  MUFU.TANH R37, R37 ;  /* 0x0000002500257308 */ /* 0x000ea20000002400 */
[----:B-1----:R-:W-:-:S04]  /*11e60*/  FMNMX.FTZ R42, R35, R42, !PT ;  /* 0x0000002a232a7209 */ /* 0x002fc80007810000 */
[----:B------:R-:W-:-:S03]  /*11e70*/  FMNMX.FTZ R42, R36, R42, !PT ;  /* 0x0000002a242a7209 */ /* 0x000fc60007810000 */
[----:B------:R-:W1:Y:S01]  /*11e80*/  MUFU.TANH R40, R40 ;  /* 0x0000002800287308 */ /* 0x000e620000002400 */
[----:B0-----:R-:W-:Y:S02]  /*11e90*/  FMNMX.FTZ R43, R34, R43, !PT ;  /* 0x0000002b222b7209 */ /* 0x001fe40007810000 */
[----:B------:R-:W-:-:S05]  /*11ea0*/  FMNMX.FTZ R42, R39, R42, !PT ;  /* 0x0000002a272a7209 */ /* 0x000fca0007810000 */
[----:B------:R-:W0:Y:S01]  /*11eb0*/  MUFU.TANH R38, R38 ;  /* 0x0000002600267308 */ /* 0x000e220000002400 */
[----:B--2---:R-:W-:Y:S01]  /*11ec0*/  FMNMX.FTZ R43, R37, R43, !PT ;  /* 0x0000002b252b7209 */ /* 0x004fe20007810000 */
[----:B------:R-:W-:-:S06]  /*11ed0*/  WARPGROUP.DEPBAR.LE gsb0, 0x0 ;  /* 0x00008000000079c5 */ /* 0x000fcc0000010000 */
[----:B------:R-:W2:Y:S01]  /*11ee0*/  MUFU.TANH R45, R45 ;  /* 0x0000002d002d7308 */ /* 0x000ea20000002400 */
[----:B------:R-:W-:Y:S01]  /*11ef0*/  WARPGROUP.ARRIVE ;  /* 0x00000000000079c5 */ /* 0x000fe20000000000 */
[----:B-1----:R-:W-:-:S05]  /*11f00*/  FMNMX.FTZ R42, R40, R42, !PT ;  /* 0x0000002a282a7209 */ /* 0x002fca0007810000 */
[----:B------:R-:W-:Y:S01]  /*11f10*/  QGMMA.64x96x32.F32.E4M3.E4M3 R88, R140, gdesc[UR4], R88, gsb0 ;  /* 0x016000048c587df3 */ /* 0x000fe20008000858 */
        /* <DEDUP_REMOVED lines=40> */
[----:B------:R-:W-:Y:S01]  /*121a0*/  MUFU.TANH R73, R73 ;  /* 0x0000004900497308 */ /* 0x000fe20000002400 */
[----:B--2---:R-:W-:-:S04]  /*121b0*/  FMNMX.FTZ R42, R62, R42, !PT ;  /* 0x0000002a3e2a7209 */ /* 0x004fc80007810000 */
[----:B------:R-:W-:-:S03]  /*121c0*/  FMNMX.FTZ R42, R66, R42, !PT ;  /* 0x0000002a422a7209 */ /* 0x000fc60007810000 */
[----:B------:R-:W0:Y:S01]  /*121d0*/  MUFU.TANH R78, R78 ;  /* 0x0000004e004e7308 */ /* 0x000e220000002400 */
[----:B-1----:R-:W-:Y:S02]  /*121e0*/  FMNMX.FTZ R43, R60, R43, !PT ;  /* 0x0000002b3c2b7209 */ /* 0x002fe40007810000 */
[----:B------:R-:W-:Y:S02]  /*121f0*/  FMNMX.FTZ R42, R67, R42, !PT ;  /* 0x0000002a432a7209 */ /* 0x000fe40007810000 */
[----:B------:R-:W-:Y:S02]  /*12200*/  FMNMX.FTZ R43, R64, R43, !PT ;  /* 0x0000002b402b7209 */ /* 0x000fe40007810000 */
[----:B------:R-:W-:Y:S01]  /*12210*/  FMNMX.FTZ R42, R70, R42, !PT ;  /* 0x0000002a462a7209 */ /* 0x000fe20007810000 */
[----:B------:R-:W1:Y:S01]  /*12220*/  MUFU.TANH R76, R76 ;  /* 0x0000004c004c7308 */ /* 0x000e620000002400 */
[----:B------:R-:W-:Y:S02]  /*12230*/  FMNMX.FTZ R43, R65, R43, !PT ;  /* 0x0000002b412b7209 */ /* 0x000fe40007810000 */
[----:B------:R-:W-:-:S02]  /*12240*/  FMNMX.FTZ R42, R71, R42, !PT ;  /* 0x0000002a472a7209 */ /* 0x000fc40007810000 */
[----:B------:R-:W-:Y:S02]  /*12250*/  FMNMX.FTZ R43, R68, R43, !PT ;  /* 0x0000002b442b7209 */ /* 0x000fe40007810000 */
[----:B------:R-:W-:Y:S01]  /*12260*/  FMNMX.FTZ R42, R74, R42, !PT ;  /* 0x0000002a4a2a7209 */ /* 0x000fe20007810000 */
[----:B------:R-:W2:Y:S01]  /*12270*/  MUFU.TANH R79, R79 ;  /* 0x0000004f004f7308 */ /* 0x000ea20000002400 */
[----:B------:R-:W-:Y:S02]  /*12280*/  FMNMX.FTZ R43, R69, R43, !PT ;  /* 0x0000002b452b7209 */ /* 0x000fe40007810000 */
[----:B------:R-:W-:Y:S02]  /*12290*/  FMNMX.FTZ R42, R75, R42, !PT ;  /* 0x0000002a4b2a7209 */ /* 0x000fe40007810000 */
[----:B------:R-:W-:Y:S02]  /*122a0*/  FMNMX.FTZ R43, R72, R43, !PT ;  /* 0x0000002b482b7209 */ /* 0x000fe40007810000 */
[----:B0-----:R-:W-:Y:S01]  /*122b0*/  FMNMX.FTZ R42, R78, R42, !PT ;  /* 0x0000002a4e2a7209 */ /* 0x001fe20007810000 */
[----:B------:R-:W0:Y:S01]  /*122c0*/  MUFU.TANH R77, R77 ;  /* 0x0000004d004d7308 */ /* 0x000e220000002400 */
[----:B------:R-:W-:-:S04]  /*122d0*/  FMNMX.FTZ R43, R73, R43, !PT ;  /* 0x0000002b492b7209 */ /* 0x000fc80007810000 */
[----:B-1----:R-:W-:-:S03]  /*122e0*/  FMNMX.FTZ R43, R76, R43, !PT ;  /* 0x0000002b4c2b7209 */ /* 0x002fc60007810000 */
        /* <DEDUP_REMOVED lines=15> */
[----:B0-----:R-:W-:Y:S02]  /*123e0*/  FMNMX.FTZ R43, R84, R43, !PT ;  /* 0x0000002b542b7209 */ /* 0x001fe40007810000 */
[----:B-1----:R-:W-:-:S05]  /*123f0*/  FMNMX.FTZ R140, R87, R42, !PT ;  /* 0x0000002a578c7209 */ /* 0x002fca0007810000 */
[----:B------:R-:W0:Y:S01]  /*12400*/  SHFL.BFLY PT, R42, R140, 0x2, 0x1f ;  /* 0x0c401f008c2a7f89 */ /* 0x000e2200000e0000 */
[----:B--2---:R-:W-:-:S05]  /*12410*/  FMNMX.FTZ R63, R85, R43, !PT ;  /* 0x0000002b553f7209 */ /* 0x004fca0007810000 */
[----:B------:R-:W1:Y:S01]  /*12420*/  SHFL.BFLY PT, R43, R63, 0x2, 0x1f ;  /* 0x0c401f003f2b7f89 */ /* 0x000e6200000e0000 */
[----:B0-----:R-:W-:Y:S01]  /*12430*/  FMNMX.FTZ R140, R140, R42, !PT ;  /* 0x0000002a8c8c7209 */ /* 0x001fe20007810000 */
[----:B------:R-:W-:-:S04]  /*12440*/  VIADD R42, R8, 0x6 ;  /* 0x00000006082a7836 */ /* 0x000fc80000000000 */
[----:B------:R-:W0:Y:S01]  /*12450*/  SHFL.BFLY PT, R8, R140, 0x1, 0x1f ;  /* 0x0c201f008c087f89 */ /* 0x000e2200000e0000 */
[----:B------:R-:W-:Y:S01]  /*12460*/  R2UR UR6, R42 ;  /* 0x000000002a0672ca */ /* 0x000fe200000e0000 */
[----:B------:R-:W-:Y:S01]  /*12470*/  IMAD.U32 R42, RZ, RZ, UR4 ;  /* 0x00000004ff2a7e24 */ /* 0x000fe2000f8e00ff */
[----:B-1----:R-:W-:Y:S01]  /*12480*/  FMNMX.FTZ R63, R63, R43, !PT ;  /* 0x0000002b3f3f7209 */ /* 0x002fe20007810000 */
[----:B------:R-:W-:-:S04]  /*12490*/  IMAD.MOV.U32 R43, RZ, RZ, 0x40000040 ;  /* 0x40000040ff2b7424 */ /* 0x000fc800078e00ff */
[----:B------:R-:W1:Y:S01]  /*124a0*/  SHFL.BFLY PT, R141, R63, 0x1, 0x1f ;  /* 0x0c201f003f8d7f89 */ /* 0x000e6200000e0000 */
[----:B------:R-:W-:-:S13]  /*124b0*/  R2UR UR7, R43 ;  /* 0x000000002b0772ca */ /* 0x000fda00000e0000 */
[----:B------:R-:W-:Y:S01]  /*124c0*/  QGMMA.64x96x32.F32.E4M3.E4M3 R88, R136, gdesc[UR4], R88, gsb0 ;  /* 0x0160000488587df3 */ /* 0x000fe20008000858 */
[----:B0-----:R-:W-:-:S05]  /*124d0*/  FMNMX.FTZ R43, R140, R8, !PT ;  /* 0x000000088c2b7209 */ /* 0x001fca0007810000 */
[----:B------:R-:W-:Y:S01]  /*124e0*/  FADD.FTZ R8, -R43, R15 ;  /* 0x0000000f2b087221 */ /* 0x000fe20000010100 */
[----:B-1----:R-:W-:-:S03]  /*124f0*/  FMNMX.FTZ R63, R63, R141, !PT ;  /* 0x0000008d3f3f7209 */ /* 0x002fc60007810000 */
[-C--:B------:R-:W-:Y:S02]  /*12500*/  FMUL.FTZ R8, R8, R42.reuse ;  /* 0x0000002a08087220 */ /* 0x080fe40000410000 */
[----:B------:R-:W-:-:S01]  /*12510*/  FFMA.FTZ R15, R63, R42, -8 ;  /* 0xc10000003f0f7423 */ /* 0x000fc2000001002a */
[----:B------:R-:W-:-:S03]  /*12520*/  FADD.FTZ R14, -R63, R14 ;  /* 0x0000000e3f0e7221 */ /* 0x000fc60000010100 */
        /* <DEDUP_REMOVED lines=33> */
[----:B------:R-:W-:-:S01]  /*12740*/  FFMA.FTZ R85, R43, R42, -8 ;  /* 0xc10000002b557423 */ /* 0x000fc2000001002a */
[-C--:B------:R-:W-:Y:S01]  /*12750*/  FMUL.FTZ R14, R14, R42.reuse ;  /* 0x0000002a0e0e7220 */ /* 0x080fe20000410000 */
[----:B------:R-:W-:Y:S02]  /*12760*/  MUFU.EX2 R9, R9 ;  /* 0x0000000900097308 */ /* 0x000fe40000000800 */
[----:B------:R-:W-:-:S01]  /*12770*/  FFMA.FTZ R13, R13, R42, -R85 ;  /* 0x0000002a0d0d7223 */ /* 0x000fc20000010855 */
        /* <DEDUP_REMOVED lines=38> */
[----:B--2---:R-:W-:-:S07]  /*129e0*/  FADD.FTZ R3, R12, R3 ;  /* 0x000000030c037221 */ /* 0x004fce0000010000 */
[----:B------:R-:W2:Y:S01]  /*129f0*/  MUFU.EX2 R27, R27 ;  /* 0x0000001b001b7308 */ /* 0x000ea20000000800 */
[----:B0-----:R-:W-:-:S07]  /*12a00*/  FADD.FTZ R0, R24, R0 ;  /* 0x0000000018007221 */ /* 0x001fce0000010000 */
[----:B------:R-:W0:Y:S01]  /*12a10*/  MUFU.EX2 R26, R26 ;  /* 0x0000001a001a7308 */ /* 0x000e220000000800 */
[----:B-1----:R-:W-:-:S01]  /*12a20*/  FADD.FTZ R3, R25, R3 ;  /* 0x0000000319037221 */ /* 0x002fc20000010000 */
[----:B------:R-:W-:Y:S02]  /*12a30*/  WARPGROUP.DEPBAR.LE gsb0, 0x0 ;  /* 0x00008000000079c5 */ /* 0x000fe40000010000 */
[----:B------:R-:W-:-:S04]  /*12a40*/  @!P0 IMAD R136, R18, 0x8, R16 ;  /* 0x0000000812888824 */ /* 0x000fc800078e0210 */
[----:B------:R-:W1:Y:S01]  /*12a50*/  MUFU.EX2 R28, R28 ;  /* 0x0000001c001c7308 */ /* 0x000e620000000800 */
[----:B--2---:R-:W-:-:S01]  /*12a60*/  FADD.FTZ R0, R27, R0 ;  /* 0x000000001b007221 */ /* 0x004fc20000010000 */
[----:B------:R-:W-:-:S05]  /*12a70*/  @!P0 VIADD R136, R136, 0x19c40 ;  /* 0x00019c4088888836 */ /* 0x000fca0000000000 */
[----:B------:R-:W-:Y:S01]  /*12a80*/  @!P0 PRMT R136, RZ, 0x654, R136 ;  /* 0x00000654ff888816 */ /* 0x000fe20000000088 */
[----:B------:R-:W2:Y:S01]  /*12a90*/  MUFU.EX2 R29, R29 ;  /* 0x0000001d001d7308 */ /* 0x000ea20000000800 */
[----:B0-----:R-:W-:-:S02]  /*12aa0*/  FADD.FTZ R3, R26, R3 ;  /* 0x000000031a037221 */ /* 0x001fc40000010000 */
[----:B------:R0:W-:Y:S05]  /*12ab0*/  @!P0 SYNCS.ARRIVE.TRANS64.RED.A1T0 RZ, [R136+URZ], RZ ;  /* 0x000000ff88ff89a7 */ /* 0x0001ea000810043f */
        /* <DEDUP_REMOVED lines=112> */
[----:B0-----:R-:W-:Y:S06]  /*131c0*/  @!P1 BRA `(.L_x_1974) ;  /* 0x0000000000049947 */ /* 0x001fec0003800000 */
[----:B------:R-:W-:Y:S01]  /*131d0*/  BPT.TRAP 0x1 ;  /* 0x000000040000795c */ /* 0x000fe20000300000 */
.L_x_1974:
        /* <DEDUP_REMOVED lines=88> */
[----:B--2---:R-:W-:-:S04]  /*13760*/  PRMT R20, R87, 0x654, R20 ;  /* 0x0000065457147816 */ /* 0x004fc80000000014 */
[----:B------:R1:W-:Y:S01]  /*13770*/  SYNCS.ARRIVE.TRANS64.RED.A1T0 RZ, [R20+URZ], RZ ;  /* 0x000000ff14ff79a7 */ /* 0x0003e2000810043f */
[----:B------:R-:W-:Y:S05]  /*13780*/  @P0 BRA `(.L_x_1975) ;  /* 0xffffffd800c80947 */ /* 0x000fea000383ffff */
.L_x_1963:
[----:B------:R-:W-:Y:S05]  /*13790*/  BSYNC B0 ;  /* 0x0000000000007941 */ /* 0x000fea0003800000 */
.L_x_1962:
[----:B------:R-:W-:Y:S06]  /*137a0*/  BAR.ARV 0x8, 0x1a0 ;  /* 0x0206800000007b1d */ /* 0x000fec0000002000 */
[----:B------:R-:W-:Y:S05]  /*137b0*/  @!P1 BRA `(.L_x_1976) ;  /* 0x0000000000049947 */ /* 0x000fea0003800000 */
[----:B------:R-:W-:Y:S01]  /*137c0*/  BPT.TRAP 0x1 ;  /* 0x000000040000795c */ /* 0x000fe20000300000 */
.L_x_1976:
[----:B------:R-:W-:Y:S02]  /*137d0*/  LEA R10, R18, R16, 0x3 ;  /* 0x00000010120a7211 */ /* 0x000fe400078e18ff */
[----:B------:R-:W-:-:S04]  /*137e0*/  SHF.L.U32 R5, R22, 0x1f, RZ ;  /* 0x0000001f16057819 */ /* 0x000fc800000006ff */
[----:B------:R2:W3:Y:S01]  /*137f0*/  SYNCS.PHASECHK.TRANS64.TRYWAIT P0, [R10+URZ+0x19c50], R5 ;  /* 0x019c50050a0075a7 */ /* 0x0004e2000800017f */
[----:B------:R-:W-:Y:S05]  /*13800*/  @!P1 BRA `(.L_x_1977) ;  /* 0x0000000000049947 */ /* 0x000fea0003800000 */
[----:B------:R-:W-:Y:S01]  /*13810*/  BPT.TRAP 0x1 ;  /* 0x000000040000795c */ /* 0x000fe20000300000 */
.L_x_1977:
[----:B------:R-:W-:Y:S04]  /*13820*/  BSSY B0, `(.L_x_1978) ;  /* 0x0000004000007945 */ /* 0x000fe80003800000 */
[----:B---3--:R-:W-:Y:S05]  /*13830*/  @P0 BRA `(.L_x_1979) ;  /* 0x0000000000080947 */ /* 0x008fea0003800000 */
[----:B------:R-:W3:Y:S02]  /*13840*/  SYNCS.PHASECHK.TRANS64.TRYWAIT P0, [R10+URZ+0x19c50], R5 ;  /* 0x019c50050a0075a7 */ /* 0x000ee4000800017f */
[----:B---3--:R-:W-:Y:S05]  /*13850*/  @!P0 BRA `(.L_x_1980) ;  /* 0x0000009400548947 */ /* 0x008fea0003800000 */
.L_x_1979:
[----:B------:R-:W-:Y:S05]  /*13860*/  BSYNC B0 ;  /* 0x0000000000007941 */ /* 0x000fea0003800000 */
.L_x_1978:
[----:B------:R-:W4:Y:S04]  /*13870*/  LDL R2, [R1+0x50] ;  /* 0x0000500001027983 */ /* 0x000f280000100800 */
[----:B------:R-:W5:Y:S01]  /*13880*/  LDL R13, [R1+0x2c] ;  /* 0x00002c00010d7983 */ /* 0x000f620000100800 */
        /* <DEDUP_REMOVED lines=8> */
[----:B--23--:R-:W-:-:S05]  /*13910*/  LOP3.LUT R5, R16, 0x10000, RZ, 0xfc, !PT ;  /* 0x0001000010057812 */ /* 0x00cfca00078efcff */
[----:B------:R-:W-:Y:S02]  /*13920*/  IMAD R4, R18, 0x300, R5 ;  /* 0x0000030012047824 */ /* 0x000fe400078e0205 */
[----:B------:R-:W-:Y:S01]  /*13930*/  IMAD.MOV.U32 R5, RZ, RZ, 0x40000040 ;  /* 0x40000040ff057424 */ /* 0x000fe200078e00ff */
[----:B------:R-:W4:Y:S02]  /*13940*/  @P0 LDC.64 R8, c[0x0][0x9c8] ;  /* 0x00027200ff080b82 */ /* 0x000f240000000a00 */
[----:B------:R-:W-:Y:S02]  /*13950*/  R2UR UR6, R4 ;  /* 0x00000000040672ca */ /* 0x000fe400000e0000 */
[----:B------:R-:W-:-:S04]  /*13960*/  R2UR UR7, R5 ;  /* 0x00000000050772ca */ /* 0x000fc800000e0000 */
[----:B------:R-:W2:Y:S09]  /*13970*/  @P0 LDC.64 R6, c[0x0][0x9d0] ;  /* 0x00027400ff060b82 */ /* 0x000eb20000000a00 */
[----:B------:R-:W-:Y:S03]  /*13980*/  QGMMA.64x96x32.F32.E4M3.E4M3 R88, R148, gdesc[UR4], R88, gsb0 ;  /* 0x0160000494587df3 */ /* 0x000fe60008000858 */
[----:B------:R-:W-:-:S02]  /*13990*/  WARPGROUP.DEPBAR.LE gsb0, 0x0 ;  /* 0x00008000000079c5 */ /* 0x000fc40000010000 */
[----:B------:R-:W-:Y:S01]  /*139a0*/  WARPGROUP.ARRIVE ;  /* 0x00000000000079c5 */ /* 0x000fe20000000000 */
[----:B----4-:R-:W-:-:S04]  /*139b0*/  @P0 IMAD R2, R2, R8, RZ ;  /* 0x0000000802020224 */ /* 0x010fc800078e02ff */
[C---:B-----5:R-:W-:Y:S02]  /*139c0*/  @P0 IMAD R5, R13.reuse, R9, R2 ;  /* 0x000000090d050224 */ /* 0x060fe400078e0202 */
[----:B------:R-:W-:Y:S01]  /*139d0*/  @P0 IMAD.WIDE.U32 R8, R13, R8, RZ ;  /* 0x000000080d080225 */ /* 0x000fe200078e00ff */
[----:B------:R-:W-:-:S03]  /*139e0*/  @P0 SHF.R.S32.HI R11, RZ, 0x1f, R12 ;  /* 0x0000001fff0b0819 */ /* 0x000fc6000001140c */
[----:B------:R-:W-:Y:S02]  /*139f0*/  @P0 IMAD.IADD R9, R9, 0x1, R5 ;  /* 0x0000000109090824 */ /* 0x000fe400078e0205 */
[-C--:B--2---:R-:W-:Y:S02]  /*13a00*/  @P0 IMAD R2, R11, R6.reuse, RZ ;  /* 0x000000060b020224 */ /* 0x084fe400078e02ff */
[----:B------:R-:W-:Y:S02]  /*13a10*/  IMAD.MOV.U32 R11, RZ, RZ, 0x3f800000 ;  /* 0x3f800000ff0b7424 */ /* 0x000fe400078e00ff */
[C---:B------:R-:W-:Y:S02]  /*13a20*/  @P0 IMAD R5, R12.reuse, R7, R2 ;  /* 0x000000070c050224 */ /* 0x040fe400078e0202 */
[----:B------:R-:W-:-:S04]  /*13a30*/  @P0 IMAD.WIDE.U32 R6, R12, R6, R8 ;  /* 0x000000060c060225 */ /* 0x000fc800078e0008 */
[----:B------:R-:W-:Y:S01]  /*13a40*/  @P0 IMAD.IADD R5, R7, 0x1, R5 ;  /* 0x0000000107050824 */ /* 0x000fe200078e0205 */
[----:B------:R-:W-:-:S04]  /*13a50*/  @P0 LEA R8, P2, R6, UR4, 0x2 ;  /* 0x0000000406080c11 */ /* 0x000fc8000f8410ff */
[----:B------:R-:W-:-:S05]  /*13a60*/  @P0 LEA.HI.X R9, R6, UR5, R5, 0x2, P2 ;  /* 0x0000000506090c11 */ /* 0x000fca00090f1405 */
[----:B------:R2:W3:Y:S01]  /*13a70*/  @P0 LDG.E R11, desc[UR40][R8.64] ;  /* 0x00000028080b0981 */ /* 0x0004e2000c1e1900 */
[----:B------:R-:W-:Y:S02]  /*13a80*/  VIADD R6, R4, 0x2 ;  /* 0x0000000204067836 */ /* 0x000fe40000000000 */
[----:B------:R-:W-:Y:S01]  /*13a90*/  IMAD.MOV.U32 R7, RZ, RZ, 0x40000040 ;  /* 0x40000040ff077424 */ /* 0x000fe200078e00ff */
[----:B------:R-:W4:Y:S01]  /*13aa0*/  SHFL.BFLY PT, R2, R3, 0x2, 0x1f ;  /* 0x0c401f0003027f89 */ /* 0x000f2200000e0000 */
[----:B------:R-:W-:Y:S01]  /*13ab0*/  IMAD.MOV.U32 R5, RZ, RZ, 0x40000040 ;  /* 0x40000040ff057424 */ /* 0x000fe200078e00ff */
[----:B------:R-:W-:Y:S01]  /*13ac0*/  R2UR UR6, R6 ;  /* 0x00000000060672ca */ /* 0x000fe200000e0000 */
[C---:B------:R-:W-:Y:S01]  /*13ad0*/  VIADD R6, R4.reuse, 0x4 ;  /* 0x0000000404067836 */ /* 0x040fe20000000000 */
[----:B------:R-:W-:Y:S01]  /*13ae0*/  R2UR UR7, R7 ;  /* 0x00000000070772ca */ /* 0x000fe200000e0000 */
[----:B------:R-:W-:Y:S02]  /*13af0*/  IMAD.MOV.U32 R7, RZ, RZ, 0x40000040 ;  /* 0x40000040ff077424 */ /* 0x000fe400078e00ff */
[----:B------:R-:W-:-:S02]  /*13b00*/  VIADD R4, R4, 0x6 ;  /* 0x0000000604047836 */ /* 0x000fc40000000000 */
[----:B--2---:R-:W-:-:S08]  /*13b10*/  IMAD.MOV.U32 R8, RZ, RZ, RZ ;  /* 0x000000ffff087224 */ /* 0x004fd000078e00ff */
[----:B------:R-:W-:Y:S01]  /*13b20*/  QGMMA.64x96x32.F32.E4M3.E4M3 R88, R144, gdesc[UR4], R88, gsb0 ;  /* 0x0160000490587df3 */ /* 0x000fe20008000858 */
[----:B------:R-:W-:Y:S02]  /*13b30*/  R2UR UR6, R6 ;  /* 0x00000000060672ca */ /* 0x000fe400000e0000 */
[----:B------:R-:W-:Y:S02]  /*13b40*/  R2UR UR7, R7 ;  /* 0x00000000070772ca */ /* 0x000fe400000e0000 */
[----:B------:R-:W2:Y:S01]  /*13b50*/  SHFL.BFLY PT, R7, R0, 0x2, 0x1f ;  /* 0x0c401f0000077f89 */ /* 0x000ea200000e0000 */
[----:B----4-:R-:W-:-:S01]  /*13b60*/  FADD.FTZ R2, R2, R3 ;  /* 0x0000000302027221 */ /* 0x010fc20000010000 */
[----:B--2---:R-:W-:Y:S01]  /*13b70*/  FADD.FTZ R7, R7, R0 ;  /* 0x0000000007077221 */ /* 0x004fe20000010000 */
[----:B------:R-:W-:Y:S01]  /*13b80*/  MOV R0, 0xff800000 ;  /* 0xff80000000007802 */ /* 0x000fe20000000f00 */
[----:B------:R-:W-:Y:S02]  /*13b90*/  WARPGROUP.DEPBAR.LE gsb0, 0x0 ;  /* 0x00008000000079c5 */ /* 0x000fe40000010000 */
[----:B------:R-:W-:-:S06]  /*13ba0*/  WARPGROUP.ARRIVE ;  /* 0x00000000000079c5 */ /* 0x000fcc0000000000 */
[----:B------:R-:W-:Y:S01]  /*13bb0*/  QGMMA.64x96x32.F32.E4M3.E4M3 R88, R140, gdesc[UR4], R88, gsb0 ;  /* 0x016000048c587df3 */ /* 0x000fe20008000858 */
[----:B------:R-:W-:Y:S02]  /*13bc0*/  R2UR UR6, R4 ;  /* 0x00000000040672ca */ /* 0x000fe400000e0000 */
[----:B------:R-:W-:Y:S01]  /*13bd0*/  R2UR UR7, R5 ;  /* 0x00000000050772ca */ /* 0x000fe200000e0000 */
[----:B------:R-:W2:Y:S04]  /*13be0*/  SHFL.BFLY PT, R4, R7, 0x1, 0x1f ;  /* 0x0c201f0007047f89 */ /* 0x000ea800000e0000 */
[----:B------:R-:W4:Y:S01]  /*13bf0*/  SHFL.BFLY PT, R5, R2, 0x1, 0x1f ;  /* 0x0c201f0002057f89 */ /* 0x000f2200000e0000 */
[----:B--2---:R-:W-:-:S01]  /*13c00*/  FADD.FTZ R13, R7, R4 ;  /* 0x00000004070d7221 */ /* 0x004fc20000010000 */
[----:B------:R-:W-:-:S02]  /*13c10*/  IMAD.MOV.U32 R4, RZ, RZ, RZ ;  /* 0x000000ffff047224 */ /* 0x000fc400078e00ff */
[----:B----4-:R-:W-:-:S01]  /*13c20*/  FADD.FTZ R9, R2, R5 ;  /* 0x0000000502097221 */ /* 0x010fc20000010000 */
[----:B------:R-:W-:Y:S01]  /*13c30*/  FMUL.FTZ R5, R13, 0.00390625 ;  /* 0x3b8000000d057820 */ /* 0x000fe20000410000 */
[----:B------:R-:W-:Y:S02]  /*13c40*/  IMAD.MOV.U32 R2, RZ, RZ, -0x800000 ;  /* 0xff800000ff027424 */ /* 0x000fe400078e00ff */
[C---:B------:R-:W-:Y:S01]  /*13c50*/  FMUL.FTZ R14, R9.reuse, 0.00390625 ;  /* 0x3b800000090e7820 */ /* 0x040fe20000410000 */
[----:B------:R-:W-:Y:S02]  /*13c60*/  FSETP.NE.FTZ.AND P0, PT, R9, RZ, PT ;  /* 0x000000ff0900720b */ /* 0x000fe40003f15000 */
[----:B------:R-:W-:Y:S02]  /*13c70*/  FSETP.NE.FTZ.AND P3, PT, R5, RZ, PT ;  /* 0x000000ff0500720b */ /* 0x000fe40003f75000 */
[----:B------:R-:W-:-:S09]  /*13c80*/  FSETP.NE.FTZ.AND P2, PT, R14, RZ, PT ;  /* 0x000000ff0e00720b */ /* 0x000fd20003f55000 */
[----:B------:R-:W-:Y:S01]  /*13c90*/  @P0 MUFU.RCP R4, R9 ;  /* 0x0000000900040308 */ /* 0x000fe20000001000 */
[----:B------:R-:W-:Y:S01]  /*13ca0*/  FSETP.NE.FTZ.AND P0, PT, R13, RZ, PT ;  /* 0x000000ff0d00720b */ /* 0x000fe20003f15000 */
[C---:B------:R-:W-:Y:S02]  /*13cb0*/  @P3 FMUL.FTZ R7, R42.reuse, 0.69314718246459960938 ;  /* 0x3f3172182a073820 */ /* 0x040fe40000410000 */
[----:B------:R-:W-:-:S04]  /*13cc0*/  @P2 FMUL.FTZ R6, R42, 0.69314718246459960938 ;  /* 0x3f3172182a062820 */ /* 0x000fc80000410000 */
[----:B------:R-:W2:Y:S08]  /*13cd0*/  @P2 MUFU.LG2 R3, R14 ;  /* 0x0000000e00032308 */ /* 0x000eb00000000c00 */
[----:B------:R-:W4:Y:S08]  /*13ce0*/  @P3 MUFU.LG2 R5, R5 ;  /* 0x0000000500053308 */ /* 0x000f300000000c00 */
[----:B------:R-:W5:Y:S01]  /*13cf0*/  @P0 MUFU.RCP R8, R13 ;  /* 0x0000000d00080308 */ /* 0x000f620000001000 */
[----:B--2---:R-:W-:-:S04]  /*13d00*/  @P2 FMUL.FTZ R3, R3, 0.69314718246459960938 ;  /* 0x3f31721803032820 */ /* 0x004fc80000410000 */
[----:B------:R-:W-:Y:S01]  /*13d10*/  @P2 FFMA.FTZ R0, R6, R63, R3 ;  /* 0x0000003f06002223 */ /* 0x000fe20000010003 */
[----:B----4-:R-:W-:-:S04]  /*13d20*/  @P3 FMUL.FTZ R12, R5, 0.69314718246459960938 ;  /* 0x3f317218050c3820 */ /* 0x010fc80000410000 */
[----:B------:R-:W-:Y:S01]  /*13d30*/  @P3 FFMA.FTZ R2, R7, R43, R12 ;  /* 0x0000002b07023223 */ /* 0x000fe2000001000c */
[----:B------:R-:W-:Y:S02]  /*13d40*/  WARPGROUP.DEPBAR.LE gsb0, 0x0 ;  /* 0x00008000000079c5 */ /* 0x000fe40000010000 */
[----:B------:R-:W-:-:S06]  /*13d50*/  WARPGROUP.ARRIVE ;  /* 0x00000000000079c5 */ /* 0x000fcc0000000000 */
[----:B------:R-:W-:Y:S01]  /*13d60*/  QGMMA.64x96x32.F32.E4M3.E4M3 R88, R136, gdesc[UR4], R88, gsb0 ;  /* 0x0160000488587df3 */ /* 0x000fe20008000858 */
[-C--:B---3--:R-:W-:Y:S01]  /*13d70*/  FMUL.FTZ R5, R4, R11.reuse ;  /* 0x0000000b04057220 */ /* 0x088fe20000410000 */
[----:B-----5:R-:W-:Y:S01]  /*13d80*/  FMUL.FTZ R16, R8, R11 ;  /* 0x0000000b08107220 */ /* 0x020fe20000410000 */
[----:B------:R-:W-:Y:S02]  /*13d90*/  WARPGROUP.DEPBAR.LE gsb0, 0x0 ;  /* 0x00008000000079c5 */ /* 0x000fe40000010000 */
[----:B------:R-:W-:Y:S05]  /*13da0*/  @!P1 BRA `(.L_x_1981) ;  /* 0x0000000000049947 */ /* 0x000fea0003800000 */
[----:B------:R-:W-:Y:S01]  /*13db0*/  BPT.TRAP 0x1 ;  /* 0x000000040000795c */ /* 0x000fe20000300000 */
.L_x_1981:
[----:B------:R-:W2:Y:S01]  /*13dc0*/  LDL.LU R3, [R1+0x10] ;  /* 0x0000100001037983 */ /* 0x000ea20000300800 */
[----:B------:R-:W-:Y:S02]  /*13dd0*/  VIADD R10, R10, 0x19c60 ;  /* 0x00019c600a0a7836 */ /* 0x000fe40000000000 */
[-C--:B------:R-:W-:Y:S01]  /*13de0*/  FMUL.FTZ R60, R88, R5.reuse ;  /* 0x00000005583c7220 */ /* 0x080fe20000410000 */
[-C--:B------:R-:W-:Y:S01]  /*13df0*/  FMUL.FTZ R56, R89, R5.reuse ;  /* 0x0000000559387220 */ /* 0x080fe20000410000 */
[----:B------:R-:W3:Y:S01]  /*13e00*/  LDL.LU R24, [R1+0x4c] ;  /* 0x00004c0001187983 */ /* 0x000ee20000300800 */
[----:B------:R-:W-:Y:S02]  /*13e10*/  VIADD R18, R18, 0x1 ;  /* 0x0000000112127836 */ /* 0x000fe40000000000 */
[-C--:B------:R-:W-:Y:S01]  /*13e20*/  FMUL.FTZ R55, R92, R5.reuse ;  /* 0x000000055c377220 */ /* 0x080fe20000410000 */
[-C--:B------:R-:W-:Y:S02]  /*13e30*/  FMUL.FTZ R51, R93, R5.reuse ;  /* 0x000000055d337220 */ /* 0x080fe40000410000 */
        /* <DEDUP_REMOVED lines=36> */
[-C--:B-1----:R-:W-:Y:S01]  /*14080*/  FMUL.FTZ R20, R123, R16.reuse ;  /* 0x000000107b147220 */ /* 0x082fe20000410000 */
        /* <DEDUP_REMOVED lines=13> */
[----:B------:R-:W-:Y:S01]  /*14160*/  FMUL.FTZ R10, R133, R5 ;  /* 0x00000005850a7220 */ /* 0x000fe20000410000 */
[----:B------:R-:W-:-:S04]  /*14170*/  SEL R5, RZ, 0x1, P1 ;  /* 0x00000001ff057807 */ /* 0x000fc80000800000 */
[----:B------:R-:W-:-:S07]  /*14180*/  LOP3.LUT R22, R22, R5, RZ, 0x3c, !PT ;  /* 0x0000000516167212 */ /* 0x000fce00078e3cff */
.L_x_1909:
[----:B------:R-:W1:Y:S08]  /*14190*/  S2UR UR4, SR_CgaCtaId ;  /* 0x00000000000479c3 */ /* 0x000e700000008800 */
[----:B------:R-:W-:Y:S01]  /*141a0*/  BAR.SYNC.DEFER_BLOCKING 0x5, 0x200 ;  /* 0x0148000000007b1d */ /* 0x000fe20000010000 */
[----:B------:R-:W-:-:S05]  /*141b0*/  MOV R16, 0x400 ;  /* 0x0000040000107802 */ /* 0x000fca0000000f00 */
[----:B------:R-:W-:Y:S01]  /*141c0*/  BSSY B0, `(.L_x_1982) ;  /* 0x00001d6000007945 */ /* 0x000fe20003800000 */
[----:B-1----:R-:W-:-:S05]  /*141d0*/  IMAD.U32 R4, RZ, RZ, UR4 ;  /* 0x00000004ff047e24 */ /* 0x002fca000f8e00ff */
[----:B------:R1:W-:Y:S01]  /*141e0*/  STL [R1+0x10], R4 ;  /* 0x0000100401007387 */ /* 0x0003e20000100800 */
[----:B------:R-:W-:-:S05]  /*141f0*/  LEA R16, R4, R16, 0x18 ;  /* 0x0000001004107211 */ /* 0x000fca00078ec0ff */
[----:B0-----:R1:W0:Y:S01]  /*14200*/  LDS.128 R152, [R16+0x19cd0] ;  /* 0x019cd00010987984 */ /* 0x0012220000000c00 */
[----:B------:R-:W-:Y:S06]  /*14210*/  BAR.ARV 0x4, 0x200 ;  /* 0x0108000000007b1d */ /* 0x000fec0000002000 */
[----:B------:R-:W-:Y:S05]  /*14220*/  @P0 BRA `(.L_x_1983) ;  /* 0x0000001400380947 */ /* 0x000fea0003800000 */
[----:B------:R-:W2:Y:S01]  /*14230*/  LDL R57, [R1+0x60] ;  /* 0x0000600001397983 */ /* 0x000ea20000100800 */
[----:B------:R-:W-:Y:S01]  /*14240*/  ULDC.64 UR4, c[0x4][0x38] ;  /* 0x01000e0000047ab9 */ /* 0x000fe20000000a00 */
[----:B-----5:R-:W1:Y:S01]  /*14250*/  S2R R24, SR_TID.X ;  /* 0x0000000000187919 */ /* 0x020e620000002100 */
[----:B------:R-:W-:Y:S02]  /*14260*/  F2FP.BF16.F32.PACK_AB R40, R35, R40 ;  /* 0x000000282328723e */ /* 0x000fe400000010ff */
[----:B------:R-:W3:Y:S01]  /*14270*/  S2R R35, SR_SWINHI ;  /* 0x0000000000237919 */ /* 0x000ee20000002f00 */
[----:B------:R-:W-:Y:S02]  /*14280*/  F2FP.BF16.F32.PACK_AB R21, R21, R28 ;  /* 0x0000001c1515723e */ /* 0x000fe400000010ff */
[----:B------:R-:W-:Y:S01]  /*14290*/  F2FP.BF16.F32.PACK_AB R6, R13, R6 ;  /* 0x000000060d06723e */ /* 0x000fe200000010ff */
[----:B------:R-:W4:Y:S01]  /*142a0*/  LDL.LU R59, [R1+0x44] ;  /* 0x00004400013b7983 */ /* 0x000f220000300800 */
[----:B------:R-:W-:-:S02]  /*142b0*/  F2FP.BF16.F32.PACK_AB R39, R39, R44 ;  /* 0x0000002c2727723e */ /* 0x000fc400000010ff */
[----:B------:R-:W-:Y:S01]  /*142c0*/  F2FP.BF16.F32.PACK_AB R37, R37, R42 ;  /* 0x0000002a2525723e */ /* 0x000fe200000010ff */
[----:B------:R-:W4:Y:S01]  /*142d0*/  LDL.64 R76, [R1+0x38] ;  /* 0x00003800014c7983 */ /* 0x000f220000100a00 */
[----:B-1----:R-:W-:-:S05]  /*142e0*/  IMAD.SHL.U32 R4, R24, 0x4, RZ ;  /* 0x0000000418047824 */ /* 0x002fca00078e00ff */
[----:B------:R-:W-:-:S04]  /*142f0*/  LOP3.LUT R4, R4, 0xc, RZ, 0xc0, !PT ;  /* 0x0000000c04047812 */ /* 0x000fc800078ec0ff */
[----:B------:R-:W-:-:S05]  /*14300*/  IADD3 R4, P0, R4, UR4, RZ ;  /* 0x0000000404047c10 */ /* 0x000fca000ff1e0ff */
[----:B------:R-:W-:Y:S01]  /*14310*/  IMAD.X R5, RZ, RZ, UR5, P0 ;  /* 0x00000005ff057e24 */ /* 0x000fe200080e06ff */
[----:B------:R-:W-:Y:S01]  /*14320*/  LOP3.LUT P1, R24, R24, 0x3, RZ, 0xc0, !PT ;  /* 0x0000000318187812 */ /* 0x000fe2000782c0ff */
[----:B------:R-:W-:-:S04]  /*14330*/  ULDC.64 UR4, c[0x0][0xbd8] ;  /* 0x0002f60000047ab9 */ /* 0x000fc80000000a00 */
[----:B------:R1:W4:Y:S01]  /*14340*/  LDG.E.CONSTANT R5, desc[UR40][R4.64] ;  /* 0x0000002804057981 */ /* 0x000322000c1e9900 */
[----:B------:R-:W-:Y:S02]  /*14350*/  ISETP.EQ.OR P1, PT, R24, 0x3, !P1 ;  /* 0x000000031800780c */ /* 0x000fe40004f22670 */
[----:B------:R-:W-:Y:S02]  /*14360*/  F2FP.BF16.F32.PACK_AB R9, R9, R14 ;  /* 0x0000000e0909723e */ /* 0x000fe400000010ff */
[----:B------:R-:W-:Y:S02]  /*14370*/  SEL R42, R21, R6, P1 ;  /* 0x00000006152a7207 */ /* 0x000fe40000800000 */
[----:B------:R-:W-:Y:S02]  /*14380*/  SEL R44, R6, R21, P1 ;  /* 0x00000015062c7207 */ /* 0x000fe40000800000 */
[----:B------:R-:W-:Y:S02]  /*14390*/  F2FP.BF16.F32.PACK_AB R10, R10, R3 ;  /* 0x000000030a0a723e */ /* 0x000fe400000010ff */
[----:B-1----:R-:W-:-:S02]  /*143a0*/  F2FP.BF16.F32.PACK_AB R4, R11, R20 ;  /* 0x000000140b04723e */ /* 0x002fc400000010ff */
[----:B------:R-:W-:Y:S02]  /*143b0*/  MOV R20, R16 ;  /* 0x0000001000147202 */ /* 0x000fe40000000f00 */
[----:B---3--:R-:W-:Y:S02]  /*143c0*/  MOV R21, R35 ;  /* 0x0000002300157202 */ /* 0x008fe40000000f00 */
[----:B------:R-:W-:Y:S02]  /*143d0*/  F2FP.BF16.F32.PACK_AB R47, R47, R52 ;  /* 0x000000342f2f723e */ /* 0x000fe400000010ff */
[----:B------:R-:W-:Y:S02]  /*143e0*/  F2FP.BF16.F32.PACK_AB R45, R45, R50 ;  /* 0x000000322d2d723e */ /* 0x000fe400000010ff */
[----:B------:R-:W-:Y:S02]  /*143f0*/  F2FP.BF16.F32.PACK_AB R7, R7, R12 ;  /* 0x0000000c0707723e */ /* 0x000fe400000010ff */
[----:B------:R-:W-:-:S02]  /*14400*/  F2FP.BF16.F32.PACK_AB R12, R135, R8 ;  /* 0x00000008870c723e */ /* 0x000fc400000010ff */
[----:B------:R-:W-:Y:S02]  /*14410*/  SEL R50, R9, R10, P1 ;  /* 0x0000000a09327207 */ /* 0x000fe40000800000 */
[----:B------:R-:W-:Y:S02]  /*14420*/  SEL R52, R10, R9, P1 ;  /* 0x000000090a347207 */ /* 0x000fe40000800000 */
        /* <DEDUP_REMOVED lines=8> */
[----:B------:R-:W-:Y:S01]  /*144b0*/  F2FP.BF16.F32.PACK_AB R54, R49, R54 ;  /* 0x000000363136723e */ /* 0x000fe200000010ff */
[----:B--2---:R-:W-:Y:S02]  /*144c0*/  IMAD.WIDE R8, R57, 0x2, R20 ;  /* 0x0000000239087825 */ /* 0x004fe400078e0214 */
[----:B------:R-:W2:Y:S01]  /*144d0*/  LDL.LU R57, [R1+0x48] ;  /* 0x0000480001397983 */ /* 0x000ea20000300800 */
[----:B------:R-:W-:-:S03]  /*144e0*/  LOP3.LUT R3, R8, 0x180, RZ, 0xc0, !PT ;  /* 0x0000018008037812 */ /* 0x000fc600078ec0ff */
[----:B------:R1:W3:Y:S01]  /*144f0*/  LDL.64 R74, [R1+0x38] ;  /* 0x00003800014a7983 */ /* 0x0002e20000100a00 */
[----:B------:R-:W-:Y:S02]  /*14500*/  IADD3 R6, P5, R8, 0x20, RZ ;  /* 0x0000002008067810 */ /* 0x000fe40007fbe0ff */
[----:B------:R-:W-:Y:S02]  /*14510*/  SEL R66, R15, R4, P1 ;  /* 0x000000040f427207 */ /* 0x000fe40000800000 */
[----:B------:R-:W-:Y:S02]  /*14520*/  SEL R68, R4, R15, P1 ;  /* 0x0000000f04447207 */ /* 0x000fe40000800000 */
[----:B------:R-:W-:Y:S02]  /*14530*/  SHF.R.U64 R3, R3, 0x3, RZ ;  /* 0x0000000303037819 */ /* 0x000fe400000012ff */
[----:B------:R-:W-:Y:S02]  /*14540*/  SEL R36, R31, R32, P1 ;  /* 0x000000201f247207 */ /* 0x000fe40000800000 */
[----:B------:R-:W-:-:S02]  /*14550*/  SEL R64, R29, R30, P1 ;  /* 0x0000001e1d407207 */ /* 0x000fc40000800000 */
[----:B------:R-:W-:Y:S02]  /*14560*/  LOP3.LUT R4, R6, 0x180, RZ, 0xc0, !PT ;  /* 0x0000018006047812 */ /* 0x000fe400078ec0ff */
[----:B------:R-:W-:Y:S02]  /*14570*/  SEL R32, R32, R31, P1 ;  /* 0x0000001f20207207 */ /* 0x000fe40000800000 */
[----:B------:R-:W-:Y:S02]  /*14580*/  SEL R30, R30, R29, P1 ;  /* 0x0000001d1e1e7207 */ /* 0x000fe40000800000 */
[C---:B------:R-:W-:Y:S02]  /*14590*/  IADD3 R10, P4, R8.reuse, 0x3000, RZ ;  /* 0x00003000080a7810 */ /* 0x040fe40007f9e0ff */
[C---:B------:R-:W-:Y:S02]  /*145a0*/  IADD3 R27, P3, R8.reuse, 0x3020, RZ ;  /* 0x00003020081b7810 */ /* 0x040fe40007f7e0ff */
[----:B------:R-:W-:-:S02]  /*145b0*/  IADD3 R29, P2, R8, 0x6000, RZ ;  /* 0x00006000081d7810 */ /* 0x000fc40007f5e0ff */
[----:B------:R-:W-:Y:S02]  /*145c0*/  IADD3 R31, P0, R8, 0x6020, RZ ;  /* 0x00006020081f7810 */ /* 0x000fe40007f1e0ff */
[----:B------:R-:W-:Y:S02]  /*145d0*/  LOP3.LUT R8, R3, R8, RZ, 0x3c, !PT ;  /* 0x0000000803087212 */ /* 0x000fe400078e3cff */
[----:B------:R-:W-:Y:S02]  /*145e0*/  SHF.R.U64 R3, R4, 0x3, RZ ;  /* 0x0000000304037819 */ /* 0x000fe400000012ff */
[----:B------:R-:W-:Y:S02]  /*145f0*/  LOP3.LUT R4, R27, 0x180, RZ, 0xc0, !PT ;  /* 0x000001801b047812 */ /* 0x000fe400078ec0ff */
[----:B------:R-:W-:Y:S02]  /*14600*/  LOP3.LUT R14, R3, R6, RZ, 0x3c, !PT ;  /* 0x00000006030e7212 */ /* 0x000fe400078e3cff */
[----:B------:R-:W-:-:S02]  /*14610*/  LOP3.LUT R3, R10, 0x180, RZ, 0xc0, !PT ;  /* 0x000001800a037812 */ /* 0x000fc400078ec0ff */
[----:B------:R-:W-:Y:S02]  /*14620*/  F2FP.BF16.F32.PACK_AB R48, R43, R48 ;  /* 0x000000302b30723e */ /* 0x000fe400000010ff */
[----:B------:R-:W-:Y:S02]  /*14630*/  SHF.R.U64 R3, R3, 0x3, RZ ;  /* 0x0000000303037819 */ /* 0x000fe400000012ff */
[----:B------:R-:W-:Y:S02]  /*14640*/  F2FP.BF16.F32.PACK_AB R46, R41, R46 ;  /* 0x0000002e292e723e */ /* 0x000fe400000010ff */
[----:B------:R-:W-:Y:S02]  /*14650*/  SHF.R.U64 R4, R4, 0x3, RZ ;  /* 0x0000000304047819 */ /* 0x000fe400000012ff */
[----:B------:R-:W-:Y:S01]  /*14660*/  F2FP.BF16.F32.PACK_AB R38, R33, R38 ;  /* 0x000000262126723e */ /* 0x000fe200000010ff */
[--C-:B------:R-:W-:Y:S01]  /*14670*/  IMAD.X R15, RZ, RZ, R9.reuse, P5 ;  /* 0x000000ffff0f7224 */ /* 0x100fe200028e0609 */
[----:B------:R-:W-:Y:S01]  /*14680*/  SEL R70, R7, R12, P1 ;  /* 0x0000000c07467207 */ /* 0x000fe20000800000 */
[--C-:B------:R-:W-:Y:S01]  /*14690*/  IMAD.X R11, RZ, RZ, R9.reuse, P3 ;  /* 0x000000ffff0b7224 */ /* 0x100fe200018e0609 */
[----:B------:R-:W-:Y:S01]  /*146a0*/  SEL R72, R12, R7, P1 ;  /* 0x000000070c487207 */ /* 0x000fe20000800000 */
[----:B------:R-:W-:Y:S01]  /*146b0*/  IMAD.X R13, RZ, RZ, R9, P4 ;  /* 0x000000ffff0d7224 */ /* 0x000fe200020e0609 */
[----:B------:R-:W-:-:S02]  /*146c0*/  SEL R26, R55, R56, P1 ;  /* 0x00000038371a7207 */ /* 0x000fc40000800000 */
[----:B------:R-:W-:Y:S02]  /*146d0*/  SEL R28, R47, R48, P1 ;  /* 0x000000302f1c7207 */ /* 0x000fe40000800000 */
[----:B------:R-:W-:Y:S02]  /*146e0*/  SEL R58, R53, R54, P1 ;  /* 0x00000036353a7207 */ /* 0x000fe40000800000 */
[----:B------:R-:W-:Y:S02]  /*146f0*/  LOP3.LUT R12, R3, R10, RZ, 0x3c, !PT ;  /* 0x0000000a030c7212 */ /* 0x000fe400078e3cff */
[----:B------:R-:W-:Y:S02]  /*14700*/  SEL R56, R56, R55, P1 ;  /* 0x0000003738387207 */ /* 0x000fe40000800000 */
[----:B------:R-:W-:Y:S02]  /*14710*/  SEL R48, R48, R47, P1 ;  /* 0x0000002f30307207 */ /* 0x000fe40000800000 */
[----:B------:R-:W-:-:S02]  /*14720*/  SEL R34, R39, R40, P1 ;  /* 0x0000002827227207 */ /* 0x000fc40000800000 */
[----:B------:R-:W-:Y:S02]  /*14730*/  SEL R54, R54, R53, P1 ;  /* 0x0000003536367207 */ /* 0x000fe40000800000 */
[----:B------:R-:W-:Y:S02]  /*14740*/  SEL R60, R45, R46, P1 ;  /* 0x0000002e2d3c7207 */ /* 0x000fe40000800000 */
[----:B------:R-:W-:Y:S01]  /*14750*/  SEL R62, R37, R38, P1 ;  /* 0x00000026253e7207 */ /* 0x000fe20000800000 */
[--C-:B------:R-:W-:Y:S01]  /*14760*/  IMAD.X R7, RZ, RZ, R9.reuse, P2 ;  /* 0x000000ffff077224 */ /* 0x100fe200010e0609 */
[----:B------:R-:W-:Y:S01]  /*14770*/  LOP3.LUT R10, R4, R27, RZ, 0x3c, !PT ;  /* 0x0000001b040a7212 */ /* 0x000fe200078e3cff */
[----:B------:R-:W-:Y:S01]  /*14780*/  IMAD.X R25, RZ, RZ, R9, P0 ;  /* 0x000000ffff197224 */ /* 0x000fe200000e0609 */
[----:B----4-:R-:W-:Y:S02]  /*14790*/  LOP3.LUT R3, R5, 0x2, RZ, 0x3c, !PT ;  /* 0x0000000205037812 */ /* 0x010fe400078e3cff */
[----:B------:R-:W-:Y:S01]  /*147a0*/  LOP3.LUT R6, R29, 0x180, RZ, 0xc0, !PT ;  /* 0x000001801d067812 */ /* 0x000fe200078ec0ff */
[----:B------:R-:W-:Y:S01]  /*147b0*/  SHFL.IDX PT, R26, R26, R5, 0x1c1f ;  /* 0x001c1f051a1a7589 */ /* 0x000fe200000e0000 */
[----:B------:R-:W-:-:S02]  /*147c0*/  SEL R40, R40, R39, P1 ;  /* 0x0000002728287207 */ /* 0x000fc40000800000 */
[----:B------:R-:W-:Y:S01]  /*147d0*/  SEL R46, R46, R45, P1 ;  /* 0x0000002d2e2e7207 */ /* 0x000fe20000800000 */
[----:B------:R-:W-:Y:S01]  /*147e0*/  SHFL.IDX PT, R28, R28, R5, 0x1c1f ;  /* 0x001c1f051c1c7589 */ /* 0x000fe200000e0000 */
[----:B------:R-:W-:Y:S02]  /*147f0*/  SEL R38, R38, R37, P1 ;  /* 0x0000002526267207 */ /* 0x000fe40000800000 */
[----:B------:R-:W-:Y:S01]  /*14800*/  LOP3.LUT R24, R31, 0x180, RZ, 0xc0, !PT ;  /* 0x000001801f187812 */ /* 0x000fe200078ec0ff */
[----:B------:R-:W-:Y:S01]  /*14810*/  SHFL.IDX PT, R58, R58, R5, 0x1c1f ;  /* 0x001c1f053a3a7589 */ /* 0x000fe200000e0000 */
[----:B------:R-:W-:Y:S02]  /*14820*/  MOV R51, R8 ;  /* 0x0000000800337202 */ /* 0x000fe40000000f00 */
[----:B------:R-:W-:Y:S01]  /*14830*/  MOV R49, R14 ;  /* 0x0000000e00317202 */ /* 0x000fe20000000f00 */
[----:B------:R-:W4:Y:S01]  /*14840*/  SHFL.IDX PT, R9, R56, R3, 0x1c1f ;  /* 0x001c1f0338097589 */ /* 0x000f2200000e0000 */
[----:B------:R-:W-:-:S02]  /*14850*/  MOV R45, R10 ;  /* 0x0000000a002d7202 */ /* 0x000fc40000000f00 */
[----:B------:R-:W-:Y:S01]  /*14860*/  MOV R47, R12 ;  /* 0x0000000c002f7202 */ /* 0x000fe20000000f00 */
[----:B------:R-:W0:Y:S01]  /*14870*/  SHFL.IDX PT, R11, R48, R3, 0x1c1f ;  /* 0x001c1f03300b7589 */ /* 0x000e2200000e0000 */
[----:B------:R-:W-:-:S03]  /*14880*/  SHF.R.U64 R6, R6, 0x3, RZ ;  /* 0x0000000306067819 */ /* 0x000fc600000012ff */
[----:B------:R-:W1:Y:S01]  /*14890*/  SHFL.IDX PT, R15, R54, R3, 0x1c1f ;  /* 0x001c1f03360f7589 */ /* 0x000e6200000e0000 */
[----:B------:R-:W-:-:S03]  /*148a0*/  SHF.R.U64 R24, R24, 0x3, RZ ;  /* 0x0000000318187819 */ /* 0x000fc600000012ff */
[----:B------:R-:W-:Y:S04]  /*148b0*/  SHFL.IDX PT, R34, R34, R5, 0x1c1f ;  /* 0x001c1f0522227589 */ /* 0x000fe800000e0000 */
[----:B------:R-:W1:Y:S04]  /*148c0*/  SHFL.IDX PT, R13, R40, R3, 0x1c1f ;  /* 0x001c1f03280d7589 */ /* 0x000e6800000e0000 */
[----:B------:R-:W-:Y:S04]  /*148d0*/  SHFL.IDX PT, R60, R60, R5, 0x1c1f ;  /* 0x001c1f053c3c7589 */ /* 0x000fe800000e0000 */
[----:B------:R-:W1:Y:S04]  /*148e0*/  SHFL.IDX PT, R33, R46, R3, 0x1c1f ;  /* 0x001c1f032e217589 */ /* 0x000e6800000e0000 */
[----:B------:R-:W-:Y:S04]  /*148f0*/  SHFL.IDX PT, R62, R62, R5, 0x1c1f ;  /* 0x001c1f053e3e7589 */ /* 0x000fe800000e0000 */
[----:B------:R-:W1:Y:S01]  /*14900*/  SHFL.IDX PT, R35, R38, R3, 0x1c1f ;  /* 0x001c1f0326237589 */ /* 0x000e6200000e0000 */
[----:B------:R-:W-:-:S02]  /*14910*/  LOP3.LUT R6, R6, R29, RZ, 0x3c, !PT ;  /* 0x0000001d06067212 */ /* 0x000fc400078e3cff */
[----:B------:R-:W-:Y:S01]  /*14920*/  LOP3.LUT R24, R24, R31, RZ, 0x3c, !PT ;  /* 0x0000001f18187212 */ /* 0x000fe200078e3cff */
[----:B------:R-:W-:Y:S04]  /*14930*/  SHFL.IDX PT, R36, R36, R5, 0x1c1f ;  /* 0x001c1f0524247589 */ /* 0x000fe800000e0000 */
[----:B------:R-:W-:Y:S04]  /*14940*/  SHFL.IDX PT, R64, R64, R5, 0x1c1f ;  /* 0x001c1f0540407589 */ /* 0x000fe800000e0000 */
[----:B------:R-:W1:Y:S04]  /*14950*/  SHFL.IDX PT, R27, R32, R3, 0x1c1f ;  /* 0x001c1f03201b7589 */ /* 0x000e6800000e0000 */
[----:B------:R-:W1:Y:S04]  /*14960*/  SHFL.IDX PT, R37, R30, R3, 0x1c1f ;  /* 0x001c1f031e257589 */ /* 0x000e6800000e0000 */
[----:B------:R-:W-:Y:S04]  /*14970*/  SHFL.IDX PT, R42, R42, R5, 0x1c1f ;  /* 0x001c1f052a2a7589 */ /* 0x000fe800000e0000 */
[----:B------:R-:W-:Y:S04]  /*14980*/  SHFL.IDX PT, R66, R66, R5, 0x1c1f ;  /* 0x001c1f0542427589 */ /* 0x000fe800000e0000 */
[----:B------:R-:W1:Y:S04]  /*14990*/  SHFL.IDX PT, R29, R44, R3, 0x1c1f ;  /* 0x001c1f032c1d7589 */ /* 0x000e6800000e0000 */
[----:B------:R-:W1:Y:S04]  /*149a0*/  SHFL.IDX PT, R39, R68, R3, 0x1c1f ;  /* 0x001c1f0344277589 */ /* 0x000e6800000e0000 */
[----:B------:R-:W-:Y:S04]  /*149b0*/  SHFL.IDX PT, R50, R50, R5, 0x1c1f ;  /* 0x001c1f0532327589 */ /* 0x000fe800000e0000 */
[----:B------:R1:W-:Y:S04]  /*149c0*/  SHFL.IDX PT, R70, R70, R5, 0x1c1f ;  /* 0x001c1f0546467589 */ /* 0x0003e800000e0000 */
[----:B------:R-:W1:Y:S04]  /*149d0*/  SHFL.IDX PT, R31, R52, R3, 0x1c1f ;  /* 0x001c1f03341f7589 */ /* 0x000e6800000e0000 */
[----:B------:R-:W1:Y:S01]  /*149e0*/  SHFL.IDX PT, R41, R72, R3, 0x1c1f ;  /* 0x001c1f0348297589 */ /* 0x000e6200000e0000 */
[----:B------:R-:W-:-:S02]  /*149f0*/  MOV R43, R6 ;  /* 0x00000006002b7202 */ /* 0x000fc40000000f00 */
[----:B----4-:R-:W-:Y:S01]  /*14a00*/  SEL R4, R26, R9, P1 ;  /* 0x000000091a047207 */ /* 0x010fe20000800000 */
[----:B------:R-:W4:Y:S01]  /*14a10*/  LDL R53, [R1+0x1c] ;  /* 0x00001c0001357983 */ /* 0x000f220000100800 */
[----:B------:R-:W-:Y:S02]  /*14a20*/  SEL R6, R9, R26, P1 ;  /* 0x0000001a09067207 */ /* 0x000fe40000800000 */
[----:B0-----:R-:W-:Y:S01]  /*14a30*/  SEL R8, R28, R11, P1 ;  /* 0x0000000b1c087207 */ /* 0x001fe20000800000 */
[----:B------:R-:W4:Y:S01]  /*14a40*/  LDL R55, [R1+0x40] ;  /* 0x0000400001377983 */ /* 0x000f220000100800 */
[----:B------:R-:W-:Y:S02]  /*14a50*/  SEL R10, R11, R28, P1 ;  /* 0x0000001c0b0a7207 */ /* 0x000fe40000800000 */
[----:B-1----:R-:W-:Y:S02]  /*14a60*/  SEL R5, R58, R15, P1 ;  /* 0x0000000f3a057207 */ /* 0x002fe40000800000 */
[----:B------:R-:W-:Y:S01]  /*14a70*/  SEL R7, R15, R58, P1 ;  /* 0x0000003a0f077207 */ /* 0x000fe20000800000 */
[----:B------:R-:W-:Y:S01]  /*14a80*/  BAR.SYNC.DEFER_BLOCKING 0x1, 0x180 ;  /* 0x0046000000007b1d */ /* 0x000fe20000010000 */
[----:B------:R-:W-:-:S02]  /*14a90*/  SEL R12, R34, R13, P1 ;  /* 0x0000000d220c7207 */ /* 0x000fc40000800000 */
[----:B------:R-:W-:Y:S02]  /*14aa0*/  SEL R14, R13, R34, P1 ;  /* 0x000000220d0e7207 */ /* 0x000fe40000800000 */
[----:B------:R-:W-:Y:S02]  /*14ab0*/  SEL R9, R60, R33, P1 ;  /* 0x000000213c097207 */ /* 0x000fe40000800000 */
        /* <DEDUP_REMOVED lines=18> */
[----:B------:R-:W-:Y:S02]  /*14be0*/  SEL R12, R50, R31, P1 ;  /* 0x0000001f320c7207 */ /* 0x000fe40000800000 */
[----:B------:R-:W-:Y:S02]  /*14bf0*/  SEL R14, R31, R50, P1 ;  /* 0x000000321f0e7207 */ /* 0x000fe40000800000 */
[----:B------:R-:W-:Y:S02]  /*14c00*/  SEL R13, R70, R41, P1 ;  /* 0x00000029460d7207 */ /* 0x000fe40000800000 */
[----:B------:R-:W-:Y:S01]  /*14c10*/  SEL R15, R41, R70, P1 ;  /* 0x00000046290f7207 */ /* 0x000fe20000800000 */
[----:B------:R0:W-:Y:S04]  /*14c20*/  STSM.16.M88.4 [R45], R4 ;  /* 0x000000042d007844 */ /* 0x0001e80000000200 */
[----:B------:R1:W-:Y:S04]  /*14c30*/  STSM.16.M88.4 [R43], R8 ;  /* 0x000000082b007844 */ /* 0x0003e80000000200 */
[----:B------:R1:W-:Y:S01]  /*14c40*/  STSM.16.M88.4 [R28], R12 ;  /* 0x0000000c1c007844 */ /* 0x0003e20000000200 */
[----:B------:R-:W-:Y:S01]  /*14c50*/  IMAD.MOV.U32 R41, RZ, RZ, RZ ;  /* 0x000000ffff297224 */ /* 0x000fe200078e00ff */
[----:B--2---:R-:W-:Y:S01]  /*14c60*/  IADD3.X R27, R57, UR5, RZ, P2, !PT ;  /* 0x00000005391b7c10 */ /* 0x004fe200097fe4ff */
[----:B------:R-:W-:Y:S01]  /*14c70*/  ULDC.64 UR4, c[0x0][0xbe0] ;  /* 0x0002f80000047ab9 */ /* 0x000fe20000000a00 */
[----:B------:R-:W-:Y:S01]  /*14c80*/  BAR.SYNC.DEFER_BLOCKING 0x1, 0x180 ;  /* 0x0046000000007b1d */ /* 0x000fe20000010000 */
[----:B------:R-:W-:-:S04]  /*14c90*/  ISETP.NE.U32.AND P1, PT, RZ, UR4, PT ;  /* 0x00000004ff007c0c */ /* 0x000fc8000bf25070 */
[----:B------:R-:W-:-:S13]  /*14ca0*/  ISETP.NE.AND.EX P1, PT, RZ, UR5, PT, P1 ;  /* 0x00000005ff007c0c */ /* 0x000fda000bf25310 */
[----:B------:R-:W-:Y:S01]  /*14cb0*/  @P1 IADD3 R24, P2, R59, UR4, RZ ;  /* 0x000000043b181c10 */ /* 0x000fe2000ff5e0ff */
[----:B------:R-:W-:Y:S02]  /*14cc0*/  ULDC UR4, c[0x0][0xa88] ;  /* 0x0002a20000047ab9 */ /* 0x000fe40000000800 */
[----:B------:R-:W-:Y:S01]  /*14cd0*/  IMAD.U32 R40, RZ, RZ, UR4 ;  /* 0x00000004ff287e24 */ /* 0x000fe2000f8e00ff */
[----:B------:R-:W-:Y:S01]  /*14ce0*/  @P1 IADD3.X R25, R57, UR5, RZ, P2, !PT ;  /* 0x0000000539191c10 */ /* 0x000fe200097fe4ff */
[----:B------:R1:W5:Y:S04]  /*14cf0*/  @P0 LDG.E R41, desc[UR40][R26.64] ;  /* 0x000000281a290981 */ /* 0x000368000c1e1900 */
[----:B------:R1:W5:Y:S01]  /*14d00*/  @P1 LDG.E R40, desc[UR40][R24.64] ;  /* 0x0000002818281981 */ /* 0x000362000c1e1900 */
[----:B---3--:R-:W-:-:S05]  /*14d10*/  MOV R74, R76 ;  /* 0x0000004c004a7202 */ /* 0x008fca0000000f00 */
[----:B----4-:R-:W-:-:S04]  /*14d20*/  IMAD R3, R74, 0x20, R53 ;  /* 0x000000204a037824 */ /* 0x010fc800078e0235 */
[----:B0-----:R-:W-:Y:S01]  /*14d30*/  IMAD.WIDE R4, R3, 0x2, R20 ;  /* 0x0000000203047825 */ /* 0x001fe200078e0214 */
[----:B------:R-:W-:Y:S01]  /*14d40*/  SHF.R.S32.HI R42, RZ, 0x1f, R55 ;  /* 0x0000001fff2a7819 */ /* 0x000fe20000011437 */
[----:B-1----:R-:W-:Y:S06]  /*14d50*/  @P1 BRA `(.L_x_1984) ;  /* 0x0000000000101947 */ /* 0x002fec0003800000 */
[----:B------:R-:W-:Y:S05]  /*14d60*/  @!P0 BRA `(.L_x_1984) ;  /* 0x00000000000c8947 */ /* 0x000fea0003800000 */
[----:B------:R-:W2:Y:S04]  /*14d70*/  LDG.E R3, desc[UR40][R26.64] ;  /* 0x000000281a037981 */ /* 0x000ea8000c1e1900 */
[----:B-----5:R-:W2:Y:S02]  /*14d80*/  LDG.E R40, desc[UR40][R26.64+0x4] ;  /* 0x000004281a287981 */ /* 0x020ea4000c1e1900 */
[----:B--2---:R-:W-:-:S07]  /*14d90*/  IMAD.IADD R40, R40, 0x1, -R3 ;  /* 0x0000000128287824 */ /* 0x004fce00078e0a03 */
.L_x_1984:
        /* <DEDUP_REMOVED lines=23> */
[----:B------:R-:W-:Y:S01]  /*14f10*/  IMAD.X R25, RZ, RZ, R5, P3 ;  /* 0x000000ffff197224 */ /* 0x000fe200018e0605 */
[----:B------:R-:W-:-:S02]  /*14f20*/  LOP3.LUT R28, R28, R29, RZ, 0x3c, !PT ;  /* 0x0000001d1c1c7212 */ /* 0x000fc400078e3cff */
[----:B------:R-:W-:Y:S01]  /*14f30*/  IADD3.X R29, RZ, R5, RZ, P2, !PT ;  /* 0x00000005ff1d7210 */ /* 0x000fe200017fe4ff */
[--C-:B------:R-:W-:Y:S01]  /*14f40*/  IMAD.MOV.U32 R36, RZ, RZ, R53.reuse ;  /* 0x000000ffff247224 */ /* 0x100fe200078e0035 */
[----:B------:R-:W-:Y:S02]  /*14f50*/  SHF.R.S32.HI R37, RZ, 0x1f, R53 ;  /* 0x0000001fff257819 */ /* 0x000fe40000011435 */
        /* <DEDUP_REMOVED lines=98> */
.L_x_1986:
[----:B------:R-:W-:Y:S05]  /*15580*/  BSYNC B1 ;  /* 0x0000000000017941 */ /* 0x000fea0003800000 */
.L_x_1985:
[----:B------:R-:W-:Y:S05]  /*15590*/  @P3 BRA `(.L_x_1987) ;  /* 0x0000000800603947 */ /* 0x000fea0003800000 */
[----:B0----5:R-:W-:Y:S01]  /*155a0*/  IADD3 R5, P0, R20, 0x60, RZ ;  /* 0x0000006014057810 */ /* 0x021fe20007f1e0ff */
[----:B------:R-:W-:Y:S01]  /*155b0*/  ULDC.64 UR4, c[0x0][0xad8] ;  /* 0x0002b60000047ab9 */ /* 0x000fe20000000a00 */
[----:B------:R-:W-:Y:S01]  /*155c0*/  MOV R2, R36 ;  /* 0x0000002400027202 */ /* 0x000fe20000000f00 */
[----:B------:R-:W-:Y:S01]  /*155d0*/  IMAD.MOV.U32 R3, RZ, RZ, R41 ;  /* 0x000000ffff037224 */ /* 0x000fe200078e0029 */
[----:B------:R-:W-:Y:S01]  /*155e0*/  ULDC.64 UR6, c[0x0][0xa80] ;  /* 0x0002a00000067ab9 */ /* 0x000fe20000000a00 */
[----:B------:R-:W-:Y:S02]  /*155f0*/  IMAD.X R20, RZ, RZ, R21, P0 ;  /* 0x000000ffff147224 */ /* 0x000fe400000e0615 */
[----:B------:R-:W-:Y:S02]  /*15600*/  VIADD R0, R53, 0x20 ;  /* 0x0000002035007836 */ /* 0x000fe40000000000 */
[----:B------:R-:W-:Y:S02]  /*15610*/  IMAD R20, R20, UR4, RZ ;  /* 0x0000000414147c24 */ /* 0x000fe4000f8e02ff */
[----:B------:R-:W-:Y:S01]  /*15620*/  IMAD.WIDE.U32 R2, R5, UR4, R2 ;  /* 0x0000000405027c25 */ /* 0x000fe2000f8e0002 */
[----:B------:R-:W-:-:S02]  /*15630*/  ULDC UR4, c[0x0][0xa8c] ;  /* 0x0002a30000047ab9 */ /* 0x000fc40000000800 */
        /* <DEDUP_REMOVED lines=13> */
.L_x_1983:
        /* <DEDUP_REMOVED lines=25> */
.L_x_1988:
        /* <DEDUP_REMOVED lines=34> */
.L_x_1990:
[----:B------:R-:W-:Y:S05]  /*15ac0*/  BSYNC B1 ;  /* 0x0000000000017941 */ /* 0x000fea0003800000 */
.L_x_1989:
[----:B------:R-:W2:Y:S01]  /*15ad0*/  LDL.64 R14, [R1+0x38] ;  /* 0x00003800010e7983 */ /* 0x000ea20000100a00 */
[----:B------:R-:W-:Y:S01]  /*15ae0*/  ULDC.64 UR4, c[0x0][0xaa0] ;  /* 0x0002a80000047ab9 */ /* 0x000fe20000000a00 */
[----:B-1----:R-:W-:Y:S01]  /*15af0*/  MOV R3, R10 ;  /* 0x0000000a00037202 */ /* 0x002fe20000000f00 */
[----:B------:R-:W-:Y:S01]  /*15b00*/  IMAD.MOV.U32 R2, RZ, RZ, R12 ;  /* 0x000000ffff027224 */ /* 0x000fe200078e000c */
[----:B------:R-:W-:Y:S01]  /*15b10*/  BSSY B1, `(.L_x_1991) ;  /* 0x000002a000017945 */ /* 0x000fe20003800000 */
        /* <DEDUP_REMOVED lines=41> */
.L_x_1992:
[----:B------:R-:W-:Y:S05]  /*15db0*/  BSYNC B1 ;  /* 0x0000000000017941 */ /* 0x000fea0003800000 */
.L_x_1991:
[----:B------:R-:W-:Y:S05]  /*15dc0*/  @P1 BRA `(.L_x_1987) ;  /* 0x0000000000541947 */ /* 0x000fea0003800000 */
[----:B------:R-:W-:Y:S01]  /*15dd0*/  IADD3 R5, P0, R6, 0x60, RZ ;  /* 0x0000006006057810 */ /* 0x000fe20007f1e0ff */
[----:B------:R-:W-:Y:S01]  /*15de0*/  ULDC UR4, c[0x0][0xa8c] ;  /* 0x0002a30000047ab9 */ /* 0x000fe20000000800 */
[C---:B------:R-:W-:Y:S01]  /*15df0*/  IADD3 R0, R12.reuse, 0x20, RZ ;  /* 0x000000200c007810 */ /* 0x040fe20007ffe0ff */
        /* <DEDUP_REMOVED lines=18> */
.L_x_1987:
[----:B------:R-:W-:Y:S05]  /*15f20*/  BSYNC B0 ;  /* 0x0000000000007941 */ /* 0x000fea0003800000 */
.L_x_1982:
[----:B------:R-:W-:Y:S02]  /*15f30*/  ULDC UR4, c[0x0][0xc14] ;  /* 0x0003050000047ab9 */ /* 0x000fe40000000800 */
[----:B0-----:R-:W-:-:S13]  /*15f40*/  ISETP.GE.AND P0, PT, R155, UR4, PT ;  /* 0x000000049b007c0c */ /* 0x001fda000bf06270 */
[----:B------:R-:W-:Y:S05]  /*15f50*/  @!P0 BRA `(.L_x_1993) ;  /* 0xfffffeb000488947 */ /* 0x000fea000383ffff */
[----:B------:R-:W-:Y:S05]  /*15f60*/  BRA `(.L_x_1858) ;  /* 0x0000006400747947 */ /* 0x000fea0003800000 */
.L_x_1856:
[----:B------:R-:W-:-:S08]  /*15f70*/  NOP ;  /* 0x0000000000007918 */ /* 0x000fd00000000000 */
[----:B--2---:R-:W0:-:S00]  /*15f80*/  USETMAXREG.DEALLOC.CTAPOOL 0x20 ;  /* 0x00000020000079c8 */ /* 0x004e0000080e0500 */
        /* <DEDUP_REMOVED lines=14> */
.L_x_1994:
[----:B0-----:R-:W0:Y:S01]  /*16070*/  S2R R2, SR_TID.X ;  /* 0x0000000000027919 */ /* 0x001e220000002100 */
        /* <DEDUP_REMOVED lines=41> */
.L_x_2000:
[----:B------:R-:W-:Y:S01]  /*16310*/  UIADD3 UR4, UR4, 0x1f, URZ ;  /* 0x0000001f04047890 */ /* 0x000fe2000fffe03f */
[----:B------:R-:W-:-:S05]  /*16320*/  IMAD.U32 R19, RZ, RZ, UR7 ;  /* 0x00000007ff137e24 */ /* 0x000fca000f8e00ff */
[----:B0-----:R-:W-:-:S13]  /*16330*/  ISETP.LE.AND P6, PT, R7, UR4, PT ;  /* 0x0000000407007c0c */ /* 0x001fda000bfc3270 */
[----:B------:R-:W-:Y:S05]  /*16340*/  @P6 BRA `(.L_x_1997) ;  /* 0x0000000400a86947 */ /* 0x000fea0003800000 */
[----:B------:R-:W-:Y:S01]  /*16350*/  VIADD R8, R5, UR4 ;  /* 0x0000000405087c36 */ /* 0x000fe20008000000 */
[----:B------:R-:W-:Y:S01]  /*16360*/  BSSY B0, `(.L_x_1998) ;  /* 0x0000007000007945 */ /* 0x000fe20003800000 */
[----:B------:R-:W-:-:S03]  /*16370*/  MOV R4, RZ ;  /* 0x000000ff00047202 */ /* 0x000fc60000000f00 */
[----:B------:R-:W-:-:S13]  /*16380*/  ISETP.GE.OR P6, PT, R8, R7, !P0 ;  /* 0x000000070800720c */ /* 0x000fda00047c6670 */
[----:B------:R-:W-:Y:S05]  /*16390*/  @P6 BRA `(.L_x_1999) ;  /* 0x00000000000c6947 */ /* 0x000fea0003800000 */
[----:B------:R-:W0:Y:S02]  /*163a0*/  LDC.64 R2, c[0x0][0xc58] ;  /* 0x00031600ff027b82 */ /* 0x000e240000000a00 */
[----:B0-----:R-:W-:-:S05]  /*163b0*/  IMAD.WIDE R2, R8, 0x4, R2 ;  /* 0x0000000408027825 */ /* 0x001fca00078e0202 */
[----:B------:R0:W5:Y:S02]  /*163c0*/  LDG.E R4, desc[UR40][R2.64] ;  /* 0x0000002802047981 */ /* 0x000164000c1e1900 */
.L_x_1999:
[----:B------:R-:W-:Y:S05]  /*163d0*/  BSYNC B0 ;  /* 0x0000000000007941 */ /* 0x000fea0003800000 */
.L_x_1998:
        /* <DEDUP_REMOVED lines=21> */
.L_x_1996:
        /* <DEDUP_REMOVED lines=21> */
.L_x_2001:
[----:B-1----:R-:W-:Y:S01]  /*16680*/  IMAD R16, R16, UR5, R10 ;  /* 0x0000000510107c24 */ /* 0x002fe2000f8e020a */
[----:B------:R-:W-:Y:S01]  /*16690*/  IABS R10, R6 ;  /* 0x00000006000a7213 */ /* 0x000fe20000000000 */
[----:B------:R-:W-:Y:S02]  /*166a0*/  IMAD R11, R11, R8, RZ ;  /* 0x000000080b0b7224 */ /* 0x000fe400078e02ff */
[----:B------:R-:W-:Y:S01]  /*166b0*/  IMAD.MOV.U32 R2, RZ, RZ, RZ ;  /* 0x000000ffff027224 */ /* 0x000fe200078e00ff */
[----:B0-----:R-:W-:Y:S02]  /*166c0*/  IADD3 R7, -R16, UR6, RZ ;  /* 0x0000000610077c10 */ /* 0x001fe4000fffe1ff */
[----:B------:R-:W-:Y:S01]  /*166d0*/  IADD3 R10, RZ, -R10, RZ ;  /* 0x8000000aff0a7210 */ /* 0x000fe20007ffe0ff */
        /* <DEDUP_REMOVED lines=42> */
[----:B------:R-:W-:Y:S02]  /*16980*/  @!P2 IADD3 R2, -R2, RZ, RZ ;  /* 0x000000ff0202a210 */ /* 0x000fe40007ffe1ff */
[----:B------:R-:W-:Y:S01]  /*16990*/  @!P1 LOP3.LUT R2, RZ, R9, RZ, 0x33, !PT ;  /* 0x00000009ff029212 */ /* 0x000fe200078e33ff */
[----:B------:R-:W-:-:S03]  /*169a0*/  IMAD.MOV R9, RZ, RZ, -R9 ;  /* 0x000000ffff097224 */ /* 0x000fc600078e0a09 */
[----:B------:R-:W-:Y:S01]  /*169b0*/  LOP3.LUT R17, RZ, R2, RZ, 0x33, !PT ;  /* 0x00000002ff117212 */ /* 0x000fe200078e33ff */
[----:B------:R-:W-:-:S04]  /*169c0*/  IMAD R18, R2, R9, R3 ;  /* 0x0000000902127224 */ /* 0x000fc800078e0203 */
[----:B------:R-:W-:Y:S01]  /*169d0*/  IMAD.IADD R17, R4, 0x1, R17 ;  /* 0x0000000104117824 */ /* 0x000fe200078e0211 */
[----:B------:R-:W-:Y:S06]  /*169e0*/  BRA `(.L_x_2002) ;  /* 0x00000000000c7947 */ /* 0x000fec0003800000 */
.L_x_1997:
[----:B------:R-:W-:Y:S02]  /*169f0*/  IMAD.MOV.U32 R17, RZ, RZ, RZ ;  /* 0x000000ffff117224 */ /* 0x000fe400078e00ff */
[----:B------:R-:W-:Y:S02]  /*16a00*/  IMAD.U32 R16, RZ, RZ, UR6 ;  /* 0x00000006ff107e24 */ /* 0x000fe4000f8e00ff */
[----:B------:R-:W-:-:S07]  /*16a10*/  IMAD.MOV.U32 R18, RZ, RZ, RZ ;  /* 0x000000ffff127224 */ /* 0x000fce00078e00ff */
.L_x_2002:
[----:B------:R-:W-:-:S13]  /*16a20*/  ISETP.NE.AND P0, PT, R5, RZ, PT ;  /* 0x000000ff0500720c */ /* 0x000fda0003f05270 */
[----:B------:R-:W0:Y:S01]  /*16a30*/  @!P0 S2R R3, SR_CgaCtaId ;  /* 0x0000000000038919 */ /* 0x000e220000008800 */
[----:B------:R-:W-:-:S04]  /*16a40*/  @!P0 MOV R2, 0x400 ;  /* 0x0000040000028802 */ /* 0x000fc80000000f00 */
[----:B0-----:R-:W-:-:S05]  /*16a50*/  @!P0 LEA R2, R3, R2, 0x18 ;  /* 0x0000000203028211 */ /* 0x001fca00078ec0ff */
[----:B------:R0:W-:Y:S01]  /*16a60*/  @!P0 STS.128 [R2+0x19cd0], R16 ;  /* 0x019cd01002008388 */ /* 0x0001e20000000c00 */
[----:B------:R-:W-:Y:S06]  /*16a70*/  BAR.ARV 0x5, 0x200 ;  /* 0x0148000000007b1d */ /* 0x000fec0000002000 */
.L_x_1995:
[----:B------:R2:W-:Y:S01]  /*16a80*/  STL [R1+0x1c], RZ ;  /* 0x00001cff01007387 */ /* 0x0005e20000100800 */
[----:B------:R-:W-:Y:S01]  /*16a90*/  ULDC UR4, c[0x0][0xc14] ;  /* 0x0003050000047ab9 */ /* 0x000fe20000000800 */
[----:B------:R-:W-:Y:S01]  /*16aa0*/  IMAD.MOV.U32 R24, RZ, RZ, 0x1 ;  /* 0x00000001ff187424 */ /* 0x000fe200078e00ff */
[----:B-1----:R-:W-:Y:S01]  /*16ab0*/  ISETP.GE.AND P0, PT, R19, UR4, PT ;  /* 0x0000000413007c0c */ /* 0x002fe2000bf06270 */
[----:B------:R-:W-:-:S12]  /*16ac0*/  IMAD.MOV.U32 R22, RZ, RZ, RZ ;  /* 0x000000ffff167224 */ /* 0x000fd800078e00ff */
[----:B--2---:R-:W-:Y:S05]  /*16ad0*/  @P0 BRA `(.L_x_2003) ;  /* 0x0000005400a00947 */ /* 0x004fea0003800000 */
[----:B------:R-:W2:Y:S01]  /*16ae0*/  LDL R8, [R1+0x18] ;  /* 0x0000180001087983 */ /* 0x000ea20000100800 */
[----:B------:R-:W1:Y:S01]  /*16af0*/  S2R R10, SR_TID.X ;  /* 0x00000000000a7919 */ /* 0x000e620000002100 */
[----:B------:R-:W3:Y:S01]  /*16b00*/  S2R R6, SR_TID.X ;  /* 0x0000000000067919 */ /* 0x000ee20000002100 */
[----:B------:R-:W-:Y:S01]  /*16b10*/  IMAD.SHL.U32 R9, R0, 0x800, RZ ;  /* 0x0000080000097824 */ /* 0x000fe200078e00ff */
[----:B-1----:R-:W-:Y:S01]  /*16b20*/  SHF.R.U32.HI R4, RZ, 0x1, R10 ;  /* 0x00000001ff047819 */ /* 0x002fe2000001160a */
[----:B0-----:R-:W-:-:S03]  /*16b30*/  IMAD.SHL.U32 R2, R10, 0x20, RZ ;  /* 0x000000200a027824 */ /* 0x001fc600078e00ff */
        /* <DEDUP_REMOVED lines=8> */
[----:B------:R-:W-:-:S02]  /*16bc0*/  LOP3.LUT R2, R2, 0x360, RZ, 0xc0, !PT ;  /* 0x0000036002027812 */ /* 0x000fc400078ec0ff */
[----:B------:R-:W-:Y:S02]  /*16bd0*/  LOP3.LUT R7, R7, 0x380, R0, 0xf8, !PT ;  /* 0x0000038007077812 */ /* 0x000fe400078ef800 */
[----:B------:R-:W-:Y:S02]  /*16be0*/  LOP3.LUT R0, R0, 0x400, RZ, 0xc0, !PT ;  /* 0x0000040000007812 */ /* 0x000fe400078ec0ff */
[----:B------:R-:W-:Y:S02]  /*16bf0*/  SHF.L.U32 R4, R10, 0x4, RZ ;  /* 0x000000040a047819 */ /* 0x000fe400000006ff */
[----:B------:R-:W-:Y:S02]  /*16c00*/  LOP3.LUT R2, R2, 0x400, R5, 0xf8, !PT ;  /* 0x0000040002027812 */ /* 0x000fe400078ef805 */
[----:B------:R-:W-:Y:S02]  /*16c10*/  LOP3.LUT R3, R3, 0x10, R6, 0x78, !PT ;  /* 0x0000001003037812 */ /* 0x000fe400078e7806 */
[----:B------:R-:W-:-:S02]  /*16c20*/  LOP3.LUT R0, R0, 0x800, R9, 0xf8, !PT ;  /* 0x0000080000007812 */ /* 0x000fc400078ef809 */
[----:B------:R-:W-:Y:S02]  /*16c30*/  LOP3.LUT R7, R7, 0x70, R4, 0x78, !PT ;  /* 0x0000007007077812 */ /* 0x000fe400078e7804 */
[----:B------:R-:W-:Y:S02]  /*16c40*/  LOP3.LUT R29, R2, R3, RZ, 0xfc, !PT ;  /* 0x00000003021d7212 */ /* 0x000fe400078efcff */
        /* <DEDUP_REMOVED lines=10> */
[----:B--2---:R-:W-:-:S02]  /*16cf0*/  LOP3.LUT R2, R8, 0x1, RZ, 0xfc, !PT ;  /* 0x0000000108027812 */ /* 0x004fc400078efcff */
[----:B------:R-:W-:-:S03]  /*16d00*/  LOP3.LUT R0, R8, 0x2, RZ, 0xfc, !PT ;  /* 0x0000000208007812 */ /* 0x000fc600078efcff */
[----:B------:R0:W-:Y:S04]  /*16d10*/  STL [R1+0x24], R2 ;  /* 0x0000240201007387 */ /* 0x0001e80000100800 */
[----:B------:R0:W-:Y:S04]  /*16d20*/  STL [R1+0x10], R0 ;  /* 0x0000100001007387 */ /* 0x0001e80000100800 */
[----:B------:R0:W-:Y:S02]  /*16d30*/  STL [R1+0x1c], RZ ;  /* 0x00001cff01007387 */ /* 0x0001e40000100800 */
.L_x_2114:
[----:B0-----:R-:W0:Y:S02]  /*16d40*/  LDC.64 R2, c[0x0][0xc60] ;  /* 0x00031800ff027b82 */ /* 0x001e240000000a00 */
[----:B0-----:R-:W-:-:S05]  /*16d50*/  IMAD.WIDE R2, R19, 0x4, R2 ;  /* 0x0000000413027825 */ /* 0x001fca00078e0202 */
[----:B--2---:R-:W2:Y:S01]  /*16d60*/  LDG.E R12, desc[UR40][R2.64] ;  /* 0x00000028020c7981 */ /* 0x004ea2000c1e1900 */
[----:B------:R-:W-:Y:S05]  /*16d70*/  YIELD ;  /* 0x0000000000007946 */ /* 0x000fea0003800000 */
[----:B------:R-:W-:Y:S01]  /*16d80*/  ULDC.64 UR4, c[0x0][0xa28] ;  /* 0x00028a0000047ab9 */ /* 0x000fe20000000a00 */
[----:B------:R-:W-:Y:S01]  /*16d90*/  ULDC.64 UR6, c[0x0][0xa00] ;  /* 0x0002800000067ab9 */ /* 0x000fe20000000a00 */
[----:B------:R-:W-:Y:S02]  /*16da0*/  ISETP.NE.U32.AND P0, PT, RZ, UR4, PT ;  /* 0x00000004ff007c0c */ /* 0x000fe4000bf05070 */
[----:B------:R-:W-:Y:S01]  /*16db0*/  CS2R R8, SRZ ;  /* 0x0000000000087805 */ /* 0x000fe2000001ff00 */
[----:B------:R-:W-:Y:S01]  /*16dc0*/  IMAD.MOV.U32 R26, RZ, RZ, RZ ;  /* 0x000000ffff1a7224 */ /* 0x000fe200078e00ff */
[----:B------:R-:W-:Y:S01]  /*16dd0*/  ULDC.64 UR8, c[0x0][0xa18] ;  /* 0x0002860000087ab9 */ /* 0x000fe20000000a00 */
[----:B------:R-:W-:-:S02]  /*16de0*/  ISETP.NE.AND.EX P1, PT, RZ, UR5, PT, P0 ;  /* 0x00000005ff007c0c */ /* 0x000fc4000bf25300 */
[----:B------:R-:W-:-:S04]  /*16df0*/  ISETP.NE.U32.AND P0, PT, RZ, UR6, PT ;  /* 0x00000006ff007c0c */ /* 0x000fc8000bf05070 */
[----:B------:R-:W-:Y:S02]  /*16e00*/  ISETP.NE.AND.EX P0, PT, RZ, UR7, PT, P0 ;  /* 0x00000007ff007c0c */ /* 0x000fe4000bf05300 */
[----:B--2---:R-:W-:Y:S01]  /*16e10*/  SHF.R.S32.HI R0, RZ, 0x1f, R12 ;  /* 0x0000001fff007819 */ /* 0x004fe2000001140c */
[----:B------:R-:W-:-:S04]  /*16e20*/  IMAD.SHL.U32 R14, R12, 0x4, RZ ;  /* 0x000000040c0e7824 */ /* 0x000fc800078e00ff */
[C---:B------:R-:W-:Y:S01]  /*16e30*/  @P1 LEA R4, P2, R12.reuse, UR4, 0x2 ;  /* 0x000000040c041c11 */ /* 0x040fe2000f8410ff */
[----:B------:R-:W-:Y:S01]  /*16e40*/  STL [R1], R12 ;  /* 0x0000000c01007387 */ /* 0x000fe20000100800 */
[C-C-:B------:R-:W-:Y:S02]  /*16e50*/  SHF.L.U64.HI R13, R12.reuse, 0x2, R0.reuse ;  /* 0x000000020c0d7819 */ /* 0x140fe40000010200 */
[----:B------:R-:W-:Y:S01]  /*16e60*/  @P1 LEA.HI.X R5, R12, UR5, R0, 0x2, P2 ;  /* 0x000000050c051c11 */ /* 0x000fe200090f1400 */
[----:B------:R-:W-:Y:S01]  /*16e70*/  ULDC.64 UR4, c[0x0][0xa08] ;  /* 0x0002820000047ab9 */ /* 0x000fe20000000a00 */
[----:B------:R-:W-:Y:S01]  /*16e80*/  IADD3 R2, P2, R14, UR6, RZ ;  /* 0x000000060e027c10 */ /* 0x000fe2000ff5e0ff */
[----:B------:R-:W-:Y:S03]  /*16e90*/  STL [R1+0x4], R14 ;  /* 0x0000040e01007387 */ /* 0x000fe60000100800 */
[----:B------:R-:W-:Y:S01]  /*16ea0*/  IADD3.X R3, R13, UR7, RZ, P2, !PT ;  /* 0x000000070d037c10 */ /* 0x000fe200097fe4ff */
[----:B------:R-:W-:Y:S01]  /*16eb0*/  ULDC.64 UR6, c[0x0][0xa10] ;  /* 0x0002840000067ab9 */ /* 0x000fe20000000a00 */
[----:B------:R0:W5:Y:S04]  /*16ec0*/  @P1 LDG.E R8, desc[UR40][R4.64] ;  /* 0x0000002804081981 */ /* 0x000168000c1e1900 */
[----:B------:R-:W2:Y:S01]  /*16ed0*/  @P0 LDG.E R9, desc[UR40][R2.64] ;  /* 0x0000002802090981 */ /* 0x000ea2000c1e1900 */
[----:B------:R-:W-:-:S02]  /*16ee0*/  ISETP.NE.U32.AND P1, PT, RZ, UR4, PT ;  /* 0x00000004ff007c0c */ /* 0x000fc4000bf25070 */
[----:B------:R-:W-:Y:S01]  /*16ef0*/  ISETP.NE.U32.AND P2, PT, RZ, UR6, PT ;  /* 0x00000006ff007c0c */ /* 0x000fe2000bf45070 */
[----:B------:R-:W-:Y:S01]  /*16f00*/  IMAD.MOV.U32 R0, RZ, RZ, RZ ;  /* 0x000000ffff007224 */ /* 0x000fe200078e00ff */
[C---:B------:R-:W-:Y:S01]  /*16f10*/  IADD3 R6, P4, R14.reuse, UR4, RZ ;  /* 0x000000040e067c10 */ /* 0x040fe2000ff9e0ff */
[----:B------:R-:W-:Y:S01]  /*16f20*/  STL [R1+0x8], R13 ;  /* 0x0000080d01007387 */ /* 0x000fe20000100800 */
[----:B------:R-:W-:Y:S02]  /*16f30*/  ISETP.NE.AND.EX P1, PT, RZ, UR5, PT, P1 ;  /* 0x00000005ff007c0c */ /* 0x000fe4000bf25310 */
[----:B------:R-:W-:Y:S02]  /*16f40*/  ISETP.NE.AND.EX P2, PT, RZ, UR7, PT, P2 ;  /* 0x00000007ff007c0c */ /* 0x000fe4000bf45320 */
[----:B------:R-:W-:Y:S02]  /*16f50*/  IADD3.X R7, R13, UR5, RZ, P4, !PT ;  /* 0x000000050d077c10 */ /* 0x000fe4000a7fe4ff */
[----:B0-----:R-:W-:-:S04]  /*16f60*/  IADD3 R4, P4, R14, UR6, RZ ;  /* 0x000000060e047c10 */ /* 0x001fc8000ff9e0ff */
[----:B------:R-:W-:-:S03]  /*16f70*/  IADD3.X R5, R13, UR7, RZ, P4, !PT ;  /* 0x000000070d057c10 */ /* 0x000fc6000a7fe4ff */
[----:B------:R-:W5:Y:S04]  /*16f80*/  @P1 LDG.E R26, desc[UR40][R6.64] ;  /* 0x00000028061a1981 */ /* 0x000f68000c1e1900 */
[----:B------:R-:W5:Y:S01]  /*16f90*/  @P2 LDG.E R0, desc[UR40][R4.64] ;  /* 0x0000002804002981 */ /* 0x000f62000c1e1900 */
[----:B------:R-:W-:Y:S01]  /*16fa0*/  ISETP.NE.U32.AND P3, PT, RZ, UR8, PT ;  /* 0x00000008ff007c0c */ /* 0x000fe2000bf65070 */
[----:B------:R-:W-:-:S03]  /*16fb0*/  ULDC UR4, c[0x0][0x288] ;  /* 0x0000a20000047ab9 */ /* 0x000fc60000000800 */
[----:B------:R-:W-:-:S13]  /*16fc0*/  ISETP.NE.AND.EX P3, PT, RZ, UR9, PT, P3 ;  /* 0x00000009ff007c0c */ /* 0x000fda000bf65330 */
[----:B------:R-:W-:-:S04]  /*16fd0*/  @P3 IADD3 R10, P4, R14, UR8, RZ ;  /* 0x000000080e0a3c10 */ /* 0x000fc8000ff9e0ff */
[----:B------:R-:W-:Y:S01]  /*16fe0*/  @P3 IADD3.X R11, R13, UR9, RZ, P4, !PT ;  /* 0x000000090d0b3c10 */ /* 0x000fe2000a7fe4ff */
[----:B--2---:R0:W-:Y:S02]  /*16ff0*/  STL [R1+0x20], R9 ;  /* 0x0000200901007387 */ /* 0x0041e40000100800 */
[----:B0-----:R-:W-:Y:S01]  /*17000*/  IMAD.U32 R9, RZ, RZ, UR4 ;  /* 0x00000004ff097e24 */ /* 0x001fe2000f8e00ff */
[----:B------:R-:W-:Y:S02]  /*17010*/  ULDC.64 UR4, c[0x0][0x3f8] ;  /* 0x0000fe0000047ab9 */ /* 0x000fe40000000a00 */
[----:B------:R-:W-:-:S03]  /*17020*/  UISETP.NE.U32.AND UP0, UPT, UR4, URZ, UPT ;  /* 0x0000003f0400728c */ /* 0x000fc6000bf05070 */
[----:B------:R-:W-:Y:S01]  /*17030*/  ULDC UR4, c[0x0][0x404] ;  /* 0x0001010000047ab9 */ /* 0x000fe20000000800 */
[----:B------:R-:W-:Y:S01]  /*17040*/  UISETP.NE.AND.EX UP0, UPT, UR5, URZ, UPT, UP0 ;  /* 0x0000003f0500728c */ /* 0x000fe2000bf05300 */
[----:B------:R0:W5:Y:S02]  /*17050*/  @P3 LDG.E R9, desc[UR40][R10.64] ;  /* 0x000000280a093981 */ /* 0x000164000c1e1900 */
[----:B------:R-:W-:Y:S01]  /*17060*/  ULDC UR5, c[0x0][0x2e0] ;  /* 0x0000b80000057ab9 */ /* 0x000fe20000000800 */
[----:B------:R-:W-:-:S04]  /*17070*/  USEL UR4, UR4, 0x1, UP0 ;  /* 0x0000000104047887 */ /* 0x000fc80008000000 */
[----:B------:R-:W-:-:S03]  /*17080*/  UIMAD UR4, UR4, UR5, URZ ;  /* 0x00000005040472a4 */ /* 0x000fc6000f8e023f */
[----:B------:R-:W-:Y:S02]  /*17090*/  ULDC UR5, c[0x0][0x338] ;  /* 0x0000ce0000057ab9 */ /* 0x000fe40000000800 */
[----:B0-----:R-:W-:Y:S02]  /*170a0*/  IMAD.U32 R10, RZ, RZ, UR5 ;  /* 0x00000005ff0a7e24 */ /* 0x001fe4000f8e00ff */
[----:B------:R-:W-:Y:S01]  /*170b0*/  IMAD.U32 R11, RZ, RZ, UR4 ;  /* 0x00000004ff0b7e24 */ /* 0x000fe2000f8e00ff */
[----:B------:R-:W-:Y:S06]  /*170c0*/  @P3 BRA `(.L_x_2004) ;  /* 0x0000000000103947 */ /* 0x000fec0003800000 */
[----:B------:R-:W-:Y:S05]  /*170d0*/  @!P0 BRA `(.L_x_2004) ;  /* 0x00000000000c8947 */ /* 0x000fea0003800000 */
[----:B-----5:R-:W2:Y:S04]  /*170e0*/  LDG.E R9, desc[UR40][R2.64] ;  /* 0x0000002802097981 */ /* 0x020ea8000c1e1900 */
[----:B------:R-:W2:Y:S02]  /*170f0*/  LDG.E R2, desc[UR40][R2.64+0x4] ;  /* 0x0000042802027981 */ /* 0x000ea4000c1e1900 */
[----:B--2---:R-:W-:-:S07]  /*17100*/  IMAD.IADD R9, R2, 0x1, -R9 ;  /* 0x0000000102097824 */ /* 0x004fce00078e0a09 */
.L_x_2004:
[----:B------:R-:W-:Y:S01]  /*17110*/  ULDC.64 UR4, c[0x0][0xa20] ;  /* 0x0002880000047ab9 */ /* 0x000fe20000000a00 */
[----:B-----5:R-:W-:Y:S01]  /*17120*/  IMAD.IADD R26, R26, 0x1, R8 ;  /* 0x000000011a1a7824 */ /* 0x020fe200078e0208 */
[----:B------:R-:W-:-:S04]  /*17130*/  ISETP.NE.U32.AND P0, PT, RZ, UR4, PT ;  /* 0x00000004ff007c0c */ /* 0x000fc8000bf05070 */
[----:B------:R-:W-:-:S13]  /*17140*/  ISETP.NE.AND.EX P0, PT, RZ, UR5, PT, P0 ;  /* 0x00000005ff007c0c */ /* 0x000fda000bf05300 */
[----:B------:R-:W-:Y:S05]  /*17150*/  @!P0 BRA `(.L_x_2005) ;  /* 0x0000000000108947 */ /* 0x000fea0003800000 */
[----:B------:R-:W-:-:S04]  /*17160*/  IADD3 R2, P0, R14, UR4, RZ ;  /* 0x000000040e027c10 */ /* 0x000fc8000ff1e0ff */
[----:B------:R-:W-:-:S05]  /*17170*/  IADD3.X R3, R13, UR5, RZ, P0, !PT ;  /* 0x000000050d037c10 */ /* 0x000fca00087fe4ff */
[----:B------:R0:W5:Y:S01]  /*17180*/  LDG.E R11, desc[UR40][R2.64] ;  /* 0x00000028020b7981 */ /* 0x000162000c1e1900 */
[----:B------:R-:W-:Y:S05]  /*17190*/  BRA `(.L_x_2006) ;  /* 0x0000000000107947 */ /* 0x000fea0003800000 */
.L_x_2005:
[----:B------:R-:W-:Y:S05]  /*171a0*/  @!P1 BRA `(.L_x_2006) ;  /* 0x00000000000c9947 */ /* 0x000fea0003800000 */
[----:B------:R-:W2:Y:S04]  /*171b0*/  LDG.E R11, desc[UR40][R6.64] ;  /* 0x00000028060b7981 */ /* 0x000ea8000c1e1900 */
[----:B------:R-:W2:Y:S02]  /*171c0*/  LDG.E R6, desc[UR40][R6.64+0x4] ;  /* 0x0000042806067981 */ /* 0x000ea4000c1e1900 */
[----:B--2---:R-:W-:-:S07]  /*171d0*/  IMAD.IADD R11, R6, 0x1, -R11 ;  /* 0x00000001060b7824 */ /* 0x004fce00078e0a0b */
.L_x_2006:
[----:B0-----:R-:W2:Y:S01]  /*171e0*/  @P2 LDG.E R2, desc[UR40][R4.64] ;  /* 0x0000002804022981 */ /* 0x001ea2000c1e1900 */
[----:B-----5:R-:W-:-:S03]  /*171f0*/  IMAD.IADD R11, R11, 0x1, -R8 ;  /* 0x000000010b0b7824 */ /* 0x020fc600078e0a08 */
[----:B------:R-:W2:Y:S01]  /*17200*/  @P2 LDG.E R4, desc[UR40][R4.64+0x4] ;  /* 0x0000042804042981 */ /* 0x000ea2000c1e1900 */
[----:B------:R-:W-:Y:S01]  /*17210*/  BSSY B0, `(.L_x_2007) ;  /* 0x0000167000007945 */ /* 0x000fe20003800000 */
[----:B--2---:R-:W-:Y:S01]  /*17220*/  @P2 IADD3 R10, -R2, R4, RZ ;  /* 0x00000004020a2210 */ /* 0x004fe20007ffe1ff */
[----:B------:R-:W-:-:S04]  /*17230*/  IMAD R2, R17, 0xc0, RZ ;  /* 0x000000c011027824 */ /* 0x000fc800078e02ff */
[----:B------:R-:W-:Y:S01]  /*17240*/  IMAD.IADD R3, R11, 0x1, R10 ;  /* 0x000000010b037824 */ /* 0x000fe200078e020a */
[----:B------:R-:W-:-:S03]  /*17250*/  IADD3 R9, -R9, 0x13f, R2 ;  /* 0x0000013f09097810 */ /* 0x000fc60007ffe102 */
[C---:B------:R-:W-:Y:S02]  /*17260*/  VIADD R2, R3.reuse, 0x7f ;  /* 0x0000007f03027836 */ /* 0x040fe40000000000 */
[----:B------:R-:W-:-:S03]  /*17270*/  IMAD.IADD R9, R3, 0x1, R9 ;  /* 0x0000000103097824 */ /* 0x000fc600078e0209 */
[----:B------:R-:W-:-:S04]  /*17280*/  SHF.R.S32.HI R3, RZ, 0x1f, R2 ;  /* 0x0000001fff037819 */ /* 0x000fc80000011402 */
[----:B------:R-:W-:Y:S02]  /*17290*/  LEA.HI R3, R3, R2, RZ, 0x7 ;  /* 0x0000000203037211 */ /* 0x000fe400078f38ff */
[----:B------:R-:W-:-:S04]  /*172a0*/  SHF.R.S32.HI R2, RZ, 0x1f, R9 ;  /* 0x0000001fff027819 */ /* 0x000fc80000011409 */
[----:B------:R-:W-:Y:S02]  /*172b0*/  LEA.HI R2, R2, R9, RZ, 0x7 ;  /* 0x0000000902027211 */ /* 0x000fe400078f38ff */
[----:B------:R-:W-:Y:S02]  /*172c0*/  SHF.R.S32.HI R3, RZ, 0x7, R3 ;  /* 0x00000007ff037819 */ /* 0x000fe40000011403 */
[----:B------:R-:W-:-:S04]  /*172d0*/  SHF.R.S32.HI R2, RZ, 0x7, R2 ;  /* 0x00000007ff027819 */ /* 0x000fc80000011402 */
[----:B------:R-:W-:-:S05]  /*172e0*/  VIMNMX R6, R3, R2, PT ;  /* 0x0000000203067248 */ /* 0x000fca0003fe0100 */
[--C-:B------:R-:W-:Y:S02]  /*172f0*/  IMAD R3, R6, 0x80, -R11.reuse ;  /* 0x0000008006037824 */ /* 0x100fe400078e0a0b */
[----:B------:R-:W-:-:S03]  /*17300*/  IMAD.MOV R11, RZ, RZ, -R11 ;  /* 0x000000ffff0b7224 */ /* 0x000fc600078e0a0b */
[----:B------:R-:W-:Y:S02]  /*17310*/  VIMNMX R2, R3, R10, PT ;  /* 0x0000000a03027248 */ /* 0x000fe40003fe0100 */
[----:B------:R-:W-:-:S04]  /*17320*/  VIMNMX R11, RZ, R11, !PT ;  /* 0x0000000bff0b7248 */ /* 0x000fc80007fe0100 */
[----:B------:R-:W-:Y:S02]  /*17330*/  ISETP.GT.AND P0, PT, R2, R11, PT ;  /* 0x0000000b0200720c */ /* 0x000fe40003f04270 */
[----:B------:R-:W-:-:S11]  /*17340*/  SHF.R.U32.HI R5, RZ, 0x7, R11 ;  /* 0x00000007ff057819 */ /* 0x000fd6000001160b */
[----:B------:R-:W-:-:S05]  /*17350*/  @P0 VIADD R2, R2, 0x7f ;  /* 0x0000007f02020836 */ /* 0x000fca0000000000 */
[----:B------:R-:W-:Y:S01]  /*17360*/  @P0 SHF.R.S32.HI R3, RZ, 0x1f, R2 ;  /* 0x0000001fff030819 */ /* 0x000fe20000011402 */
[----:B------:R0:W-:Y:S03]  /*17370*/  STL [R1+0xc], R6 ;  /* 0x00000c0601007387 */ /* 0x0001e60000100800 */
[----:B------:R-:W-:Y:S01]  /*17380*/  @P0 LEA.HI R3, R3, R2, RZ, 0x7 ;  /* 0x0000000203030211 */ /* 0x000fe200078f38ff */
[----:B------:R-:W-:-:S03]  /*17390*/  IMAD.MOV.U32 R4, RZ, RZ, R5 ;  /* 0x000000ffff047224 */ /* 0x000fc600078e0005 */
[----:B------:R-:W-:-:S04]  /*173a0*/  @P0 SHF.R.S32.HI R4, RZ, 0x7, R3 ;  /* 0x00000007ff040819 */ /* 0x000fc80000011403 */
[----:B------:R-:W-:Y:S02]  /*173b0*/  ISETP.GT.AND P1, PT, R4, R5, PT ;  /* 0x000000050400720c */ /* 0x000fe40003f24270 */
[----:B------:R-:W-:-:S11]  /*173c0*/  PLOP3.LUT P0, PT, PT, PT, PT, 0x80, 0x0 ;  /* 0x000000000000781c */ /* 0x000fd60003f0f070 */
        /* <DEDUP_REMOVED lines=15> */
.L_x_2161:
[----:B-1----:R-:W-:Y:S02]  /*174c0*/  ISETP.NE.AND P0, PT, R14, RZ, PT ;  /* 0x000000ff0e00720c */ /* 0x002fe40003f05270 */
[----:B------:R-:W-:-:S11]  /*174d0*/  PLOP3.LUT P6, PT, PT, PT, PT, 0x8, 0x0 ;  /* 0x000000000000781c */ /* 0x000fd60003fce170 */
[----:B------:R-:W-:Y:S05]  /*174e0*/  @P0 BRA `(.L_x_2010) ;  /* 0x00000000000c0947 */ /* 0x000fea0003800000 */
[----:B------:R-:W-:-:S03]  /*174f0*/  UMOV UR4, 0xffffffff ;  /* 0xffffffff00047882 */ /* 0x000fc60000000000 */
[----:B------:R-:W-:Y:S05]  /*17500*/  BRA.DIV UR4, `(.L_x_2011) ;  /* 0x0000005a04707947 */ /* 0x000fea000b800000 */
[----:B------:R-:W-:-:S13]  /*17510*/  ELECT P6, URZ, PT ;  /* 0x00000000003f782f */ /* 0x000fda00038c0000 */
.L_x_2010:
        /* <DEDUP_REMOVED lines=12> */
.L_x_2164:
[----:B------:R-:W-:Y:S05]  /*175e0*/  BSYNC B1 ;  /* 0x0000000000017941 */ /* 0x000fea0003800000 */
.L_x_2012:
        /* <DEDUP_REMOVED lines=10> */
.L_x_2165:
[----:B------:R-:W-:Y:S05]  /*17690*/  BSYNC B2 ;  /* 0x0000000000027941 */ /* 0x000fea0003800000 */
.L_x_2016:
        /* <DEDUP_REMOVED lines=9> */
.L_x_2019:
[----:B------:R-:W-:Y:S05]  /*17730*/  BSYNC B2 ;  /* 0x0000000000027941 */ /* 0x000fea0003800000 */
.L_x_2018:
[----:B------:R-:W-:Y:S01]  /*17740*/  IMAD.MOV.U32 R20, RZ, RZ, RZ ;  /* 0x000000ffff147224 */ /* 0x000fe200078e00ff */
[----:B------:R-:W-:Y:S01]  /*17750*/  LEA R7, R4, R0, 0x7 ;  /* 0x0000000004077211 */ /* 0x000fe200078e38ff */
[----:B------:R-:W-:Y:S01]  /*17760*/  IMAD R8, R23, 0x3000, R11 ;  /* 0x0000300017087824 */ /* 0x000fe200078e020b */
[----:B------:R-:W-:Y:S01]  /*17770*/  UIADD3 UR4, UP0, UR38, 0x570, URZ ;  /* 0x0000057026047890 */ /* 0x000fe2000ff1e03f */
[----:B------:R-:W-:Y:S01]  /*17780*/  PLOP3.LUT P0, PT, PT, PT, PT, 0x80, 0x0 ;  /* 0x000000000000781c */ /* 0x000fe20003f0f070 */
[----:B0-----:R-:W-:Y:S01]  /*17790*/  VIADD R6, R10, 0x19c90 ;  /* 0x00019c900a067836 */ /* 0x001fe20000000000 */
[----:B------:R-:W-:Y:S01]  /*177a0*/  R2UR UR10, R20 ;  /* 0x00000000140a72ca */ /* 0x000fe200000e0000 */
[----:B------:R-:W-:Y:S01]  /*177b0*/  VIADD R7, R7, 0xffffff80 ;  /* 0xffffff8007077836 */ /* 0x000fe20000000000 */
[----:B------:R-:W-:Y:S01]  /*177c0*/  UIADD3.X UR5, URZ, UR39, URZ, UP0, !UPT ;  /* 0x000000273f057290 */ /* 0x000fe200087fe43f */
[----:B------:R-:W-:Y:S01]  /*177d0*/  VIADD R12, R8, 0x13800 ;  /* 0x00013800080c7836 */ /* 0x000fe20000000000 */
[----:B------:R-:W-:Y:S01]  /*177e0*/  UMOV UR6, 0x0 ;  /* 0x0000000000067882 */ /* 0x000fe20000000000 */
[----:B------:R-:W-:-:S10]  /*177f0*/  UMOV UR7, 0x12f00000 ;  /* 0x12f0000000077882 */ /* 0x000fd40000000000 */
.L_x_2020:
        /* <DEDUP_REMOVED lines=16> */
.L_x_2021:
        /* <DEDUP_REMOVED lines=16> */
.L_x_2022:
        /* <DEDUP_REMOVED lines=13> */
.L_x_2166:
[----:B------:R-:W-:Y:S05]  /*17ad0*/  BSYNC B2 ;  /* 0x0000000000027941 */ /* 0x000fea0003800000 */
.L_x_2023:
        /* <DEDUP_REMOVED lines=11> */
.L_x_2026:
[----:B------:R-:W-:Y:S05]  /*17b90*/  BSYNC B2 ;  /* 0x0000000000027941 */ /* 0x000fea0003800000 */
.L_x_2025:
        /* <DEDUP_REMOVED lines=8> */
.L_x_2027:
        /* <DEDUP_REMOVED lines=15> */
.L_x_2028:
        /* <DEDUP_REMOVED lines=15> */
.L_x_2029:
        /* <DEDUP_REMOVED lines=10> */
.L_x_2015:
[----:B------:R-:W-:Y:S05]  /*17ea0*/  BSYNC B1 ;  /* 0x0000000000017941 */ /* 0x000fea0003800000 */
.L_x_2014:
        /* <DEDUP_REMOVED lines=9> */
.L_x_2046:
        /* <DEDUP_REMOVED lines=11> */
.L_x_2167:
[----:B------:R-:W-:Y:S05]  /*17ff0*/  BSYNC B2 ;  /* 0x0000000000027941 */ /* 0x000fea0003800000 */
.L_x_2032:
        /* <DEDUP_REMOVED lines=9> */
.L_x_2035:
[----:B------:R-:W-:Y:S05]  /*18090*/  BSYNC B2 ;  /* 0x0000000000027941 */ /* 0x000fea0003800000 */
.L_x_2034:
        /* <DEDUP_REMOVED lines=11> */
.L_x_2036:
        /* <DEDUP_REMOVED lines=16> */
.L_x_2037:
        /* <DEDUP_REMOVED lines=16> */
.L_x_2038:
        /* <DEDUP_REMOVED lines=13> */
.L_x_2168:
[----:B------:R-:W-:Y:S05]  /*18420*/  BSYNC B2 ;  /* 0x0000000000027941 */ /* 0x000fea0003800000 */
.L_x_2039:
[----:B------:R-:W-:Y:S01]  /*18430*/  BSSY B2, `(.L_x_2041) ;  /* 0x000000b000027945 */ /* 0x000fe20003800000 */
[----:B------:R-:W-:Y:S01]  /*18440*/  IMAD.MOV.U32 R12, RZ, RZ, 0x0 ;  /* 0x00000000ff0c7424 */ /* 0x000fe200078e00ff */
[----:B------:R-:W-:Y:S02]  /*18450*/  MOV R13, 0x12f00000 ;  /* 0x12f00000000d7802 */ /* 0x000fe40000000f00 */
        /* <DEDUP_REMOVED lines=8> */
.L_x_2042:
[----:B------:R-:W-:Y:S05]  /*184e0*/  BSYNC B2 ;  /* 0x0000000000027941 */ /* 0x000fea0003800000 */
.L_x_2041:
        /* <DEDUP_REMOVED lines=8> */
.L_x_2043:
        /* <DEDUP_REMOVED lines=15> */
.L_x_2044:
        /* <DEDUP_REMOVED lines=15> */
.L_x_2045:
        /* <DEDUP_REMOVED lines=10> */
.L_x_2031:
[----:B------:R-:W-:Y:S05]  /*187f0*/  BSYNC B1 ;  /* 0x0000000000017941 */ /* 0x000fea0003800000 */
.L_x_2030:
[C---:B------:R-:W-:Y:S01]  /*18800*/  ISETP.GT.AND P2, PT, R10.reuse, R5, PT ;  /* 0x000000050a00720c */ /* 0x040fe20003f44270 */
[----:B------:R-:W-:Y:S02]  /*18810*/  VIADD R23, R23, 0x1 ;  /* 0x0000000117177836 */ /* 0x000fe40000000000 */
[----:B------:R-:W-:-:S03]  /*18820*/  VIADD R10, R10, 0xffffffff ;  /* 0xffffffff0a0a7836 */ /* 0x000fc60000000000 */
[----:B------:R-:W-:-:S04]  /*18830*/  ISETP.NE.AND P1, PT, R23, 0x2, PT ;  /* 0x000000021700780c */ /* 0x000fc80003f25270 */
[----:B------:R-:W-:Y:S02]  /*18840*/  SEL R4, RZ, 0x1, P1 ;  /* 0x00000001ff047807 */ /* 0x000fe40000800000 */
[----:B------:R-:W-:Y:S02]  /*18850*/  SEL R23, R23, RZ, P1 ;  /* 0x000000ff17177207 */ /* 0x000fe40000800000 */
[----:B------:R-:W-:Y:S01]  /*18860*/  LOP3.LUT R25, R25, R4, RZ, 0x3c, !PT ;  /* 0x0000000419197212 */ /* 0x000fe200078e3cff */
[----:B------:R-:W-:Y:S06]  /*18870*/  @P2 BRA `(.L_x_2046) ;  /* 0xfffffff400b02947 */ /* 0x000fec000383ffff */
.L_x_2008:
[----:B------:R-:W-:Y:S05]  /*18880*/  BSYNC B0 ;  /* 0x0000000000007941 */ /* 0x000fea0003800000 */
.L_x_2007:
        /* <DEDUP_REMOVED lines=19> */
[----:B------:R-:W1:Y:S01]  /*189c0*/  POPC R7, R4 ;  /* 0x0000000400077309 */ /* 0x000e620000000000 */
[----:B--2---:R-:W1:Y:S02]  /*189d0*/  SHFL.IDX PT, R0, R3, R0, 0x1f ;  /* 0x00001f0003007589 */ /* 0x004e6400000e0000 */
[----:B-1----:R-:W-:Y:S01]  /*189e0*/  IADD3 R16, R0, UR36, R7 ;  /* 0x0000002400107c10 */ /* 0x002fe2000fffe007 */
[----:B------:R-:W-:Y:S06]  /*189f0*/  BRA `(.L_x_2049) ;  /* 0x0000002800cc7947 */ /* 0x000fec0003800000 */
.L_x_2048:
        /* <DEDUP_REMOVED lines=11> */
[----:B0-----:R-:W-:Y:S01]  /*18ab0*/  MOV R11, UR5 ;  /* 0x00000005000b7c02 */ /* 0x001fe20008000f00 */
[----:B------:R-:W0:Y:S01]  /*18ac0*/  LDC.64 R2, c[0x4][R2] ;  /* 0x0100000002027b82 */ /* 0x000e220000000a00 */
[----:B------:R-:W-:Y:S02]  /*18ad0*/  IMAD.U32 R5, RZ, RZ, UR7 ;  /* 0x00000007ff057e24 */ /* 0x000fe4000f8e00ff */
[----:B------:R-:W-:Y:S02]  /*18ae0*/  IMAD.U32 R6, RZ, RZ, UR8 ;  /* 0x00000008ff067e24 */ /* 0x000fe4000f8e00ff */
[----:B------:R-:W-:-:S02]  /*18af0*/  IMAD.U32 R7, RZ, RZ, UR9 ;  /* 0x00000009ff077e24 */ /* 0x000fc4000f8e00ff */
[----:B------:R-:W-:Y:S02]  /*18b00*/  IMAD.U32 R10, RZ, RZ, UR4 ;  /* 0x00000004ff0a7e24 */ /* 0x000fe4000f8e00ff */
[----:B------:R-:W-:Y:S02]  /*18b10*/  IMAD.MOV.U32 R8, RZ, RZ, 0x70 ;  /* 0x00000070ff087424 */ /* 0x000fe400078e00ff */
[----:B------:R-:W-:Y:S02]  /*18b20*/  IMAD.MOV.U32 R12, RZ, RZ, 0x1 ;  /* 0x00000001ff0c7424 */ /* 0x000fe400078e00ff */
[----:B------:R-:W-:-:S07]  /*18b30*/  IMAD.MOV.U32 R13, RZ, RZ, RZ ;  /* 0x000000ffff0d7224 */ /* 0x000fce00078e00ff */
[----:B------:R-:W-:-:S07]  /*18b40*/  LEPC R20, `(.L_x_2050) ;  /* 0x000000001014794e */ /* 0x000fce0000000000 */
[----:B0-----:R-:W-:Y:S05]  /*18b50*/  CALL.ABS.NOINC R2 ;  /* 0x0000000002007343 */ /* 0x001fea0003c00000 */
.L_x_2050:
        /* <DEDUP_REMOVED lines=22> */
.L_x_2051:
[----:B------:R-:W1:Y:S01]  /*18cc0*/  S2R R20, SR_CgaCtaId ;  /* 0x0000000000147919 */ /* 0x000e620000008800 */
[----:B------:R-:W-:-:S04]  /*18cd0*/  MOV R2, 0x400 ;  /* 0x0000040000027802 */ /* 0x000fc80000000f00 */
[----:B-1----:R-:W-:-:S04]  /*18ce0*/  LEA R2, R20, R2, 0x18 ;  /* 0x0000000214027211 */ /* 0x002fc800078ec0ff */
[----:B------:R-:W-:-:S04]  /*18cf0*/  IADD3 R0, R2, 0x3000, RZ ;  /* 0x0000300002007810 */ /* 0x000fc80007ffe0ff */
        /* <DEDUP_REMOVED lines=18> */
.L_x_2052:
        /* <DEDUP_REMOVED lines=11> */
[----:B------:R-:W-:Y:S01]  /*18ed0*/  MOV R7, UR7 ;  /* 0x0000000700077c02 */ /* 0x000fe20008000f00 */
[----:B------:R-:W1:Y:S01]  /*18ee0*/  LDC.64 R2, c[0x4][R2] ;  /* 0x0100000002027b82 */ /* 0x000e620000000a00 */
[----:B------:R-:W-:Y:S02]  /*18ef0*/  IMAD.U32 R5, RZ, RZ, UR5 ;  /* 0x00000005ff057e24 */ /* 0x000fe4000f8e00ff */
[----:B0-----:R-:W-:Y:S02]  /*18f00*/  IMAD.U32 R6, RZ, RZ, UR6 ;  /* 0x00000006ff067e24 */ /* 0x001fe4000f8e00ff */
[----:B------:R-:W-:-:S02]  /*18f10*/  IMAD.U32 R10, RZ, RZ, UR8 ;  /* 0x00000008ff0a7e24 */ /* 0x000fc4000f8e00ff */
[----:B------:R-:W-:Y:S02]  /*18f20*/  IMAD.U32 R11, RZ, RZ, UR9 ;  /* 0x00000009ff0b7e24 */ /* 0x000fe4000f8e00ff */
[----:B------:R-:W-:Y:S02]  /*18f30*/  IMAD.MOV.U32 R8, RZ, RZ, 0x70 ;  /* 0x00000070ff087424 */ /* 0x000fe400078e00ff */
[----:B------:R-:W-:Y:S02]  /*18f40*/  IMAD.MOV.U32 R12, RZ, RZ, 0x1 ;  /* 0x00000001ff0c7424 */ /* 0x000fe400078e00ff */
[----:B------:R-:W-:-:S07]  /*18f50*/  IMAD.MOV.U32 R13, RZ, RZ, RZ ;  /* 0x000000ffff0d7224 */ /* 0x000fce00078e00ff */
[----:B------:R-:W-:-:S07]  /*18f60*/  LEPC R20, `(.L_x_2053) ;  /* 0x000000001014794e */ /* 0x000fce0000000000 */
[----:B-1----:R-:W-:Y:S05]  /*18f70*/  CALL.ABS.NOINC R2 ;  /* 0x0000000002007343 */ /* 0x002fea0003c00000 */
.L_x_2053:
[----:B------:R-:W2:Y:S01]  /*18f80*/  LDL.LU R2, [R1+0x4] ;  /* 0x0000040001027983 */ /* 0x000ea20000300800 */
[----:B------:R-:W-:Y:S01]  /*18f90*/  ULDC.64 UR4, c[0x0][0x9f8] ;  /* 0x00027e0000047ab9 */ /* 0x000fe20000000a00 */
[----:B------:R-:W1:Y:S02]  /*18fa0*/  LDC R0, c[0x0][0x428] ;  /* 0x00010a00ff007b82 */ /* 0x000e640000000800 */
[----:B------:R-:W3:Y:S04]  /*18fb0*/  LDL.LU R20, [R1+0x8] ;  /* 0x0000080001147983 */ /* 0x000ee80000300800 */
[----:B0-----:R-:W4:Y:S04]  /*18fc0*/  LDL.LU R6, [R1+0x20] ;  /* 0x0000200001067983 */ /* 0x001f280000300800 */
[----:B------:R-:W4:Y:S01]  /*18fd0*/  LDL.LU R21, [R1] ;  /* 0x0000000001157983 */ /* 0x000f220000300800 */
[----:B------:R-:W-:Y:S01]  /*18fe0*/  ISETP.NE.U32.AND P0, PT, RZ, UR4, PT ;  /* 0x00000004ff007c0c */ /* 0x000fe2000bf05070 */
[----:B------:R-:W0:Y:S03]  /*18ff0*/  S2R R4, SR_TID.X ;  /* 0x0000000000047919 */ /* 0x000e260000002100 */
[----:B------:R-:W-:-:S02]  /*19000*/  ISETP.NE.AND.EX P0, PT, RZ, UR5, PT, P0 ;  /* 0x00000005ff007c0c */ /* 0x000fc4000bf05300 */
[----:B0-----:R-:W-:-:S11]  /*19010*/  LOP3.LUT R7, R4, 0x7f, RZ, 0xc0, !PT ;  /* 0x0000007f04077812 */ /* 0x001fd600078ec0ff */
[----:B--2---:R-:W-:-:S04]  /*19020*/  @P0 IADD3 R2, P1, R2, UR4, RZ ;  /* 0x0000000402020c10 */ /* 0x004fc8000ff3e0ff */
[----:B---3--:R-:W-:Y:S01]  /*19030*/  @P0 IADD3.X R3, R20, UR5, RZ, P1, !PT ;  /* 0x0000000514030c10 */ /* 0x008fe20008ffe4ff */
[----:B------:R-:W-:Y:S01]  /*19040*/  ULDC.64 UR4, c[0x0][0xa00] ;  /* 0x0002800000047ab9 */ /* 0x000fe20000000a00 */
[----:B----4-:R-:W-:-:S06]  /*19050*/  IMAD.MOV.U32 R20, RZ, RZ, R21 ;  /* 0x000000ffff147224 */ /* 0x010fcc00078e0015 */
[----:B------:R0:W5:Y:S01]  /*19060*/  @P0 LDG.E R20, desc[UR40][R2.64] ;  /* 0x0000002802140981 */ /* 0x000162000c1e1900 */
[----:B-1----:R-:W-:Y:S01]  /*19070*/  ISETP.NE.AND P0, PT, R0, 0x1, PT ;  /* 0x000000010000780c */ /* 0x002fe20003f05270 */
[----:B------:R-:W-:Y:S01]  /*19080*/  IMAD.MOV.U32 R0, RZ, RZ, R18 ;  /* 0x000000ffff007224 */ /* 0x000fe200078e0012 */
[----:B------:R-:W-:Y:S01]  /*19090*/  ISETP.NE.AND P1, PT, R7, RZ, PT ;  /* 0x000000ff0700720c */ /* 0x000fe20003f25270 */
[----:B------:R-:W-:-:S03]  /*190a0*/  IMAD R6, R17, 0xc0, R6 ;  /* 0x000000c011067824 */ /* 0x000fc600078e0206 */
[----:B------:R-:W-:-:S07]  /*190b0*/  PLOP3.LUT P3, PT, P1, PT, PT, 0x8, 0x0 ;  /* 0x000000000000781c */ /* 0x000fce0000f6e170 */
[----:B------:R-:W1:Y:S02]  /*190c0*/  @P0 LDC R5, c[0x0][0x42c] ;  /* 0x00010b00ff050b82 */ /* 0x000e640000000800 */
[----:B------:R-:W-:-:S05]  /*190d0*/  VOTEU.ALL UP1, P1 ;  /* 0x00000000003f7886 */ /* 0x000fca0000820000 */
[----:B------:R-:W-:Y:S01]  /*190e0*/  @!UP1 UIADD3 UR8, UP0, UR38, 0x270, URZ ;  /* 0x0000027026089890 */ /* 0x000fe2000ff1e03f */
[----:B------:R-:W2:Y:S03]  /*190f0*/  @P0 LDC R4, c[0x0][0x430] ;  /* 0x00010c00ff040b82 */ /* 0x000ea60000000800 */
[----:B------:R-:W-:-:S03]  /*19100*/  @!UP1 UIADD3.X UR9, URZ, UR39, URZ, UP0, !UPT ;  /* 0x000000273f099290 */ /* 0x000fc600087fe43f */
[----:B------:R-:W-:Y:S01]  /*19110*/  VOTEU.ALL UP0, P1 ;  /* 0x00000000003f7886 */ /* 0x000fe20000800000 */
[----:B-1----:R-:W-:-:S05]  /*19120*/  @P0 IMAD.HI.U32 R5, R18, R5, RZ ;  /* 0x0000000512050227 */ /* 0x002fca00078e00ff */
[----:B--2---:R-:W-:Y:S02]  /*19130*/  @P0 SHF.R.U32.HI R0, RZ, R4, R5 ;  /* 0x00000004ff000219 */ /* 0x004fe40000011605 */
[----:B------:R-:W-:-:S04]  /*19140*/  ISETP.NE.U32.AND P0, PT, RZ, UR4, PT ;  /* 0x00000004ff007c0c */ /* 0x000fc8000bf05070 */
[----:B------:R-:W-:-:S04]  /*19150*/  ISETP.NE.AND.EX P2, PT, RZ, UR5, PT, P0 ;  /* 0x00000005ff007c0c */ /* 0x000fc8000bf45300 */
[----:B0-----:R-:W-:-:S09]  /*19160*/  SEL R7, R21, RZ, !P2 ;  /* 0x000000ff15077207 */ /* 0x001fd20005000000 */
.L_x_2054:
        /* <DEDUP_REMOVED lines=13> */
.L_x_2055:
        /* <DEDUP_REMOVED lines=12> */
.L_x_2056:
        /* <DEDUP_REMOVED lines=21> */
.L_x_2171:
[----:B-1----:R-:W-:Y:S02]  /*19450*/  ISETP.NE.AND P0, PT, R14, RZ, PT ;  /* 0x000000ff0e00720c */ /* 0x002fe40003f05270 */
[----:B------:R-:W-:-:S11]  /*19460*/  PLOP3.LUT P6, PT, PT, PT, PT, 0x8, 0x0 ;  /* 0x000000000000781c */ /* 0x000fd60003fce170 */
[----:B------:R-:W-:Y:S05]  /*19470*/  @P0 BRA `(.L_x_2058) ;  /* 0x0000000800400947 */ /* 0x000fea0003800000 */
[----:B------:R-:W-:-:S03]  /*19480*/  UMOV UR4, 0xffffffff ;  /* 0xffffffff00047882 */ /* 0x000fc60000000000 */
[----:B------:R-:W-:Y:S05]  /*19490*/  BRA.DIV UR4, `(.L_x_2059) ;  /* 0x0000003e04447947 */ /* 0x000fea000b800000 */
[----:B------:R-:W-:-:S13]  /*194a0*/  ELECT P6, URZ, PT ;  /* 0x00000000003f782f */ /* 0x000fda00038c0000 */
.L_x_2174:
        /* <DEDUP_REMOVED lines=23> */
.L_x_2061:
        /* <DEDUP_REMOVED lines=10> */
.L_x_2175:
        /* <DEDUP_REMOVED lines=8> */
.L_x_2063:
[----:B------:R-:W1:Y:S01]  /*19740*/  S2R R9, SR_CgaCtaId ;  /* 0x0000000000097919 */ /* 0x000e620000008800 */
[----:B------:R-:W-:Y:S01]  /*19750*/  MOV R3, 0x400 ;  /* 0x0000040000037802 */ /* 0x000fe20000000f00 */
[----:B------:R-:W-:Y:S01]  /*19760*/  UIADD3 UR4, UP0, UR38, 0x470, URZ ;  /* 0x0000047026047890 */ /* 0x000fe2000ff1e03f */
[----:B------:R-:W-:Y:S01]  /*19770*/  R2UR UR9, R5 ;  /* 0x00000000050972ca */ /* 0x000fe200000e0000 */
[----:B------:R-:W-:Y:S01]  /*19780*/  UMOV UR10, URZ ;  /* 0x0000003f000a7c82 */ /* 0x000fe20008000000 */
[----:B------:R-:W-:Y:S01]  /*19790*/  LEA R8, R8, R26, 0x7 ;  /* 0x0000001a08087211 */ /* 0x000fe200078e38ff */
[----:B------:R-:W-:Y:S01]  /*197a0*/  UIADD3.X UR5, URZ, UR39, URZ, UP0, !UPT ;  /* 0x000000273f057290 */ /* 0x000fe200087fe43f */
[----:B------:R-:W-:Y:S01]  /*197b0*/  R2UR UR12, R0 ;  /* 0x00000000000c72ca */ /* 0x000fe200000e0000 */
[----:B------:R-:W-:Y:S01]  /*197c0*/  UMOV UR6, 0x0 ;  /* 0x0000000000067882 */ /* 0x000fe20000000000 */
[----:B-----5:R-:W-:Y:S01]  /*197d0*/  R2UR UR13, R2 ;  /* 0x00000000020d72ca */ /* 0x020fe200000e0000 */
[----:B------:R-:W-:Y:S01]  /*197e0*/  UMOV UR7, 0x14f00000 ;  /* 0x14f0000000077882 */ /* 0x000fe20000000000 */
[----:B------:R-:W-:Y:S01]  /*197f0*/  R2UR UR11, R8 ;  /* 0x00000000080b72ca */ /* 0x000fe200000e0000 */
        /* <DEDUP_REMOVED lines=18> */
.L_x_2176:
        /* <DEDUP_REMOVED lines=8> */
.L_x_2065:
        /* <DEDUP_REMOVED lines=24> */
.L_x_2060:
        /* <DEDUP_REMOVED lines=38> */
.L_x_2058:
[----:B------:R-:W2:Y:S04]  /*19d80*/  LDL.LU R7, [R1+0x1c] ;  /* 0x00001c0001077983 */ /* 0x000ea80000300800 */
[----:B------:R-:W3:Y:S01]  /*19d90*/  LDL R4, [R1+0xc] ;  /* 0x00000c0001047983 */ /* 0x000ee20000100800 */
        /* <DEDUP_REMOVED lines=13> */
.L_x_2177:
[----:B------:R-:W-:Y:S05]  /*19e70*/  BSYNC B0 ;  /* 0x0000000000007941 */ /* 0x000fea0003800000 */
.L_x_2066:
[----:B------:R-:W-:Y:S05]  /*19e80*/  @!P2 BRA `(.L_x_2068) ;  /* 0x000000100018a947 */ /* 0x000fea0003800000 */
[----:B0-----:R-:W2:Y:S01]  /*19e90*/  LDL.LU R4, [R1+0xc] ;  /* 0x00000c0001047983 */ /* 0x001ea20000300800 */
[----:B------:R-:W-:Y:S02]  /*19ea0*/  IMAD.MOV.U32 R6, RZ, RZ, R22 ;  /* 0x000000ffff067224 */ /* 0x000fe400078e0016 */
[----:B------:R-:W-:Y:S02]  /*19eb0*/  IMAD.MOV.U32 R7, RZ, RZ, R24 ;  /* 0x000000ffff077224 */ /* 0x000fe400078e0018 */
[----:B--2---:R-:W-:-:S07]  /*19ec0*/  VIADD R12, R4, 0xfffffffe ;  /* 0xfffffffe040c7836 */ /* 0x004fce0000000000 */
.L_x_2092:
        /* <DEDUP_REMOVED lines=30> */
.L_x_2071:
        /* <DEDUP_REMOVED lines=11> */
.L_x_2178:
[----:B------:R-:W-:Y:S05]  /*1a160*/  BSYNC B1 ;  /* 0x0000000000017941 */ /* 0x000fea0003800000 */
.L_x_2072:
        /* <DEDUP_REMOVED lines=9> */
.L_x_2075:
[----:B------:R-:W-:Y:S05]  /*1a200*/  BSYNC B1 ;  /* 0x0000000000017941 */ /* 0x000fea0003800000 */
.L_x_2074:
        /* <DEDUP_REMOVED lines=14> */
.L_x_2076:
        /* <DEDUP_REMOVED lines=16> */
.L_x_2077:
        /* <DEDUP_REMOVED lines=16> */
.L_x_2078:
        /* <DEDUP_REMOVED lines=13> */
.L_x_2179:
[----:B------:R-:W-:Y:S05]  /*1a5c0*/  BSYNC B1 ;  /* 0x0000000000017941 */ /* 0x000fea0003800000 */
.L_x_2079:
        /* <DEDUP_REMOVED lines=11> */
.L_x_2082:
[----:B------:R-:W-:Y:S05]  /*1a680*/  BSYNC B1 ;  /* 0x0000000000017941 */ /* 0x000fea0003800000 */
.L_x_2081:
[----:B------:R-:W-:Y:S01]  /*1a690*/  R2UR UR10, R14 ;  /* 0x000000000e0a72ca */ /* 0x000fe200000e0000 */
[----:B------:R-:W-:Y:S01]  /*1a6a0*/  UIADD3 UR4, UP0, UR38, 0x370, URZ ;  /* 0x0000037026047890 */ /* 0x000fe2000ff1e03f */
[----:B------:R-:W-:Y:S01]  /*1a6b0*/  R2UR UR6, R4 ;  /* 0x00000000040672ca */ /* 0x000fe200000e0000 */
[----:B------:R-:W-:Y:S01]  /*1a6c0*/  VIADD R10, R9, 0x13800 ;  /* 0x00013800090a7836 */ /* 0x000fe20000000000 */
[----:B------:R-:W-:Y:S01]  /*1a6d0*/  R2UR UR7, R5 ;  /* 0x00000000050772ca */ /* 0x000fe200000e0000 */
[----:B------:R-:W-:Y:S01]  /*1a6e0*/  UIADD3.X UR5, URZ, UR39, URZ, UP0, !UPT ;  /* 0x000000273f057290 */ /* 0x000fe200087fe43f */
[----:B------:R-:W-:Y:S02]  /*1a6f0*/  PLOP3.LUT P0, PT, PT, PT, PT, 0x80, 0x0 ;  /* 0x000000000000781c */ /* 0x000fe40003f0f070 */
[----:B------:R-:W-:-:S11]  /*1a700*/  IADD3 R3, R3, 0x19c30, RZ ;  /* 0x00019c3003037810 */ /* 0x000fd60007ffe0ff */
.L_x_2083:
        /* <DEDUP_REMOVED lines=15> */
.L_x_2084:
        /* <DEDUP_REMOVED lines=15> */
.L_x_2085:
        /* <DEDUP_REMOVED lines=10> */
.L_x_2070:
[----:B------:R-:W-:Y:S05]  /*1a990*/  BSYNC B0 ;  /* 0x0000000000007941 */ /* 0x000fea0003800000 */
.L_x_2069:
[----:B------:R-:W2:Y:S02]  /*1a9a0*/  LDL R4, [R1+0x24] ;  /* 0x0000240001047983 */ /* 0x000ea40000100800 */
[----:B--2---:R-:W-:-:S13]  /*1a9b0*/  ISETP.NE.AND P0, PT, R4, 0x3, PT ;  /* 0x000000030400780c */ /* 0x004fda0003f05270 */
[----:B------:R-:W-:Y:S05]  /*1a9c0*/  @!P0 BRA `(.L_x_2086) ;  /* 0x0000000000048947 */ /* 0x000fea0003800000 */
[----:B------:R-:W-:Y:S01]  /*1a9d0*/  BPT.TRAP 0x1 ;  /* 0x000000040000795c */ /* 0x000fe20000300000 */
.L_x_2086:
        /* <DEDUP_REMOVED lines=11> */
.L_x_2180:
[----:B------:R-:W-:Y:S05]  /*1aa90*/  BSYNC B0 ;  /* 0x0000000000007941 */ /* 0x000fea0003800000 */
.L_x_2087:
[----:B------:R-:W-:Y:S05]  /*1aaa0*/  @!P0 BRA `(.L_x_2089) ;  /* 0x0000000000048947 */ /* 0x000fea0003800000 */
[----:B------:R-:W-:Y:S01]  /*1aab0*/  BPT.TRAP 0x1 ;  /* 0x000000040000795c */ /* 0x000fe20000300000 */
.L_x_2089:
[----:B0-----:R-:W-:Y:S01]  /*1aac0*/  SHF.L.U32 R4, R7, 0x1f, RZ ;  /* 0x0000001f07047819 */ /* 0x001fe200000006ff */
[----:B------:R-:W-:-:S03]  /*1aad0*/  IMAD R10, R6, 0x3000, RZ ;  /* 0x00003000060a7824 */ /* 0x000fc600078e02ff */
[----:B------:R-:W0:Y:S02]  /*1aae0*/  SYNCS.PHASECHK.TRANS64.TRYWAIT P2, [R13+URZ+0x19c60], R4 ;  /* 0x019c60040d0075a7 */ /* 0x000e24000804017f */
[----:B0-----:R-:W-:Y:S05]  /*1aaf0*/  @!P2 BRA `(.L_x_2090) ;  /* 0x000000280050a947 */ /* 0x001fea0003800000 */
.L_x_2181:
[----:B------:R-:W1:Y:S01]  /*1ab00*/  S2R R18, SR_CgaCtaId ;  /* 0x0000000000127919 */ /* 0x000e620000008800 */
[----:B------:R-:W-:Y:S01]  /*1ab10*/  MOV R15, 0x400 ;  /* 0x00000400000f7802 */ /* 0x000fe20000000f00 */
[----:B------:R-:W-:Y:S05]  /*1ab20*/  WARPSYNC.ALL ;  /* 0x0000000000007948 */ /* 0x000fea0003800000 */
[C---:B------:R-:W-:Y:S02]  /*1ab30*/  LOP3.LUT R3, R10.reuse, R29, RZ, 0xfc, !PT ;  /* 0x0000001d0a037212 */ /* 0x040fe400078efcff */
[----:B------:R-:W-:Y:S02]  /*1ab40*/  LOP3.LUT R14, R10, R27, RZ, 0xfc, !PT ;  /* 0x0000001b0a0e7212 */ /* 0x000fe400078efcff */
[----:B-1----:R-:W-:-:S05]  /*1ab50*/  LEA R15, R18, R15, 0x18 ;  /* 0x0000000f120f7211 */ /* 0x002fca00078ec0ff */
[C---:B------:R-:W-:Y:S02]  /*1ab60*/  IMAD.IADD R3, R15.reuse, 0x1, R3 ;  /* 0x000000010f037824 */ /* 0x040fe400078e0203 */
[----:B------:R-:W-:-:S03]  /*1ab70*/  IMAD.IADD R14, R15, 0x1, R14 ;  /* 0x000000010f0e7824 */ /* 0x000fc600078e020e */
        /* <DEDUP_REMOVED lines=45> */
.L_x_2091:
        /* <DEDUP_REMOVED lines=10> */
.L_x_2068:
        /* <DEDUP_REMOVED lines=16> */
.L_x_2094:
[----:B------:R-:W-:Y:S05]  /*1aff0*/  BSYNC B0 ;  /* 0x0000000000007941 */ /* 0x000fea0003800000 */
.L_x_2093:
[----:B------:R-:W-:Y:S05]  /*1b000*/  @!P2 BRA `(.L_x_2095) ;  /* 0x000000000004a947 */ /* 0x000fea0003800000 */
[----:B------:R-:W-:Y:S01]  /*1b010*/  BPT.TRAP 0x1 ;  /* 0x000000040000795c */ /* 0x000fe20000300000 */
.L_x_2095:
        /* <DEDUP_REMOVED lines=11> */
.L_x_2182:
[----:B------:R-:W-:Y:S05]  /*1b0d0*/  BSYNC B0 ;  /* 0x0000000000007941 */ /* 0x000fea0003800000 */
.L_x_2096:
[----:B------:R-:W-:Y:S05]  /*1b0e0*/  @!P2 BRA `(.L_x_2098) ;  /* 0x000000000004a947 */ /* 0x000fea0003800000 */
[----:B------:R-:W-:Y:S01]  /*1b0f0*/  BPT.TRAP 0x1 ;  /* 0x000000040000795c */ /* 0x000fe20000300000 */
.L_x_2098:
[----:B0-----:R-:W-:-:S04]  /*1b100*/  SHF.L.U32 R0, R24, 0x1f, RZ ;  /* 0x0000001f18007819 */ /* 0x001fc800000006ff */
[----:B------:R-:W0:Y:S02]  /*1b110*/  SYNCS.PHASECHK.TRANS64.TRYWAIT P0, [R3+URZ+0x19c60], R0 ;  /* 0x019c6000030075a7 */ /* 0x000e24000800017f */
[----:B0-----:R-:W-:Y:S05]  /*1b120*/  @!P0 BRA `(.L_x_2099) ;  /* 0x0000002000ec8947 */ /* 0x001fea0003800000 */
.L_x_2183:
[----:B------:R-:W1:Y:S01]  /*1b130*/  S2R R9, SR_CgaCtaId ;  /* 0x0000000000097919 */ /* 0x000e620000008800 */
[----:B------:R-:W-:Y:S01]  /*1b140*/  IMAD R2, R22, 0x3000, RZ ;  /* 0x0000300016027824 */ /* 0x000fe200078e02ff */
[----:B------:R-:W-:Y:S01]  /*1b150*/  MOV R8, 0x400 ;  /* 0x0000040000087802 */ /* 0x000fe20000000f00 */
[----:B------:R-:W-:Y:S05]  /*1b160*/  WARPSYNC.ALL ;  /* 0x0000000000007948 */ /* 0x000fea0003800000 */
[C---:B0-----:R-:W-:Y:S02]  /*1b170*/  LOP3.LUT R0, R2.reuse, R29, RZ, 0xfc, !PT ;  /* 0x0000001d02007212 */ /* 0x041fe400078efcff */
[----:B------:R-:W-:-:S02]  /*1b180*/  LOP3.LUT R2, R2, R27, RZ, 0xfc, !PT ;  /* 0x0000001b02027212 */ /* 0x000fc400078efcff */
[----:B-1----:R-:W-:-:S04]  /*1b190*/  LEA R8, R9, R8, 0x18 ;  /* 0x0000000809087211 */ /* 0x002fc800078ec0ff */
[C---:B------:R-:W-:Y:S01]  /*1b1a0*/  IADD3 R2, R8.reuse, R2, RZ ;  /* 0x0000000208027210 */ /* 0x040fe20007ffe0ff */
[----:B------:R-:W-:-:S05]  /*1b1b0*/  IMAD.IADD R0, R8, 0x1, R0 ;  /* 0x0000000108007824 */ /* 0x000fca00078e0200 */
        /* <DEDUP_REMOVED lines=45> */
.L_x_2100:
        /* <DEDUP_REMOVED lines=10> */
.L_x_2049:
[----:B------:R-:W-:Y:S05]  /*1b530*/  BSYNC B6 ;  /* 0x0000000000067941 */ /* 0x000fea0003800000 */
.L_x_2047:
[----:B-1----:R-:W2:Y:S02]  /*1b540*/  LDL R0, [R1+0x2c] ;  /* 0x00002c0001007983 */ /* 0x002ea40000100800 */
[----:B--2---:R-:W-:-:S13]  /*1b550*/  ISETP.NE.AND P0, PT, R0, RZ, PT ;  /* 0x000000ff0000720c */ /* 0x004fda0003f05270 */
[----:B------:R-:W-:Y:S05]  /*1b560*/  @!P0 BRA `(.L_x_2101) ;  /* 0x0000000000208947 */ /* 0x000fea0003800000 */
[----:B------:R-:W-:Y:S05]  /*1b570*/  WARPSYNC.ALL ;  /* 0x0000000000007948 */ /* 0x000fea0003800000 */
[----:B------:R-:W1:Y:S08]  /*1b580*/  S2UR UR5, SR_CgaCtaId ;  /* 0x00000000000579c3 */ /* 0x000e700000008800 */
[----:B------:R-:W-:Y:S06]  /*1b590*/  BAR.SYNC.DEFER_BLOCKING 0x5, 0x200 ;  /* 0x0148000000007b1d */ /* 0x000fec0000010000 */
[----:B------:R-:W-:-:S02]  /*1b5a0*/  UMOV UR4, 0x400 ;  /* 0x0000040000047882 */ /* 0x000fc40000000000 */
[----:B-1----:R-:W-:-:S09]  /*1b5b0*/  ULEA UR4, UR5, UR4, 0x18 ;  /* 0x0000000405047291 */ /* 0x002fd2000f8ec03f */
[----:B------:R-:W1:Y:S01]  /*1b5c0*/  LDS.128 R16, [UR4+0x19cd0] ;  /* 0x019cd004ff107984 */ /* 0x000e620008000c00 */
[----:B------:R-:W-:Y:S06]  /*1b5d0*/  BAR.ARV 0x4, 0x200 ;  /* 0x0108000000007b1d */ /* 0x000fec0000002000 */
[----:B------:R-:W-:Y:S05]  /*1b5e0*/  BRA `(.L_x_2102) ;  /* 0x0000000800cc7947 */ /* 0x000fea0003800000 */
.L_x_2101:
        /* <DEDUP_REMOVED lines=36> */
.L_x_2193:
[----:B------:R-:W-:Y:S02]  /*1b830*/  ULDC UR4, c[0x0][0xc10] ;  /* 0x0003040000047ab9 */ /* 0x000fe40000000800 */
[----:B------:R-:W-:-:S04]  /*1b840*/  IMAD.U32 R4, RZ, RZ, UR4 ;  /* 0x00000004ff047e24 */ /* 0x000fc8000f8e00ff */
[----:B-1----:R-:W-:-:S04]  /*1b850*/  IMAD R14, R14, R4, RZ ;  /* 0x000000040e0e7224 */ /* 0x002fc800078e02ff */
[----:B------:R-:W-:-:S05]  /*1b860*/  IMAD.IADD R5, R5, 0x1, R14 ;  /* 0x0000000105057824 */ /* 0x000fca00078e020e */
[----:B------:R-:W-:-:S13]  /*1b870*/  ISETP.GT.AND P6, PT, R5, R0, PT ;  /* 0x000000000500720c */ /* 0x000fda0003fc4270 */
[----:B------:R-:W-:Y:S05]  /*1b880*/  @P6 BRA `(.L_x_2104) ;  /* 0x00000000009c6947 */ /* 0x000fea0003800000 */
.L_x_2109:
[----:B------:R-:W1:Y:S01]  /*1b890*/  LDC R2, c[0x0][0xc14] ;  /* 0x00030500ff027b82 */ /* 0x000e620000000800 */
[----:B------:R-:W-:-:S04]  /*1b8a0*/  IADD3 R19, R19, 0x1f, RZ ;  /* 0x0000001f13137810 */ /* 0x000fc80007ffe0ff */
        /* <DEDUP_REMOVED lines=12> */
.L_x_2107:
[----:B------:R-:W-:Y:S05]  /*1b970*/  BSYNC B0 ;  /* 0x0000000000007941 */ /* 0x000fea0003800000 */
.L_x_2106:
        /* <DEDUP_REMOVED lines=18> */
.L_x_2201:
[----:B------:R-:W-:Y:S02]  /*1baa0*/  ULDC UR4, c[0x0][0xc10] ;  /* 0x0003040000047ab9 */ /* 0x000fe40000000800 */
[----:B------:R-:W-:-:S04]  /*1bab0*/  IMAD.U32 R4, RZ, RZ, UR4 ;  /* 0x00000004ff047e24 */ /* 0x000fc8000f8e00ff */
[----:B-1----:R-:W-:-:S04]  /*1bac0*/  IMAD R14, R14, R4, RZ ;  /* 0x000000040e0e7224 */ /* 0x002fc800078e02ff */
[----:B------:R-:W-:-:S05]  /*1bad0*/  IMAD.IADD R5, R14, 0x1, R5 ;  /* 0x000000010e057824 */ /* 0x000fca00078e0205 */
[----:B------:R-:W-:-:S13]  /*1bae0*/  ISETP.GT.AND P6, PT, R5, R0, PT ;  /* 0x000000000500720c */ /* 0x000fda0003fc4270 */
[----:B------:R-:W-:Y:S05]  /*1baf0*/  @!P6 BRA `(.L_x_2109) ;  /* 0xfffffffc0064e947 */ /* 0x000fea000383ffff */
.L_x_2104:
        /* <DEDUP_REMOVED lines=8> */
.L_x_2205:
[----:B------:R-:W-:Y:S01]  /*1bb80*/  ISETP.NE.AND P0, PT, R2, RZ, PT ;  /* 0x000000ff0200720c */ /* 0x000fe20003f05270 */
[----:B------:R-:W-:-:S12]  /*1bb90*/  IMAD.MOV.U32 R14, RZ, RZ, RZ ;  /* 0x000000ffff0e7224 */ /* 0x000fd800078e00ff */
[----:B------:R-:W-:Y:S05]  /*1bba0*/  @!P0 BRA `(.L_x_2111) ;  /* 0x0000000000108947 */ /* 0x000fea0003800000 */
[----:B------:R-:W-:Y:S01]  /*1bbb0*/  UMOV UR4, 0xffffffff ;  /* 0xffffffff00047882 */ /* 0x000fe20000000000 */
[----:B------:R-:W-:Y:S02]  /*1bbc0*/  VIADD R12, R6, 0xffffffff ;  /* 0xffffffff060c7836 */ /* 0x000fe40000000000 */
[----:B------:R-:W-:Y:S05]  /*1bbd0*/  BRA.DIV UR4, `(.L_x_2112) ;  /* 0x00000022047c7947 */ /* 0x000fea000b800000 */
[----:B------:R3:W4:Y:S02]  /*1bbe0*/  SHFL.IDX PT, R14, R3, R12, 0x1f ;  /* 0x00001f0c030e7589 */ /* 0x00072400000e0000 */
.L_x_2111:
[----:B0--3--:R-:W0:Y:S01]  /*1bbf0*/  LDC.64 R2, c[0x0][0xc68] ;  /* 0x00031a00ff027b82 */ /* 0x009e220000000a00 */
[----:B------:R-:W-:-:S05]  /*1bc00*/  IADD3 R19, R6, R19, RZ ;  /* 0x0000001306137210 */ /* 0x000fca0007ffe0ff */
        /* <DEDUP_REMOVED lines=40> */
[----:B0-----:R-:W-:Y:S01]  /*1be90*/  IMAD.MOV.U32 R2, RZ, RZ, RZ ;  /* 0x000000ffff027224 */ /* 0x001fe200078e00ff */
[----:B-1----:R-:W-:-:S05]  /*1bea0*/  IADD3 R5, RZ, -R3, RZ ;  /* 0x80000003ff057210 */ /* 0x002fca0007ffe0ff */
        /* <DEDUP_REMOVED lines=22> */
.L_x_2105:
[----:B------:R-:W-:Y:S01]  /*1c010*/  UMOV UR4, URZ ;  /* 0x0000003f00047c82 */ /* 0x000fe20008000000 */
[----:B------:R-:W-:Y:S01]  /*1c020*/  UMOV UR5, URZ ;  /* 0x0000003f00057c82 */ /* 0x000fe20008000000 */
[----:B------:R-:W-:Y:S01]  /*1c030*/  ULDC UR6, c[0x0][0xc14] ;  /* 0x0003050000067ab9 */ /* 0x000fe20000000800 */
[----:B------:R-:W-:Y:S01]  /*1c040*/  IMAD.MOV.U32 R16, RZ, RZ, R0 ;  /* 0x000000ffff107224 */ /* 0x000fe200078e0000 */
[----:B------:R-:W-:Y:S01]  /*1c050*/  MOV R19, UR6 ;  /* 0x0000000600137c02 */ /* 0x000fe20008000f00 */
[----:B------:R-:W-:Y:S02]  /*1c060*/  IMAD.U32 R17, RZ, RZ, UR4 ;  /* 0x00000004ff117e24 */ /* 0x000fe4000f8e00ff */
[----:B------:R-:W-:-:S07]  /*1c070*/  IMAD.U32 R18, RZ, RZ, UR5 ;  /* 0x00000005ff127e24 */ /* 0x000fce000f8e00ff */
.L_x_2113:
        /* <DEDUP_REMOVED lines=10> */
.L_x_2102:
[----:B------:R-:W-:Y:S02]  /*1c120*/  ULDC UR4, c[0x0][0xc14] ;  /* 0x0003050000047ab9 */ /* 0x000fe40000000800 */
[----:B-1----:R-:W-:-:S13]  /*1c130*/  ISETP.GE.AND P0, PT, R19, UR4, PT ;  /* 0x0000000413007c0c */ /* 0x002fda000bf06270 */
[----:B------:R-:W-:Y:S05]  /*1c140*/  @!P0 BRA `(.L_x_2114) ;  /* 0xffffffa800fc8947 */ /* 0x000fea000383ffff */
[----:B------:R-:W-:Y:S05]  /*1c150*/  BSYNC B7 ;  /* 0x0000000000077941 */ /* 0x000fea0003800000 */
.L_x_2003:
[----:B--2---:R-:W2:Y:S01]  /*1c160*/  LDL.LU R0, [R1+0x1c] ;  /* 0x00001c0001007983 */ /* 0x004ea20000300800 */
[----:B------:R-:W-:Y:S01]  /*1c170*/  BSSY B0, `(.L_x_2115) ;  /* 0x000000b000007945 */ /* 0x000fe20003800000 */
[----:B------:R-:W1:Y:S01]  /*1c180*/  S2R R5, SR_CgaCtaId ;  /* 0x0000000000057919 */ /* 0x000e620000008800 */
[----:B--2---:R-:W-:-:S05]  /*1c190*/  VIADD R0, R0, 0x1 ;  /* 0x0000000100007836 */ /* 0x004fca0000000000 */
[----:B0-----:R-:W-:-:S04]  /*1c1a0*/  LEA.HI R2, R0, R0, RZ, 0x1 ;  /* 0x0000000000027211 */ /* 0x001fc800078f08ff */
[----:B------:R-:W-:Y:S02]  /*1c1b0*/  LOP3.LUT R3, R2, 0xfffffffe, RZ, 0xc0, !PT ;  /* 0xfffffffe02037812 */ /* 0x000fe400078ec0ff */
[----:B------:R-:W-:-:S03]  /*1c1c0*/  MOV R2, 0x400 ;  /* 0x0000040000027802 */ /* 0x000fc60000000f00 */
[----:B------:R-:W-:Y:S01]  /*1c1d0*/  IMAD.IADD R0, R0, 0x1, -R3 ;  /* 0x0000000100007824 */ /* 0x000fe200078e0a03 */
[----:B-1----:R-:W-:-:S04]  /*1c1e0*/  LEA R9, R5, R2, 0x18 ;  /* 0x0000000205097211 */ /* 0x002fc800078ec0ff */
[----:B------:R-:W-:-:S04]  /*1c1f0*/  SHF.L.U32 R0, R0, 0x1f, RZ ;  /* 0x0000001f00007819 */ /* 0x000fc800000006ff */
[----:B------:R-:W0:Y:S02]  /*1c200*/  SYNCS.PHASECHK.TRANS64.TRYWAIT P0, [R9+URZ+0x19c20], R0 ;  /* 0x019c2000090075a7 */ /* 0x000e24000800017f */
[----:B0-----:R-:W-:Y:S05]  /*1c210*/  @!P0 BRA `(.L_x_2116) ;  /* 0x0000001c00108947 */ /* 0x001fea0003800000 */
.L_x_2208:
[----:B------:R-:W-:Y:S05]  /*1c220*/  BSYNC B0 ;  /* 0x0000000000007941 */ /* 0x000fea0003800000 */
.L_x_2115:
[----:B------:R-:W-:-:S03]  /*1c230*/  UMOV UR4, 0xffffffff ;  /* 0xffffffff00047882 */ /* 0x000fc60000000000 */
[----:B------:R-:W-:Y:S05]  /*1c240*/  BRA.DIV UR4, `(.L_x_2117) ;  /* 0x0000001e04187947 */ /* 0x000fea000b800000 */
[----:B0-----:R-:W0:Y:S02]  /*1c250*/  S2R R0, SR_TID.X ;  /* 0x0000000000007919 */ /* 0x001e240000002100 */
[----:B0-----:R-:W-:-:S04]  /*1c260*/  SHF.R.U32.HI R0, RZ, 0x5, R0 ;  /* 0x00000005ff007819 */ /* 0x001fc80000011600 */
[----:B------:R-:W-:-:S05]  /*1c270*/  LOP3.LUT R0, R0, 0x3, RZ, 0xc0, !PT ;  /* 0x0000000300007812 */ /* 0x000fca00078ec0ff */
[----:B------:R0:W1:Y:S02]  /*1c280*/  SHFL.IDX PT, R14, R0, RZ, 0x1f ;  /* 0x00001fff000e7589 */ /* 0x00006400000e0000 */
.L_x_2211:
[----:B-1----:R-:W-:-:S13]  /*1c290*/  ISETP.NE.AND P0, PT, R14, RZ, PT ;  /* 0x000000ff0e00720c */ /* 0x002fda0003f05270 */
[----:B------:R-:W-:Y:S05]  /*1c2a0*/  @P0 BRA `(.L_x_1858) ;  /* 0x0000000000a40947 */ /* 0x000fea0003800000 */
[----:B------:R-:W-:-:S03]  /*1c2b0*/  UMOV UR4, 0xffffffff ;  /* 0xffffffff00047882 */ /* 0x000fc60000000000 */
[----:B------:R-:W-:Y:S05]  /*1c2c0*/  BRA.DIV UR4, `(.L_x_2118) ;  /* 0x0000001e042c7947 */ /* 0x000fea000b800000 */
[----:B------:R-:W-:-:S13]  /*1c2d0*/  ELECT P6, URZ, PT ;  /* 0x00000000003f782f */ /* 0x000fda00038c0000 */
.L_x_2214:
[----:B------:R-:W-:Y:S05]  /*1c2e0*/  @!P6 BRA `(.L_x_1858) ;  /* 0x000000000094e947 */ /* 0x000fea0003800000 */
[----:B0-----:R-:W2:Y:S02]  /*1c2f0*/  LDL.LU R0, [R1+0x18] ;  /* 0x0000180001007983 */ /* 0x001ea40000300800 */
[----:B--2---:R-:W-:-:S04]  /*1c300*/  LOP3.LUT R0, R0, 0x2, RZ, 0xfc, !PT ;  /* 0x0000000200007812 */ /* 0x004fc800078efcff */
[----:B------:R-:W-:-:S13]  /*1c310*/  ISETP.NE.AND P0, PT, R0, 0x3, PT ;  /* 0x000000030000780c */ /* 0x000fda0003f05270 */
[----:B------:R-:W-:Y:S05]  /*1c320*/  @!P0 BRA `(.L_x_2119) ;  /* 0x0000000000048947 */ /* 0x000fea0003800000 */
[----:B------:R-:W-:Y:S01]  /*1c330*/  BPT.TRAP 0x1 ;  /* 0x000000040000795c */ /* 0x000fe20000300000 */
.L_x_2119:
        /* <DEDUP_REMOVED lines=12> */
.L_x_2215:
[----:B------:R-:W1:Y:S02]  /*1c400*/  SYNCS.PHASECHK.TRANS64.TRYWAIT P1, [R3+URZ], R0 ;  /* 0x00000000030075a7 */ /* 0x000e64000802017f */
[----:B-1----:R-:W-:Y:S05]  /*1c410*/  @!P1 BRA `(.L_x_2121) ;  /* 0x0000001c000c9947 */ /* 0x002fea0003800000 */
.L_x_2216:
[----:B------:R-:W-:Y:S05]  /*1c420*/  @!P0 BRA `(.L_x_2122) ;  /* 0x0000000000048947 */ /* 0x000fea0003800000 */
[----:B------:R-:W-:Y:S01]  /*1c430*/  BPT.TRAP 0x1 ;  /* 0x000000040000795c */ /* 0x000fe20000300000 */
.L_x_2122:
[----:B-1----:R-:W-:-:S04]  /*1c440*/  IMAD R3, R22, 0x8, R9 ;  /* 0x0000000816037824 */ /* 0x002fc800078e0209 */
[----:B------:R-:W1:Y:S02]  /*1c450*/  SYNCS.PHASECHK.TRANS64.TRYWAIT P1, [R3+URZ+0x19c60], R2 ;  /* 0x019c6002030075a7 */ /* 0x000e64000802017f */
[----:B-1----:R-:W-:Y:S05]  /*1c460*/  @!P1 BRA `(.L_x_2123) ;  /* 0x0000001c000c9947 */ /* 0x002fea0003800000 */
.L_x_2217:
[----:B------:R-:W-:Y:S05]  /*1c470*/  @!P0 BRA `(.L_x_2124) ;  /* 0x0000000000048947 */ /* 0x000fea0003800000 */
[----:B------:R-:W-:Y:S01]  /*1c480*/  BPT.TRAP 0x1 ;  /* 0x000000040000795c */ /* 0x000fe20000300000 */
.L_x_2124:
[----:B------:R-:W-:-:S04]  /*1c490*/  IMAD R5, R4, 0x8, R9 ;  /* 0x0000000804057824 */ /* 0x000fc800078e0209 */
[----:B------:R-:W2:Y:S02]  /*1c4a0*/  SYNCS.PHASECHK.TRANS64.TRYWAIT P1, [R5+URZ+0x19c60], R0 ;  /* 0x019c6000050075a7 */ /* 0x000ea4000802017f */
[----:B--2---:R-:W-:Y:S05]  /*1c4b0*/  @!P1 BRA `(.L_x_2125) ;  /* 0x0000001c000c9947 */ /* 0x004fea0003800000 */
.L_x_2218:
[----:B------:R-:W-:Y:S05]  /*1c4c0*/  @!P0 BRA `(.L_x_2126) ;  /* 0x0000000000048947 */ /* 0x000fea0003800000 */
[----:B------:R-:W-:Y:S01]  /*1c4d0*/  BPT.TRAP 0x1 ;  /* 0x000000040000795c */ /* 0x000fe20000300000 */
.L_x_2126:
[----:B------:R-:W3:Y:S02]  /*1c4e0*/  SYNCS.PHASECHK.TRANS64.TRYWAIT P0, [R3+URZ+0x19c80], R2 ;  /* 0x019c8002030075a7 */ /* 0x000ee4000800017f */
[----:B---3--:R-:W-:Y:S05]  /*1c4f0*/  @!P0 BRA `(.L_x_2127) ;  /* 0x0000001c00108947 */ /* 0x008fea0003800000 */
.L_x_2128:
[----:B----4-:R4:W0:Y:S02]  /*1c500*/  SYNCS.PHASECHK.TRANS64.TRYWAIT P0, [R5+URZ+0x19c80], R0 ;  /* 0x019c8000050075a7 */ /* 0x010824000800017f */
[----:B0-----:R-:W-:Y:S05]  /*1c510*/  @!P0 NANOSLEEP.SYNCS 0x989680 ;  /* 0x009896800000895d */ /* 0x001fea0003900000 */
[----:B------:R-:W0:Y:S02]  /*1c520*/  @!P0 SYNCS.PHASECHK.TRANS64 P0, [R5+URZ+0x19c80], R0 ;  /* 0x019c8000050085a7 */ /* 0x000e24000800007f */
[----:B0-----:R-:W-:Y:S05]  /*1c530*/  @!P0 BRA `(.L_x_2128) ;  /* 0xfffffffc00f08947 */ /* 0x001fea000383ffff */
.L_x_1858:
[----:B------:R-:W-:Y:S05]  /*1c540*/  BSYNC B8 ;  /* 0x0000000000087941 */ /* 0x000fea0003800000 */
.L_x_1855:
[----:B------:R-:W-:Y:S05]  /*1c550*/  EXIT ;  /* 0x000000000000794d */ /* 0x000fea0003800000 */
.L_x_1874:
[----:B0-----:R0:W1:Y:S02]  /*1c560*/  SYNCS.PHASECHK.TRANS64.TRYWAIT P5, [R86+URZ+0x19c90], R89 ;  /* 0x019c9059560075a7 */ /* 0x00106400080a017f */
[----:B-1----:R-:W-:Y:S05]  /*1c570*/  @!P5 NANOSLEEP.SYNCS 0x989680 ;  /* 0x009896800000d95d */ /* 0x002fea0003900000 */
[----:B------:R-:W1:Y:S02]  /*1c580*/  @!P5 SYNCS.PHASECHK.TRANS64 P5, [R86+URZ+0x19c90], R89 ;  /* 0x019c90595600d5a7 */ /* 0x000e6400080a007f */
[----:B-1----:R-:W-:Y:S05]  /*1c590*/  @!P5 BRA `(.L_x_1874) ;  /* 0xfffffffc00f0d947 */ /* 0x002fea000383ffff */
[----:B------:R-:W-:Y:S05]  /*1c5a0*/  BRA `(.L_x_2129) ;  /* 0xfffffe6000b47947 */ /* 0x000fea000383ffff */
.L_x_1890:
[----:B-1----:R1:W2:Y:S02]  /*1c5b0*/  SYNCS.PHASECHK.TRANS64.TRYWAIT P5, [R86+URZ+0x19c90], R89 ;  /* 0x019c9059560075a7 */ /* 0x0022a400080a017f */
[----:B--2---:R-:W-:Y:S05]  /*1c5c0*/  @!P5 NANOSLEEP.SYNCS 0x989680 ;  /* 0x009896800000d95d */ /* 0x004fea0003900000 */
[----:B------:R-:W2:Y:S02]  /*1c5d0*/  @!P5 SYNCS.PHASECHK.TRANS64 P5, [R86+URZ+0x19c90], R89 ;  /* 0x019c90595600d5a7 */ /* 0x000ea400080a007f */
[----:B--2---:R-:W-:Y:S05]  /*1c5e0*/  @!P5 BRA `(.L_x_1890) ;  /* 0xfffffffc00f0d947 */ /* 0x004fea000383ffff */
[----:B------:R-:W-:Y:S05]  /*1c5f0*/  BRA `(.L_x_2130) ;  /* 0xfffffe7800f47947 */ /* 0x000fea000383ffff */
.L_x_1899:
[----:B0-----:R0:W1:Y:S02]  /*1c600*/  SYNCS.PHASECHK.TRANS64.TRYWAIT P5, [R86+URZ+0x19c90], R89 ;  /* 0x019c9059560075a7 */ /* 0x00106400080a017f */
[----:B-1----:R-:W-:Y:S05]  /*1c610*/  @!P5 NANOSLEEP.SYNCS 0x989680 ;  /* 0x009896800000d95d */ /* 0x002fea0003900000 */
[----:B------:R-:W1:Y:S02]  /*1c620*/  @!P5 SYNCS.PHASECHK.TRANS64 P5, [R86+URZ+0x19c90], R89 ;  /* 0x019c90595600d5a7 */ /* 0x000e6400080a007f */
[----:B-1----:R-:W-:Y:S05]  /*1c630*/  @!P5 BRA `(.L_x_1899) ;  /* 0xfffffffc00f0d947 */ /* 0x002fea000383ffff */
[----:B------:R-:W-:Y:S05]  /*1c640*/  BRA `(.L_x_2131) ;  /* 0xfffffe9800ec7947 */ /* 0x000fea000383ffff */
.L_x_1903:
[----:B--2---:R2:W3:Y:S02]  /*1c650*/  SYNCS.PHASECHK.TRANS64.TRYWAIT P5, [R86+URZ+0x19cb0], R89 ;  /* 0x019cb059560075a7 */ /* 0x0044e400080a017f */
[----:B---3--:R-:W-:Y:S05]  /*1c660*/  @!P5 NANOSLEEP.SYNCS 0x989680 ;  /* 0x009896800000d95d */ /* 0x008fea0003900000 */
[----:B------:R-:W3:Y:S02]  /*1c670*/  @!P5 SYNCS.PHASECHK.TRANS64 P5, [R86+URZ+0x19cb0], R89 ;  /* 0x019cb0595600d5a7 */ /* 0x000ee400080a007f */
[----:B---3--:R-:W-:Y:S05]  /*1c680*/  @!P5 BRA `(.L_x_1903) ;  /* 0xfffffffc00f0d947 */ /* 0x008fea000383ffff */
[----:B------:R-:W-:Y:S05]  /*1c690*/  BRA `(.L_x_2132) ;  /* 0xfffffe9c005c7947 */ /* 0x000fea000383ffff */
.L_x_1923:
[----:B------:R-:W-:Y:S01]  /*1c6a0*/  BSSY B1, `(.L_x_2133) ;  /* 0x0000007000017945 */ /* 0x000fe20003800000 */
[----:B------:R-:W-:Y:S02]  /*1c6b0*/  IMAD.MOV.U32 R12, RZ, RZ, RZ ;  /* 0x000000ffff0c7224 */ /* 0x000fe400078e00ff */
[----:B------:R-:W-:Y:S02]  /*1c6c0*/  IMAD.MOV.U32 R11, RZ, RZ, 0x1e1f ;  /* 0x00001e1fff0b7424 */ /* 0x000fe400078e00ff */
[----:B------:R-:W-:-:S07]  /*1c6d0*/  IMAD.MOV.U32 R15, RZ, RZ, -0x1 ;  /* 0xffffffffff0f7424 */ /* 0x000fce00078e00ff */
[----:B-----5:R-:W-:Y:S05]  /*1c6e0*/  WARPSYNC.COLLECTIVE R15, `(.L_x_2134) ;  /* 0x000000000f087348 */ /* 0x020fea0003c00000 */
[----:B------:R0:W1:Y:S02]  /*1c6f0*/  SHFL.IDX P6, R14, R13, R12, R11 ;  /* 0x0000000c0d0e7389 */ /* 0x00006400000c000b */
[----:B01---5:R-:W-:Y:S01]  /*1c700*/  ENDCOLLECTIVE ;  /* 0x000000000000791b */ /* 0x023fe20003800000 */
.L_x_2134:
[----:B------:R-:W-:Y:S05]  /*1c710*/  BSYNC B1 ;  /* 0x0000000000017941 */ /* 0x000fea0003800000 */
.L_x_2133:
[----:B------:R-:W-:Y:S05]  /*1c720*/  BRA `(.L_x_2135) ;  /* 0xfffffeb0005c7947 */ /* 0x000fea000383ffff */
.L_x_1924:
[----:B------:R-:W-:Y:S01]  /*1c730*/  BSSY B1, `(.L_x_2136) ;  /* 0x0000008000017945 */ /* 0x000fe20003800000 */
[----:B------:R-:W-:Y:S01]  /*1c740*/  IMAD.MOV.U32 R13, RZ, RZ, R4 ;  /* 0x000000ffff0d7224 */ /* 0x000fe200078e0004 */
[----:B------:R-:W-:Y:S01]  /*1c750*/  MOV R12, RZ ;  /* 0x000000ff000c7202 */ /* 0x000fe20000000f00 */
[----:B------:R-:W-:Y:S02]  /*1c760*/  IMAD.MOV.U32 R11, RZ, RZ, 0x1e1f ;  /* 0x00001e1fff0b7424 */ /* 0x000fe400078e00ff */
[----:B------:R-:W-:-:S07]  /*1c770*/  IMAD.MOV.U32 R15, RZ, RZ, -0x1 ;  /* 0xffffffffff0f7424 */ /* 0x000fce00078e00ff */
[----:B-----5:R-:W-:Y:S05]  /*1c780*/  WARPSYNC.COLLECTIVE R15, `(.L_x_2137) ;  /* 0x000000000f087348 */ /* 0x020fea0003c00000 */
[----:B------:R0:W1:Y:S02]  /*1c790*/  SHFL.IDX P6, R14, R13, R12, R11 ;  /* 0x0000000c0d0e7389 */ /* 0x00006400000c000b */
[----:B01---5:R-:W-:Y:S01]  /*1c7a0*/  ENDCOLLECTIVE ;  /* 0x000000000000791b */ /* 0x023fe20003800000 */
.L_x_2137:
[----:B------:R-:W-:Y:S05]  /*1c7b0*/  BSYNC B1 ;  /* 0x0000000000017941 */ /* 0x000fea0003800000 */
.L_x_2136:
[----:B------:R-:W-:Y:S05]  /*1c7c0*/  BRA `(.L_x_2138) ;  /* 0xfffffeb0003c7947 */ /* 0x000fea000383ffff */
.L_x_1925:
        /* <DEDUP_REMOVED lines=8> */
.L_x_2140:
[----:B------:R-:W-:Y:S05]  /*1c850*/  BSYNC B1 ;  /* 0x0000000000017941 */ /* 0x000fea0003800000 */
.L_x_2139:
[----:B------:R-:W-:Y:S05]  /*1c860*/  BRA `(.L_x_2141) ;  /* 0xfffffeb0001c7947 */ /* 0x000fea000383ffff */
.L_x_1926:
        /* <DEDUP_REMOVED lines=8> */
.L_x_2143:
[----:B------:R-:W-:Y:S05]  /*1c8f0*/  BSYNC B1 ;  /* 0x0000000000017941 */ /* 0x000fea0003800000 */
.L_x_2142:
[----:B------:R-:W-:Y:S05]  /*1c900*/  BRA `(.L_x_2144) ;  /* 0xfffffeac00fc7947 */ /* 0x000fea000383ffff */
.L_x_1928:
[----:B0-----:R0:W1:Y:S02]  /*1c910*/  SYNCS.PHASECHK.TRANS64.TRYWAIT P1, [R16+URZ+0x19c00], R5 ;  /* 0x019c0005100075a7 */ /* 0x001064000802017f */
[----:B-1----:R-:W-:Y:S05]  /*1c920*/  @!P1 NANOSLEEP.SYNCS 0x989680 ;  /* 0x009896800000995d */ /* 0x002fea0003900000 */
[----:B------:R-:W1:Y:S02]  /*1c930*/  @!P1 SYNCS.PHASECHK.TRANS64 P1, [R16+URZ+0x19c00], R5 ;  /* 0x019c0005100095a7 */ /* 0x000e64000802007f */
[----:B-1----:R-:W-:Y:S05]  /*1c940*/  @!P1 BRA `(.L_x_1928) ;  /* 0xfffffffc00f09947 */ /* 0x002fea000383ffff */
[----:B------:R-:W-:Y:S05]  /*1c950*/  BRA `(.L_x_2145) ;  /* 0xfffffeac00f47947 */ /* 0x000fea000383ffff */
.L_x_1936:
[----:B------:R-:W-:Y:S01]  /*1c960*/  BSSY B1, `(.L_x_2146) ;  /* 0x0000007000017945 */ /* 0x000fe20003800000 */
[----:B------:R-:W-:Y:S01]  /*1c970*/  IMAD.MOV.U32 R12, RZ, RZ, RZ ;  /* 0x000000ffff0c7224 */ /* 0x000fe200078e00ff */
[----:B------:R-:W-:Y:S01]  /*1c980*/  MOV R15, 0xffffffff ;  /* 0xffffffff000f7802 */ /* 0x000fe20000000f00 */
[----:B------:R-:W-:-:S07]  /*1c990*/  IMAD.MOV.U32 R11, RZ, RZ, 0x1e1f ;  /* 0x00001e1fff0b7424 */ /* 0x000fce00078e00ff */
[----:B-----5:R-:W-:Y:S05]  /*1c9a0*/  WARPSYNC.COLLECTIVE R15, `(.L_x_2147) ;  /* 0x000000000f087348 */ /* 0x020fea0003c00000 */
[----:B------:R0:W1:Y:S02]  /*1c9b0*/  SHFL.IDX P6, R14, R13, R12, R11 ;  /* 0x0000000c0d0e7389 */ /* 0x00006400000c000b */
[----:B01---5:R-:W-:Y:S01]  /*1c9c0*/  ENDCOLLECTIVE ;  /* 0x000000000000791b */ /* 0x023fe20003800000 */
.L_x_2147:
[----:B------:R-:W-:Y:S05]  /*1c9d0*/  BSYNC B1 ;  /* 0x0000000000017941 */ /* 0x000fea0003800000 */
.L_x_2146:
[----:B------:R-:W-:Y:S05]  /*1c9e0*/  BRA `(.L_x_2148) ;  /* 0xfffffecc00087947 */ /* 0x000fea000383ffff */
.L_x_1937:
        /* <DEDUP_REMOVED lines=8> */
.L_x_2150:
[----:B------:R-:W-:Y:S05]  /*1ca70*/  BSYNC B1 ;  /* 0x0000000000017941 */ /* 0x000fea0003800000 */
.L_x_2149:
[----:B------:R-:W-:Y:S05]  /*1ca80*/  BRA `(.L_x_2151) ;  /* 0xfffffec800e87947 */ /* 0x000fea000383ffff */
.L_x_1938:
        /* <DEDUP_REMOVED lines=8> */
.L_x_2153:
[----:B------:R-:W-:Y:S05]  /*1cb10*/  BSYNC B1 ;  /* 0x0000000000017941 */ /* 0x000fea0003800000 */
.L_x_2152:
[----:B------:R-:W-:Y:S05]  /*1cb20*/  BRA `(.L_x_2154) ;  /* 0xfffffec800c87947 */ /* 0x000fea000383ffff */
.L_x_1939:
        /* <DEDUP_REMOVED lines=8> */
.L_x_2156:
[----:B------:R-:W-:Y:S05]  /*1cbb0*/  BSYNC B1 ;  /* 0x0000000000017941 */ /* 0x000fea0003800000 */
.L_x_2155:
[----:B------:R-:W-:Y:S05]  /*1cbc0*/  BRA `(.L_x_2157) ;  /* 0xfffffec800a87947 */ /* 0x000fea000383ffff */
.L_x_1941:
[----:B0-----:R0:W1:Y:S02]  /*1cbd0*/  SYNCS.PHASECHK.TRANS64.TRYWAIT P1, [R16+URZ+0x19c00], R9 ;  /* 0x019c0009100075a7 */ /* 0x001064000802017f */
[----:B-1----:R-:W-:Y:S05]  /*1cbe0*/  @!P1 NANOSLEEP.SYNCS 0x989680 ;  /* 0x009896800000995d */ /* 0x002fea0003900000 */
[----:B------:R-:W1:Y:S02]  /*1cbf0*/  @!P1 SYNCS.PHASECHK.TRANS64 P1, [R16+URZ+0x19c00], R9 ;  /* 0x019c0009100095a7 */ /* 0x000e64000802007f */
[----:B-1----:R-:W-:Y:S05]  /*1cc00*/  @!P1 BRA `(.L_x_1941) ;  /* 0xfffffffc00f09947 */ /* 0x002fea000383ffff */
[----:B------:R-:W-:Y:S05]  /*1cc10*/  BRA `(.L_x_2158) ;  /* 0xfffffec800a07947 */ /* 0x000fea000383ffff */
.L_x_1947:
[----:B-1----:R1:W2:Y:S02]  /*1cc20*/  SYNCS.PHASECHK.TRANS64.TRYWAIT P0, [R0+URZ+0x19c30], R7 ;  /* 0x019c3007000075a7 */ /* 0x0022a4000800017f */
[----:B--2---:R-:W-:Y:S05]  /*1cc30*/  @!P0 NANOSLEEP.SYNCS 0x989680 ;  /* 0x009896800000895d */ /* 0x004fea0003900000 */
[----:B------:R-:W2:Y:S02]  /*1cc40*/  @!P0 SYNCS.PHASECHK.TRANS64 P0, [R0+URZ+0x19c30], R7 ;  /* 0x019c3007000085a7 */ /* 0x000ea4000800007f */
[----:B--2---:R-:W-:Y:S05]  /*1cc50*/  @!P0 BRA `(.L_x_1947) ;  /* 0xfffffffc00f08947 */ /* 0x004fea000383ffff */
[----:B------:R-:W-:Y:S05]  /*1cc60*/  BRA `(.L_x_1946) ;  /* 0xfffffeec00147947 */ /* 0x000fea000383ffff */
.L_x_1954:
[----:B-1----:R1:W2:Y:S02]  /*1cc70*/  SYNCS.PHASECHK.TRANS64.TRYWAIT P0, [R14+URZ+0x19c30], R13 ;  /* 0x019c300d0e0075a7 */ /* 0x0022a4000800017f */
[----:B--2---:R-:W-:Y:S05]  /*1cc80*/  @!P0 NANOSLEEP.SYNCS 0x989680 ;  /* 0x009896800000895d */ /* 0x004fea0003900000 */
[----:B------:R-:W2:Y:S02]  /*1cc90*/  @!P0 SYNCS.PHASECHK.TRANS64 P0, [R14+URZ+0x19c30], R13 ;  /* 0x019c300d0e0085a7 */ /* 0x000ea4000800007f */
[----:B--2---:R-:W-:Y:S05]  /*1cca0*/  @!P0 BRA `(.L_x_1954) ;  /* 0xfffffffc00f08947 */ /* 0x004fea000383ffff */
[----:B------:R-:W-:Y:S05]  /*1ccb0*/  BRA `(.L_x_1953) ;  /* 0xffffff1800287947 */ /* 0x000fea000383ffff */
.L_x_1959:
[----:B-1----:R1:W2:Y:S02]  /*1ccc0*/  SYNCS.PHASECHK.TRANS64.TRYWAIT P0, [R152+URZ+0x19c50], R9 ;  /* 0x019c5009980075a7 */ /* 0x0022a4000800017f */
[----:B--2---:R-:W-:Y:S05]  /*1ccd0*/  @!P0 NANOSLEEP.SYNCS 0x989680 ;  /* 0x009896800000895d */ /* 0x004fea0003900000 */
[----:B------:R-:W2:Y:S02]  /*1cce0*/  @!P0 SYNCS.PHASECHK.TRANS64 P0, [R152+URZ+0x19c50], R9 ;  /* 0x019c5009980085a7 */ /* 0x000ea4000800007f */
[----:B--2---:R-:W-:Y:S05]  /*1ccf0*/  @!P0 BRA `(.L_x_1959) ;  /* 0xfffffffc00f08947 */ /* 0x004fea000383ffff */
[----:B------:R-:W-:Y:S05]  /*1cd00*/  BRA `(.L_x_1958) ;  /* 0xffffff1800a87947 */ /* 0x000fea000383ffff */
.L_x_1968:
[----:B--2---:R2:W3:Y:S02]  /*1cd10*/  SYNCS.PHASECHK.TRANS64.TRYWAIT P0, [R12+URZ+0x19c30], R13 ;  /* 0x019c300d0c0075a7 */ /* 0x0044e4000800017f */
[----:B---3--:R-:W-:Y:S05]  /*1cd20*/  @!P0 NANOSLEEP.SYNCS 0x989680 ;  /* 0x009896800000895d */ /* 0x008fea0003900000 */
[----:B------:R-:W3:Y:S02]  /*1cd30*/  @!P0 SYNCS.PHASECHK.TRANS64 P0, [R12+URZ+0x19c30], R13 ;  /* 0x019c300d0c0085a7 */ /* 0x000ee4000800007f */
[----:B---3--:R-:W-:Y:S05]  /*1cd40*/  @!P0 BRA `(.L_x_1968) ;  /* 0xfffffffc00f08947 */ /* 0x008fea000383ffff */
[----:B------:R-:W-:Y:S05]  /*1cd50*/  BRA `(.L_x_1967) ;  /* 0xffffff44009c7947 */ /* 0x000fea000383ffff */
.L_x_1973:
[----:B--2---:R2:W3:Y:S02]  /*1cd60*/  SYNCS.PHASECHK.TRANS64.TRYWAIT P0, [R20+URZ+0x19c50], R9 ;  /* 0x019c5009140075a7 */ /* 0x0044e4000800017f */
[----:B---3--:R-:W-:Y:S05]  /*1cd70*/  @!P0 NANOSLEEP.SYNCS 0x989680 ;  /* 0x009896800000895d */ /* 0x008fea0003900000 */
[----:B------:R-:W3:Y:S02]  /*1cd80*/  @!P0 SYNCS.PHASECHK.TRANS64 P0, [R20+URZ+0x19c50], R9 ;  /* 0x019c5009140085a7 */ /* 0x000ee4000800007f */
[----:B---3--:R-:W-:Y:S05]  /*1cd90*/  @!P0 BRA `(.L_x_1973) ;  /* 0xfffffffc00f08947 */ /* 0x008fea000383ffff */
[----:B------:R-:W-:Y:S05]  /*1cda0*/  BRA `(.L_x_1972) ;  /* 0xffffff48001c7947 */ /* 0x000fea000383ffff */
.L_x_1980:
[----:B---3--:R3:W4:Y:S02]  /*1cdb0*/  SYNCS.PHASECHK.TRANS64.TRYWAIT P0, [R10+URZ+0x19c50], R5 ;  /* 0x019c50050a0075a7 */ /* 0x008724000800017f */
[----:B----4-:R-:W-:Y:S05]  /*1cdc0*/  @!P0 NANOSLEEP.SYNCS 0x989680 ;  /* 0x009896800000895d */ /* 0x010fea0003900000 */
[----:B------:R-:W4:Y:S02]  /*1cdd0*/  @!P0 SYNCS.PHASECHK.TRANS64 P0, [R10+URZ+0x19c50], R5 ;  /* 0x019c50050a0085a7 */ /* 0x000f24000800007f */
[----:B----4-:R-:W-:Y:S05]  /*1cde0*/  @!P0 BRA `(.L_x_1980) ;  /* 0xfffffffc00f08947 */ /* 0x010fea000383ffff */
[----:B------:R-:W-:Y:S05]  /*1cdf0*/  BRA `(.L_x_1979) ;  /* 0xffffff6800987947 */ /* 0x000fea000383ffff */
.L_x_2009:
[----:B------:R-:W0:Y:S01]  /*1ce00*/  S2R R7, SR_TID.X ;  /* 0x0000000000077919 */ /* 0x000e220000002100 */
[----:B------:R-:W-:Y:S01]  /*1ce10*/  BSSY B1, `(.L_x_2159) ;  /* 0x000000a000017945 */ /* 0x000fe20003800000 */
[----:B------:R-:W-:Y:S02]  /*1ce20*/  IMAD.MOV.U32 R12, RZ, RZ, RZ ;  /* 0x000000ffff0c7224 */ /* 0x000fe400078e00ff */
[----:B------:R-:W-:Y:S02]  /*1ce30*/  IMAD.MOV.U32 R11, RZ, RZ, 0x1f ;  /* 0x0000001fff0b7424 */ /* 0x000fe400078e00ff */
[----:B------:R-:W-:Y:S01]  /*1ce40*/  IMAD.MOV.U32 R15, RZ, RZ, -0x1 ;  /* 0xffffffffff0f7424 */ /* 0x000fe200078e00ff */
[----:B0-----:R-:W-:-:S04]  /*1ce50*/  SHF.R.U32.HI R7, RZ, 0x5, R7 ;  /* 0x00000005ff077819 */ /* 0x001fc80000011607 */
[----:B------:R-:W-:-:S04]  /*1ce60*/  LOP3.LUT R7, R7, 0x3, RZ, 0xc0, !PT ;  /* 0x0000000307077812 */ /* 0x000fc800078ec0ff */
[----:B------:R-:W-:-:S07]  /*1ce70*/  MOV R13, R7 ;  /* 0x00000007000d7202 */ /* 0x000fce0000000f00 */
[----:B------:R-:W-:Y:S05]  /*1ce80*/  WARPSYNC.COLLECTIVE R15, `(.L_x_2160) ;  /* 0x000000000f087348 */ /* 0x000fea0003c00000 */
[----:B------:R0:W1:Y:S02]  /*1ce90*/  SHFL.IDX P6, R14, R13, R12, R11 ;  /* 0x0000000c0d0e7389 */ /* 0x00006400000c000b */
[----:B01----:R-:W-:Y:S01]  /*1cea0*/  ENDCOLLECTIVE ;  /* 0x000000000000791b */ /* 0x003fe20003800000 */
.L_x_2160:
[----:B------:R-:W-:Y:S05]  /*1ceb0*/  BSYNC B1 ;  /* 0x0000000000017941 */ /* 0x000fea0003800000 */
.L_x_2159:
[----:B------:R-:W-:Y:S05]  /*1cec0*/  BRA `(.L_x_2161) ;  /* 0xffffffa4007c7947 */ /* 0x000fea000383ffff */
.L_x_2011:
[----:B------:R-:W-:Y:S01]  /*1ced0*/  BSSY B1, `(.L_x_2162) ;  /* 0x0000006000017945 */ /* 0x000fe20003800000 */
[----:B------:R-:W-:-:S07]  /*1cee0*/  IMAD.MOV.U32 R15, RZ, RZ, -0x1 ;  /* 0xffffffffff0f7424 */ /* 0x000fce00078e00ff */
[----:B0-----:R-:W-:Y:S05]  /*1cef0*/  WARPSYNC.COLLECTIVE R15, `(.L_x_2163) ;  /* 0x000000000f0c7348 */ /* 0x001fea0003c00000 */
[----:B------:R-:W-:Y:S02]  /*1cf00*/  ELECT P6, UR62, PT ;  /* 0x00000000003e782f */ /* 0x000fe400038c0000 */
[----:B------:R-:W-:Y:S01]  /*1cf10*/  MOV R14, UR62 ;  /* 0x0000003e000e7c02 */ /* 0x000fe20008000f00 */
[----:B0-----:R-:W-:Y:S10]  /*1cf20*/  ENDCOLLECTIVE ;  /* 0x000000000000791b */ /* 0x001ff40003800000 */
.L_x_2163:
[----:B------:R-:W-:Y:S05]  /*1cf30*/  BSYNC B1 ;  /* 0x0000000000017941 */ /* 0x000fea0003800000 */
.L_x_2162:
[----:B------:R-:W-:Y:S05]  /*1cf40*/  BRA `(.L_x_2010) ;  /* 0xffffffa400747947 */ /* 0x000fea000383ffff */
.L_x_2013:
[----:B0-----:R0:W1:Y:S02]  /*1cf50*/  SYNCS.PHASECHK.TRANS64.TRYWAIT P0, [R11+URZ+0x19c20], R6 ;  /* 0x019c20060b0075a7 */ /* 0x001064000800017f */
[----:B-1----:R-:W-:Y:S05]  /*1cf60*/  @!P0 NANOSLEEP.SYNCS 0x989680 ;  /* 0x009896800000895d */ /* 0x002fea0003900000 */
[----:B------:R-:W1:Y:S02]  /*1cf70*/  @!P0 SYNCS.PHASECHK.TRANS64 P0, [R11+URZ+0x19c20], R6 ;  /* 0x019c20060b0085a7 */ /* 0x000e64000800007f */
[----:B-1----:R-:W-:Y:S05]  /*1cf80*/  @!P0 BRA `(.L_x_2013) ;  /* 0xfffffffc00f08947 */ /* 0x002fea000383ffff */
[----:B------:R-:W-:Y:S05]  /*1cf90*/  BRA `(.L_x_2164) ;  /* 0xffffffa400907947 */ /* 0x000fea000383ffff */
.L_x_2017:
[----:B-1----:R1:W2:Y:S02]  /*1cfa0*/  SYNCS.PHASECHK.TRANS64.TRYWAIT P0, [R10+URZ+0x19ca0], R9 ;  /* 0x019ca0090a0075a7 */ /* 0x0022a4000800017f */
[----:B--2---:R-:W-:Y:S05]  /*1cfb0*/  @!P0 NANOSLEEP.SYNCS 0x989680 ;  /* 0x009896800000895d */ /* 0x004fea0003900000 */
[----:B------:R-:W2:Y:S02]  /*1cfc0*/  @!P0 SYNCS.PHASECHK.TRANS64 P0, [R10+URZ+0x19ca0], R9 ;  /* 0x019ca0090a0085a7 */ /* 0x000ea4000800007f */
[----:B--2---:R-:W-:Y:S05]  /*1cfd0*/  @!P0 BRA `(.L_x_2017) ;  /* 0xfffffffc00f08947 */ /* 0x004fea000383ffff */
[----:B------:R-:W-:Y:S05]  /*1cfe0*/  BRA `(.L_x_2165) ;  /* 0xffffffa400a87947 */ /* 0x000fea000383ffff */
.L_x_2024:
[----:B0-----:R0:W2:Y:S02]  /*1cff0*/  SYNCS.PHASECHK.TRANS64.TRYWAIT P0, [R10+URZ+0x19cc0], R9 ;  /* 0x019cc0090a0075a7 */ /* 0x0010a4000800017f */
[----:B--2---:R-:W-:Y:S05]  /*1d000*/  @!P0 NANOSLEEP.SYNCS 0x989680 ;  /* 0x009896800000895d */ /* 0x004fea0003900000 */
[----:B------:R-:W2:Y:S02]  /*1d010*/  @!P0 SYNCS.PHASECHK.TRANS64 P0, [R10+URZ+0x19cc0], R9 ;  /* 0x019cc0090a0085a7 */ /* 0x000ea4000800007f */
[----:B--2---:R-:W-:Y:S05]  /*1d020*/  @!P0 BRA `(.L_x_2024) ;  /* 0xfffffffc00f08947 */ /* 0x004fea000383ffff */
[----:B------:R-:W-:Y:S05]  /*1d030*/  BRA `(.L_x_2166) ;  /* 0xffffffa800a47947 */ /* 0x000fea000383ffff */
.L_x_2033:
[----:B-1----:R1:W2:Y:S02]  /*1d040*/  SYNCS.PHASECHK.TRANS64.TRYWAIT P1, [R9+URZ+0x19ca0], R8 ;  /* 0x019ca008090075a7 */ /* 0x0022a4000802017f */
[----:B--2---:R-:W-:Y:S05]  /*1d050*/  @!P1 NANOSLEEP.SYNCS 0x989680 ;  /* 0x009896800000995d */ /* 0x004fea0003900000 */
[----:B------:R-:W2:Y:S02]  /*1d060*/  @!P1 SYNCS.PHASECHK.TRANS64 P1, [R9+URZ+0x19ca0], R8 ;  /* 0x019ca008090095a7 */ /* 0x000ea4000802007f */
[----:B--2---:R-:W-:Y:S05]  /*1d070*/  @!P1 BRA `(.L_x_2033) ;  /* 0xfffffffc00f09947 */ /* 0x004fea000383ffff */
[----:B------:R-:W-:Y:S05]  /*1d080*/  BRA `(.L_x_2167) ;  /* 0xffffffac00d87947 */ /* 0x000fea000383ffff */
.L_x_2040:
[----:B0-----:R0:W2:Y:S02]  /*1d090*/  SYNCS.PHASECHK.TRANS64.TRYWAIT P1, [R9+URZ+0x19cc0], R8 ;  /* 0x019cc008090075a7 */ /* 0x0010a4000802017f */
[----:B--2---:R-:W-:Y:S05]  /*1d0a0*/  @!P1 NANOSLEEP.SYNCS 0x989680 ;  /* 0x009896800000995d */ /* 0x004fea0003900000 */
[----:B------:R-:W2:Y:S02]  /*1d0b0*/  @!P1 SYNCS.PHASECHK.TRANS64 P1, [R9+URZ+0x19cc0], R8 ;  /* 0x019cc008090095a7 */ /* 0x000ea4000802007f */
[----:B--2---:R-:W-:Y:S05]  /*1d0c0*/  @!P1 BRA `(.L_x_2040) ;  /* 0xfffffffc00f09947 */ /* 0x004fea000383ffff */
[----:B------:R-:W-:Y:S05]  /*1d0d0*/  BRA `(.L_x_2168) ;  /* 0xffffffb000d07947 */ /* 0x000fea000383ffff */
.L_x_2057:
        /* <DEDUP_REMOVED lines=11> */
.L_x_2170:
[----:B------:R-:W-:Y:S05]  /*1d190*/  BSYNC B0 ;  /* 0x0000000000007941 */ /* 0x000fea0003800000 */
.L_x_2169:
[----:B------:R-:W-:Y:S05]  /*1d1a0*/  BRA `(.L_x_2171) ;  /* 0xffffffc000a87947 */ /* 0x000fea000383ffff */
.L_x_2059:
[----:B------:R-:W-:Y:S01]  /*1d1b0*/  BSSY B0, `(.L_x_2172) ;  /* 0x0000006000007945 */ /* 0x000fe20003800000 */
[----:B------:R-:W-:-:S07]  /*1d1c0*/  IMAD.MOV.U32 R15, RZ, RZ, -0x1 ;  /* 0xffffffffff0f7424 */ /* 0x000fce00078e00ff */
[----:B0-----:R-:W-:Y:S05]  /*1d1d0*/  WARPSYNC.COLLECTIVE R15, `(.L_x_2173) ;  /* 0x000000000f0c7348 */ /* 0x001fea0003c00000 */
[----:B------:R-:W-:Y:S02]  /*1d1e0*/  ELECT P6, UR62, PT ;  /* 0x00000000003e782f */ /* 0x000fe400038c0000 */
[----:B------:R-:W-:Y:S01]  /*1d1f0*/  MOV R14, UR62 ;  /* 0x0000003e000e7c02 */ /* 0x000fe20008000f00 */
[----:B0-----:R-:W-:Y:S10]  /*1d200*/  ENDCOLLECTIVE ;  /* 0x000000000000791b */ /* 0x001ff40003800000 */
.L_x_2173:
[----:B------:R-:W-:Y:S05]  /*1d210*/  BSYNC B0 ;  /* 0x0000000000007941 */ /* 0x000fea0003800000 */
.L_x_2172:
[----:B------:R-:W-:Y:S05]  /*1d220*/  BRA `(.L_x_2174) ;  /* 0xffffffc000a07947 */ /* 0x000fea000383ffff */
.L_x_2062:
[----:B0-----:R0:W1:Y:S02]  /*1d230*/  SYNCS.PHASECHK.TRANS64.TRYWAIT P2, [R5+URZ+0x19c80], R4 ;  /* 0x019c8004050075a7 */ /* 0x001064000804017f */
[----:B-1----:R-:W-:Y:S05]  /*1d240*/  @!P2 NANOSLEEP.SYNCS 0x989680 ;  /* 0x009896800000a95d */ /* 0x002fea0003900000 */
[----:B------:R-:W1:Y:S02]  /*1d250*/  @!P2 SYNCS.PHASECHK.TRANS64 P2, [R5+URZ+0x19c80], R4 ;  /* 0x019c80040500a5a7 */ /* 0x000e64000804007f */
[----:B-1----:R-:W-:Y:S05]  /*1d260*/  @!P2 BRA `(.L_x_2062) ;  /* 0xfffffffc00f0a947 */ /* 0x002fea000383ffff */
[----:B------:R-:W-:Y:S05]  /*1d270*/  BRA `(.L_x_2175) ;  /* 0xffffffc400107947 */ /* 0x000fea000383ffff */
.L_x_2064:
[----:B-1----:R1:W2:Y:S02]  /*1d280*/  SYNCS.PHASECHK.TRANS64.TRYWAIT P2, [R5+URZ+0x19c40], R4 ;  /* 0x019c4004050075a7 */ /* 0x0022a4000804017f */
[----:B--2---:R-:W-:Y:S05]  /*1d290*/  @!P2 NANOSLEEP.SYNCS 0x989680 ;  /* 0x009896800000a95d */ /* 0x004fea0003900000 */
[----:B------:R-:W2:Y:S02]  /*1d2a0*/  @!P2 SYNCS.PHASECHK.TRANS64 P2, [R5+URZ+0x19c40], R4 ;  /* 0x019c40040500a5a7 */ /* 0x000ea4000804007f */
[----:B--2---:R-:W-:Y:S05]  /*1d2b0*/  @!P2 BRA `(.L_x_2064) ;  /* 0xfffffffc00f0a947 */ /* 0x004fea000383ffff */
[----:B------:R-:W-:Y:S05]  /*1d2c0*/  BRA `(.L_x_2176) ;  /* 0xffffffc400947947 */ /* 0x000fea000383ffff */
.L_x_2067:
        /* <DEDUP_REMOVED lines=8> */
.L_x_2073:
[----:B0-----:R0:W1:Y:S02]  /*1d350*/  SYNCS.PHASECHK.TRANS64.TRYWAIT P0, [R3+URZ+0x19c80], R4 ;  /* 0x019c8004030075a7 */ /* 0x001064000800017f */
[----:B-1----:R-:W-:Y:S05]  /*1d360*/  @!P0 NANOSLEEP.SYNCS 0x989680 ;  /* 0x009896800000895d */ /* 0x002fea0003900000 */
[----:B------:R-:W1:Y:S02]  /*1d370*/  @!P0 SYNCS.PHASECHK.TRANS64 P0, [R3+URZ+0x19c80], R4 ;  /* 0x019c8004030085a7 */ /* 0x000e64000800007f */
[----:B-1----:R-:W-:Y:S05]  /*1d380*/  @!P0 BRA `(.L_x_2073) ;  /* 0xfffffffc00f08947 */ /* 0x002fea000383ffff */
[----:B------:R-:W-:Y:S05]  /*1d390*/  BRA `(.L_x_2178) ;  /* 0xffffffcc00707947 */ /* 0x000fea000383ffff */
.L_x_2080:
[----:B-1----:R1:W2:Y:S02]  /*1d3a0*/  SYNCS.PHASECHK.TRANS64.TRYWAIT P0, [R3+URZ+0x19c40], R4 ;  /* 0x019c4004030075a7 */ /* 0x0022a4000800017f */
[----:B--2---:R-:W-:Y:S05]  /*1d3b0*/  @!P0 NANOSLEEP.SYNCS 0x989680 ;  /* 0x009896800000895d */ /* 0x004fea0003900000 */
[----:B------:R-:W2:Y:S02]  /*1d3c0*/  @!P0 SYNCS.PHASECHK.TRANS64 P0, [R3+URZ+0x19c40], R4 ;  /* 0x019c4004030085a7 */ /* 0x000ea4000800007f */
[----:B--2---:R-:W-:Y:S05]  /*1d3d0*/  @!P0 BRA `(.L_x_2080) ;  /* 0xfffffffc00f08947 */ /* 0x004fea000383ffff */
[----:B------:R-:W-:Y:S05]  /*1d3e0*/  BRA `(.L_x_2179) ;  /* 0xffffffd000747947 */ /* 0x000fea000383ffff */
.L_x_2088:
[----:B0-----:R0:W1:Y:S02]  /*1d3f0*/  SYNCS.PHASECHK.TRANS64.TRYWAIT P2, [R13+URZ+0x19c70], R4 ;  /* 0x019c70040d0075a7 */ /* 0x001064000804017f */
[----:B-1----:R-:W-:Y:S05]  /*1d400*/  @!P2 NANOSLEEP.SYNCS 0x989680 ;  /* 0x009896800000a95d */ /* 0x002fea0003900000 */
[----:B------:R-:W1:Y:S02]  /*1d410*/  @!P2 SYNCS.PHASECHK.TRANS64 P2, [R13+URZ+0x19c70], R4 ;  /* 0x019c70040d00a5a7 */ /* 0x000e64000804007f */
[----:B-1----:R-:W-:Y:S05]  /*1d420*/  @!P2 BRA `(.L_x_2088) ;  /* 0xfffffffc00f0a947 */ /* 0x002fea000383ffff */
[----:B------:R-:W-:Y:S05]  /*1d430*/  BRA `(.L_x_2180) ;  /* 0xffffffd400947947 */ /* 0x000fea000383ffff */
.L_x_2090:
[----:B0-----:R0:W1:Y:S02]  /*1d440*/  SYNCS.PHASECHK.TRANS64.TRYWAIT P2, [R13+URZ+0x19c60], R4 ;  /* 0x019c60040d0075a7 */ /* 0x001064000804017f */
[----:B-1----:R-:W-:Y:S05]  /*1d450*/  @!P2 NANOSLEEP.SYNCS 0x989680 ;  /* 0x009896800000a95d */ /* 0x002fea0003900000 */
[----:B------:R-:W1:Y:S02]  /*1d460*/  @!P2 SYNCS.PHASECHK.TRANS64 P2, [R13+URZ+0x19c60], R4 ;  /* 0x019c60040d00a5a7 */ /* 0x000e64000804007f */
[----:B-1----:R-:W-:Y:S05]  /*1d470*/  @!P2 BRA `(.L_x_2090) ;  /* 0xfffffffc00f0a947 */ /* 0x002fea000383ffff */
[----:B------:R-:W-:Y:S05]  /*1d480*/  BRA `(.L_x_2181) ;  /* 0xffffffd4009c7947 */ /* 0x000fea000383ffff */
.L_x_2097:
[----:B0-----:R0:W1:Y:S02]  /*1d490*/  SYNCS.PHASECHK.TRANS64.TRYWAIT P0, [R3+URZ+0x19c70], R0 ;  /* 0x019c7000030075a7 */ /* 0x001064000800017f */
[----:B-1----:R-:W-:Y:S05]  /*1d4a0*/  @!P0 NANOSLEEP.SYNCS 0x989680 ;  /* 0x009896800000895d */ /* 0x002fea0003900000 */
[----:B------:R-:W1:Y:S02]  /*1d4b0*/  @!P0 SYNCS.PHASECHK.TRANS64 P0, [R3+URZ+0x19c70], R0 ;  /* 0x019c7000030085a7 */ /* 0x000e64000800007f */
[----:B-1----:R-:W-:Y:S05]  /*1d4c0*/  @!P0 BRA `(.L_x_2097) ;  /* 0xfffffffc00f08947 */ /* 0x002fea000383ffff */
[----:B------:R-:W-:Y:S05]  /*1d4d0*/  BRA `(.L_x_2182) ;  /* 0xffffffd800fc7947 */ /* 0x000fea000383ffff */
.L_x_2099:
[----:B0-----:R0:W1:Y:S02]  /*1d4e0*/  SYNCS.PHASECHK.TRANS64.TRYWAIT P0, [R3+URZ+0x19c60], R0 ;  /* 0x019c6000030075a7 */ /* 0x001064000800017f */
[----:B-1----:R-:W-:Y:S05]  /*1d4f0*/  @!P0 NANOSLEEP.SYNCS 0x989680 ;  /* 0x009896800000895d */ /* 0x002fea0003900000 */
[----:B------:R-:W1:Y:S02]  /*1d500*/  @!P0 SYNCS.PHASECHK.TRANS64 P0, [R3+URZ+0x19c60], R0 ;  /* 0x019c6000030085a7 */ /* 0x000e64000800007f */
[----:B-1----:R-:W-:Y:S05]  /*1d510*/  @!P0 BRA `(.L_x_2099) ;  /* 0xfffffffc00f08947 */ /* 0x002fea000383ffff */
[----:B------:R-:W-:Y:S05]  /*1d520*/  BRA `(.L_x_2183) ;  /* 0xffffffdc00007947 */ /* 0x000fea000383ffff */
.L_x_2103:
[----:B------:R-:W-:Y:S01]  /*1d530*/  BSSY B0, `(.L_x_2184) ;  /* 0x0000008000007945 */ /* 0x000fe20003800000 */
[----:B------:R-:W-:Y:S01]  /*1d540*/  IMAD.MOV.U32 R13, RZ, RZ, R16 ;  /* 0x000000ffff0d7224 */ /* 0x000fe200078e0010 */
[----:B------:R-:W-:Y:S01]  /*1d550*/  MOV R15, 0xffffffff ;  /* 0xffffffff000f7802 */ /* 0x000fe20000000f00 */
[----:B------:R-:W-:Y:S02]  /*1d560*/  IMAD.MOV.U32 R12, RZ, RZ, RZ ;  /* 0x000000ffff0c7224 */ /* 0x000fe400078e00ff */
[----:B------:R-:W-:-:S07]  /*1d570*/  IMAD.MOV.U32 R11, RZ, RZ, 0x1f ;  /* 0x0000001fff0b7424 */ /* 0x000fce00078e00ff */
[----:B------:R-:W-:Y:S05]  /*1d580*/  WARPSYNC.COLLECTIVE R15, `(.L_x_2185) ;  /* 0x000000000f087348 */ /* 0x000fea0003c00000 */
[----:B------:R0:W1:Y:S02]  /*1d590*/  SHFL.IDX P6, R14, R13, R12, R11 ;  /* 0x0000000c0d0e7389 */ /* 0x00006400000c000b */
[----:B01----:R-:W-:Y:S01]  /*1d5a0*/  ENDCOLLECTIVE ;  /* 0x000000000000791b */ /* 0x003fe20003800000 */
.L_x_2185:
[----:B------:R-:W-:Y:S05]  /*1d5b0*/  BSYNC B0 ;  /* 0x0000000000007941 */ /* 0x000fea0003800000 */
.L_x_2184:
        /* <DEDUP_REMOVED lines=9> */
.L_x_2186:
        /* <DEDUP_REMOVED lines=18> */
.L_x_2187:
[----:B------:R-:W-:Y:S01]  /*1d770*/  IMAD.MOV.U32 R12, RZ, RZ, 0x2 ;  /* 0x00000002ff0c7424 */ /* 0x000fe200078e00ff */
[----:B------:R-:W-:-:S05]  /*1d780*/  SEL R4, R14, RZ, P1 ;  /* 0x000000ff0e047207 */ /* 0x000fca0000800000 */
[----:B------:R-:W-:-:S05]  /*1d790*/  IMAD.IADD R4, R17, 0x1, R4 ;  /* 0x0000000111047824 */ /* 0x000fca00078e0204 */
[----:B------:R-:W-:-:S07]  /*1d7a0*/  MOV R13, R4 ;  /* 0x00000004000d7202 */ /* 0x000fce0000000f00 */
[----:B------:R-:W-:Y:S05]  /*1d7b0*/  WARPSYNC.COLLECTIVE R15, `(.L_x_2188) ;  /* 0x000000000f087348 */ /* 0x000fea0003c00000 */
[----:B------:R0:W1:Y:S02]  /*1d7c0*/  SHFL.UP P6, R14, R13, R12, R11 ;  /* 0x0400000c0d0e7389 */ /* 0x00006400000c000b */
[----:B01----:R-:W-:Y:S01]  /*1d7d0*/  ENDCOLLECTIVE ;  /* 0x000000000000791b */ /* 0x003fe20003800000 */
.L_x_2188:
[----:B------:R-:W-:Y:S01]  /*1d7e0*/  IMAD.MOV.U32 R12, RZ, RZ, 0x4 ;  /* 0x00000004ff0c7424 */ /* 0x000fe200078e00ff */
[----:B------:R-:W-:-:S05]  /*1d7f0*/  SEL R3, R14, RZ, P2 ;  /* 0x000000ff0e037207 */ /* 0x000fca0001000000 */
[----:B------:R-:W-:-:S04]  /*1d800*/  IMAD.IADD R6, R4, 0x1, R3 ;  /* 0x0000000104067824 */ /* 0x000fc800078e0203 */
[----:B------:R-:W-:-:S07]  /*1d810*/  IMAD.MOV.U32 R13, RZ, RZ, R6 ;  /* 0x000000ffff0d7224 */ /* 0x000fce00078e0006 */
[----:B------:R-:W-:Y:S05]  /*1d820*/  WARPSYNC.COLLECTIVE R15, `(.L_x_2189) ;  /* 0x000000000f087348 */ /* 0x000fea0003c00000 */
[----:B------:R0:W1:Y:S02]  /*1d830*/  SHFL.UP P6, R14, R13, R12, R11 ;  /* 0x0400000c0d0e7389 */ /* 0x00006400000c000b */
[----:B01----:R-:W-:Y:S01]  /*1d840*/  ENDCOLLECTIVE ;  /* 0x000000000000791b */ /* 0x003fe20003800000 */
.L_x_2189:
[----:B------:R-:W-:Y:S01]  /*1d850*/  IMAD.MOV.U32 R12, RZ, RZ, 0x8 ;  /* 0x00000008ff0c7424 */ /* 0x000fe200078e00ff */
[----:B------:R-:W-:-:S05]  /*1d860*/  SEL R3, R14, RZ, P3 ;  /* 0x000000ff0e037207 */ /* 0x000fca0001800000 */
[----:B------:R-:W-:-:S04]  /*1d870*/  IMAD.IADD R2, R6, 0x1, R3 ;  /* 0x0000000106027824 */ /* 0x000fc800078e0203 */
[----:B------:R-:W-:-:S07]  /*1d880*/  IMAD.MOV.U32 R13, RZ, RZ, R2 ;  /* 0x000000ffff0d7224 */ /* 0x000fce00078e0002 */
[----:B------:R-:W-:Y:S05]  /*1d890*/  WARPSYNC.COLLECTIVE R15, `(.L_x_2190) ;  /* 0x000000000f087348 */ /* 0x000fea0003c00000 */
[----:B------:R0:W1:Y:S02]  /*1d8a0*/  SHFL.UP P6, R14, R13, R12, R11 ;  /* 0x0400000c0d0e7389 */ /* 0x00006400000c000b */
[----:B01----:R-:W-:Y:S01]  /*1d8b0*/  ENDCOLLECTIVE ;  /* 0x000000000000791b */ /* 0x003fe20003800000 */
.L_x_2190:
[----:B------:R-:W-:Y:S01]  /*1d8c0*/  IMAD.MOV.U32 R12, RZ, RZ, 0x10 ;  /* 0x00000010ff0c7424 */ /* 0x000fe200078e00ff */
[----:B------:R-:W-:-:S05]  /*1d8d0*/  SEL R3, R14, RZ, P4 ;  /* 0x000000ff0e037207 */ /* 0x000fca0002000000 */
[----:B------:R-:W-:-:S04]  /*1d8e0*/  IMAD.IADD R3, R2, 0x1, R3 ;  /* 0x0000000102037824 */ /* 0x000fc800078e0203 */
[----:B------:R-:W-:-:S07]  /*1d8f0*/  IMAD.MOV.U32 R13, RZ, RZ, R3 ;  /* 0x000000ffff0d7224 */ /* 0x000fce00078e0003 */
[----:B------:R-:W-:Y:S05]  /*1d900*/  WARPSYNC.COLLECTIVE R15, `(.L_x_2191) ;  /* 0x000000000f087348 */ /* 0x000fea0003c00000 */
[----:B------:R0:W1:Y:S02]  /*1d910*/  SHFL.UP P6, R14, R13, R12, R11 ;  /* 0x0400000c0d0e7389 */ /* 0x00006400000c000b */
[----:B01----:R-:W-:Y:S01]  /*1d920*/  ENDCOLLECTIVE ;  /* 0x000000000000791b */ /* 0x003fe20003800000 */
.L_x_2191:
[----:B------:R-:W-:Y:S01]  /*1d930*/  MOV R12, 0x1f ;  /* 0x0000001f000c7802 */ /* 0x000fe20000000f00 */
[----:B------:R-:W-:Y:S01]  /*1d940*/  IMAD.MOV.U32 R11, RZ, RZ, 0x1f ;  /* 0x0000001fff0b7424 */ /* 0x000fe200078e00ff */
[----:B------:R-:W-:-:S05]  /*1d950*/  SEL R14, R14, RZ, P5 ;  /* 0x000000ff0e0e7207 */ /* 0x000fca0002800000 */
[----:B------:R-:W-:-:S04]  /*1d960*/  IMAD.IADD R3, R3, 0x1, R14 ;  /* 0x0000000103037824 */ /* 0x000fc800078e020e */
[----:B------:R-:W-:-:S07]  /*1d970*/  IMAD.MOV.U32 R13, RZ, RZ, R3 ;  /* 0x000000ffff0d7224 */ /* 0x000fce00078e0003 */
[----:B------:R-:W-:Y:S05]  /*1d980*/  WARPSYNC.COLLECTIVE R15, `(.L_x_2192) ;  /* 0x000000000f087348 */ /* 0x000fea0003c00000 */
[----:B------:R0:W1:Y:S02]  /*1d990*/  SHFL.IDX P6, R14, R13, R12, R11 ;  /* 0x0000000c0d0e7389 */ /* 0x00006400000c000b */
[----:B01----:R-:W-:Y:S01]  /*1d9a0*/  ENDCOLLECTIVE ;  /* 0x000000000000791b */ /* 0x003fe20003800000 */
.L_x_2192:
[----:B------:R-:W-:Y:S05]  /*1d9b0*/  BRA `(.L_x_2193) ;  /* 0xffffffdc009c7947 */ /* 0x000fea000383ffff */
.L_x_2108:
        /* <DEDUP_REMOVED lines=8> */
.L_x_2195:
[----:B------:R-:W-:Y:S05]  /*1da40*/  BSYNC B0 ;  /* 0x0000000000007941 */ /* 0x000fea0003800000 */
.L_x_2194:
        /* <DEDUP_REMOVED lines=8> */
.L_x_2196:
[----:B------:R-:W-:Y:S01]  /*1dad0*/  IMAD.MOV.U32 R12, RZ, RZ, 0x4 ;  /* 0x00000004ff0c7424 */ /* 0x000fe200078e00ff */
[----:B------:R-:W-:-:S05]  /*1dae0*/  SEL R2, R14, RZ, P2 ;  /* 0x000000ff0e027207 */ /* 0x000fca0001000000 */
[----:B------:R-:W-:-:S04]  /*1daf0*/  IMAD.IADD R2, R13, 0x1, R2 ;  /* 0x000000010d027824 */ /* 0x000fc800078e0202 */
[----:B------:R-:W-:-:S07]  /*1db00*/  IMAD.MOV.U32 R13, RZ, RZ, R2 ;  /* 0x000000ffff0d7224 */ /* 0x000fce00078e0002 */
[----:B------:R-:W-:Y:S05]  /*1db10*/  WARPSYNC.COLLECTIVE R15, `(.L_x_2197) ;  /* 0x000000000f087348 */ /* 0x000fea0003c00000 */
[----:B------:R0:W1:Y:S02]  /*1db20*/  SHFL.UP P6, R14, R13, R12, R11 ;  /* 0x0400000c0d0e7389 */ /* 0x00006400000c000b */
[----:B01----:R-:W-:Y:S01]  /*1db30*/  ENDCOLLECTIVE ;  /* 0x000000000000791b */ /* 0x003fe20003800000 */
.L_x_2197:
[----:B------:R-:W-:Y:S01]  /*1db40*/  IMAD.MOV.U32 R12, RZ, RZ, 0x8 ;  /* 0x00000008ff0c7424 */ /* 0x000fe200078e00ff */
[----:B------:R-:W-:-:S04]  /*1db50*/  SEL R3, R14, RZ, P3 ;  /* 0x000000ff0e037207 */ /* 0x000fc80001800000 */
[----:B------:R-:W-:-:S05]  /*1db60*/  IADD3 R3, R2, R3, RZ ;  /* 0x0000000302037210 */ /* 0x000fca0007ffe0ff */
[----:B------:R-:W-:-:S07]  /*1db70*/  IMAD.MOV.U32 R13, RZ, RZ, R3 ;  /* 0x000000ffff0d7224 */ /* 0x000fce00078e0003 */
[----:B------:R-:W-:Y:S05]  /*1db80*/  WARPSYNC.COLLECTIVE R15, `(.L_x_2198) ;  /* 0x000000000f087348 */ /* 0x000fea0003c00000 */
[----:B------:R0:W1:Y:S02]  /*1db90*/  SHFL.UP P6, R14, R13, R12, R11 ;  /* 0x0400000c0d0e7389 */ /* 0x00006400000c000b */
[----:B01----:R-:W-:Y:S01]  /*1dba0*/  ENDCOLLECTIVE ;  /* 0x000000000000791b */ /* 0x003fe20003800000 */
.L_x_2198:
[----:B------:R-:W-:Y:S01]  /*1dbb0*/  IMAD.MOV.U32 R12, RZ, RZ, 0x10 ;  /* 0x00000010ff0c7424 */ /* 0x000fe200078e00ff */
[----:B------:R-:W-:-:S05]  /*1dbc0*/  SEL R4, R14, RZ, P4 ;  /* 0x000000ff0e047207 */ /* 0x000fca0002000000 */
[----:B------:R-:W-:-:S04]  /*1dbd0*/  IMAD.IADD R4, R3, 0x1, R4 ;  /* 0x0000000103047824 */ /* 0x000fc800078e0204 */
[----:B------:R-:W-:-:S07]  /*1dbe0*/  IMAD.MOV.U32 R13, RZ, RZ, R4 ;  /* 0x000000ffff0d7224 */ /* 0x000fce00078e0004 */
[----:B------:R-:W-:Y:S05]  /*1dbf0*/  WARPSYNC.COLLECTIVE R15, `(.L_x_2199) ;  /* 0x000000000f087348 */ /* 0x000fea0003c00000 */
[----:B------:R0:W1:Y:S02]  /*1dc00*/  SHFL.UP P6, R14, R13, R12, R11 ;  /* 0x0400000c0d0e7389 */ /* 0x00006400000c000b */
[----:B01----:R-:W-:Y:S01]  /*1dc10*/  ENDCOLLECTIVE ;  /* 0x000000000000791b */ /* 0x003fe20003800000 */
.L_x_2199:
        /* <DEDUP_REMOVED lines=8> */
.L_x_2200:
[----:B------:R-:W-:Y:S05]  /*1dca0*/  BRA `(.L_x_2201) ;  /* 0xffffffdc007c7947 */ /* 0x000fea000383ffff */
.L_x_2110:
[----:B------:R-:W-:Y:S01]  /*1dcb0*/  BSSY B0, `(.L_x_2202) ;  /* 0x0000006000007945 */ /* 0x000fe20003800000 */
[----:B------:R-:W-:Y:S01]  /*1dcc0*/  PLOP3.LUT P6, PT, P6, PT, PT, 0x8, 0x0 ;  /* 0x000000000000781c */ /* 0x000fe200037ce170 */
[----:B------:R-:W-:-:S12]  /*1dcd0*/  IMAD.MOV.U32 R15, RZ, RZ, -0x1 ;  /* 0xffffffffff0f7424 */ /* 0x000fd800078e00ff */
[----:B0-----:R-:W-:Y:S05]  /*1dce0*/  WARPSYNC.COLLECTIVE R15, `(.L_x_2203) ;  /* 0x000000000f087348 */ /* 0x001fea0003c00000 */
[----:B------:R-:W-:Y:S01]  /*1dcf0*/  VOTE.ANY R14, PT, P6 ;  /* 0x00000000000e7806 */ /* 0x000fe200030e0100 */
[----:B0-----:R-:W-:Y:S06]  /*1dd00*/  ENDCOLLECTIVE ;  /* 0x000000000000791b */ /* 0x001fec0003800000 */
.L_x_2203:
[----:B------:R-:W-:Y:S05]  /*1dd10*/  BSYNC B0 ;  /* 0x0000000000007941 */ /* 0x000fea0003800000 */
.L_x_2202:
[----:B------:R-:W-:Y:S02]  /*1dd20*/  IMAD.MOV.U32 R2, RZ, RZ, R14 ;  /* 0x000000ffff027224 */ /* 0x000fe400078e000e */
[----:B------:R-:W-:Y:S02]  /*1dd30*/  IMAD.MOV.U32 R13, RZ, RZ, R17 ;  /* 0x000000ffff0d7224 */ /* 0x000fe400078e0011 */
[----:B------:R-:W0:Y:S01]  /*1dd40*/  POPC R6, R2 ;  /* 0x0000000200067309 */ /* 0x000e220000000000 */
[----:B------:R-:W-:Y:S02]  /*1dd50*/  IMAD.MOV.U32 R11, RZ, RZ, 0x1f ;  /* 0x0000001fff0b7424 */ /* 0x000fe400078e00ff */
[----:B------:R-:W-:Y:S01]  /*1dd60*/  IMAD.MOV.U32 R15, RZ, RZ, -0x1 ;  /* 0xffffffffff0f7424 */ /* 0x000fe200078e00ff */
[----:B0-----:R-:W-:-:S07]  /*1dd70*/  MOV R12, R6 ;  /* 0x00000006000c7202 */ /* 0x001fce0000000f00 */
[----:B------:R-:W-:Y:S05]  /*1dd80*/  WARPSYNC.COLLECTIVE R15, `(.L_x_2204) ;  /* 0x000000000f087348 */ /* 0x000fea0003c00000 */
[----:B------:R0:W1:Y:S02]  /*1dd90*/  SHFL.IDX P6, R14, R13, R12, R11 ;  /* 0x0000000c0d0e7389 */ /* 0x00006400000c000b */
[----:B01----:R-:W-:Y:S01]  /*1dda0*/  ENDCOLLECTIVE ;  /* 0x000000000000791b */ /* 0x003fe20003800000 */
.L_x_2204:
[----:B------:R-:W-:Y:S01]  /*1ddb0*/  IMAD.MOV.U32 R17, RZ, RZ, R14 ;  /* 0x000000ffff117224 */ /* 0x000fe200078e000e */
[----:B------:R-:W-:Y:S06]  /*1ddc0*/  BRA `(.L_x_2205) ;  /* 0xffffffdc006c7947 */ /* 0x000fec000383ffff */
.L_x_2112:
[----:B------:R-:W-:Y:S01]  /*1ddd0*/  BSSY B0, `(.L_x_2206) ;  /* 0x0000007000007945 */ /* 0x000fe20003800000 */
[----:B------:R-:W-:Y:S02]  /*1dde0*/  IMAD.MOV.U32 R13, RZ, RZ, R3 ;  /* 0x000000ffff0d7224 */ /* 0x000fe400078e0003 */
[----:B------:R-:W-:Y:S02]  /*1ddf0*/  IMAD.MOV.U32 R11, RZ, RZ, 0x1f ;  /* 0x0000001fff0b7424 */ /* 0x000fe400078e00ff */
[----:B------:R-:W-:-:S07]  /*1de00*/  IMAD.MOV.U32 R15, RZ, RZ, -0x1 ;  /* 0xffffffffff0f7424 */ /* 0x000fce00078e00ff */
[----:B012---:R-:W-:Y:S05]  /*1de10*/  WARPSYNC.COLLECTIVE R15, `(.L_x_2207) ;  /* 0x000000000f087348 */ /* 0x007fea0003c00000 */
[----:B------:R3:W4:Y:S02]  /*1de20*/  SHFL.IDX P6, R14, R13, R12, R11 ;  /* 0x0000000c0d0e7389 */ /* 0x00072400000c000b */
[----:B01234-:R-:W-:Y:S01]  /*1de30*/  ENDCOLLECTIVE ;  /* 0x000000000000791b */ /* 0x01ffe20003800000 */
.L_x_2207:
[----:B------:R-:W-:Y:S05]  /*1de40*/  BSYNC B0 ;  /* 0x0000000000007941 */ /* 0x000fea0003800000 */
.L_x_2206:
[----:B------:R-:W-:Y:S05]  /*1de50*/  BRA `(.L_x_2111) ;  /* 0xffffffdc00647947 */ /* 0x000fea000383ffff */
.L_x_2116:
[----:B0-----:R0:W1:Y:S02]  /*1de60*/  SYNCS.PHASECHK.TRANS64.TRYWAIT P0, [R9+URZ+0x19c20], R0 ;  /* 0x019c2000090075a7 */ /* 0x001064000800017f */
[----:B-1----:R-:W-:Y:S05]  /*1de70*/  @!P0 NANOSLEEP.SYNCS 0x989680 ;  /* 0x009896800000895d */ /* 0x002fea0003900000 */
[----:B------:R-:W1:Y:S02]  /*1de80*/  @!P0 SYNCS.PHASECHK.TRANS64 P0, [R9+URZ+0x19c20], R0 ;  /* 0x019c2000090085a7 */ /* 0x000e64000800007f */
[----:B-1----:R-:W-:Y:S05]  /*1de90*/  @!P0 BRA `(.L_x_2116) ;  /* 0xfffffffc00f08947 */ /* 0x002fea000383ffff */
[----:B------:R-:W-:Y:S05]  /*1dea0*/  BRA `(.L_x_2208) ;  /* 0xffffffe000dc7947 */ /* 0x000fea000383ffff */
.L_x_2117:
        /* <DEDUP_REMOVED lines=11> */
.L_x_2210:
[----:B------:R-:W-:Y:S05]  /*1df60*/  BSYNC B0 ;  /* 0x0000000000007941 */ /* 0x000fea0003800000 */
.L_x_2209:
[----:B------:R-:W-:Y:S05]  /*1df70*/  BRA `(.L_x_2211) ;  /* 0xffffffe000c47947 */ /* 0x000fea000383ffff */
.L_x_2118:
[----:B------:R-:W-:Y:S01]  /*1df80*/  BSSY B0, `(.L_x_2212) ;  /* 0x0000006000007945 */ /* 0x000fe20003800000 */
[----:B------:R-:W-:-:S07]  /*1df90*/  IMAD.MOV.U32 R15, RZ, RZ, -0x1 ;  /* 0xffffffffff0f7424 */ /* 0x000fce00078e00ff */
[----:B0-----:R-:W-:Y:S05]  /*1dfa0*/  WARPSYNC.COLLECTIVE R15, `(.L_x_2213) ;  /* 0x000000000f0c7348 */ /* 0x001fea0003c00000 */
[----:B------:R-:W-:Y:S02]  /*1dfb0*/  ELECT P6, UR62, PT ;  /* 0x00000000003e782f */ /* 0x000fe400038c0000 */
[----:B------:R-:W-:Y:S01]  /*1dfc0*/  MOV R14, UR62 ;  /* 0x0000003e000e7c02 */ /* 0x000fe20008000f00 */
[----:B0-----:R-:W-:Y:S10]  /*1dfd0*/  ENDCOLLECTIVE ;  /* 0x000000000000791b */ /* 0x001ff40003800000 */
.L_x_2213:
[----:B------:R-:W-:Y:S05]  /*1dfe0*/  BSYNC B0 ;  /* 0x0000000000007941 */ /* 0x000fea0003800000 */
.L_x_2212:
[----:B------:R-:W-:Y:S05]  /*1dff0*/  BRA `(.L_x_2214) ;  /* 0xffffffe000b87947 */ /* 0x000fea000383ffff */
.L_x_2120:
[----:B0-----:R0:W1:Y:S02]  /*1e000*/  SYNCS.PHASECHK.TRANS64.TRYWAIT P1, [R7+URZ], R2 ;  /* 0x00000002070075a7 */ /* 0x001064000802017f */
[----:B-1----:R-:W-:Y:S05]  /*1e010*/  @!P1 NANOSLEEP.SYNCS 0x989680 ;  /* 0x009896800000995d */ /* 0x002fea0003900000 */
[----:B------:R-:W1:Y:S02]  /*1e020*/  @!P1 SYNCS.PHASECHK.TRANS64 P1, [R7+URZ], R2 ;  /* 0x00000002070095a7 */ /* 0x000e64000802007f */
[----:B-1----:R-:W-:Y:S05]  /*1e030*/  @!P1 BRA `(.L_x_2120) ;  /* 0xfffffffc00f09947 */ /* 0x002fea000383ffff */
[----:B------:R-:W-:Y:S05]  /*1e040*/  BRA `(.L_x_2215) ;  /* 0xffffffe000ec7947 */ /* 0x000fea000383ffff */
.L_x_2121:
[----:B-1----:R1:W2:Y:S02]  /*1e050*/  SYNCS.PHASECHK.TRANS64.TRYWAIT P1, [R3+URZ], R0 ;  /* 0x00000000030075a7 */ /* 0x0022a4000802017f */
[----:B--2---:R-:W-:Y:S05]  /*1e060*/  @!P1 NANOSLEEP.SYNCS 0x989680 ;  /* 0x009896800000995d */ /* 0x004fea0003900000 */
[----:B------:R-:W2:Y:S02]  /*1e070*/  @!P1 SYNCS.PHASECHK.TRANS64 P1, [R3+URZ], R0 ;  /* 0x00000000030095a7 */ /* 0x000ea4000802007f */
[----:B--2---:R-:W-:Y:S05]  /*1e080*/  @!P1 BRA `(.L_x_2121) ;  /* 0xfffffffc00f09947 */ /* 0x004fea000383ffff */
[----:B------:R-:W-:Y:S05]  /*1e090*/  BRA `(.L_x_2216) ;  /* 0xffffffe000e07947 */ /* 0x000fea000383ffff */
.L_x_2123:
[----:B-1----:R1:W2:Y:S02]  /*1e0a0*/  SYNCS.PHASECHK.TRANS64.TRYWAIT P1, [R3+URZ+0x19c60], R2 ;  /* 0x019c6002030075a7 */ /* 0x0022a4000802017f */
[----:B--2---:R-:W-:Y:S05]  /*1e0b0*/  @!P1 NANOSLEEP.SYNCS 0x989680 ;  /* 0x009896800000995d */ /* 0x004fea0003900000 */
[----:B------:R-:W2:Y:S02]  /*1e0c0*/  @!P1 SYNCS.PHASECHK.TRANS64 P1, [R3+URZ+0x19c60], R2 ;  /* 0x019c6002030095a7 */ /* 0x000ea4000802007f */
[----:B--2---:R-:W-:Y:S05]  /*1e0d0*/  @!P1 BRA `(.L_x_2123) ;  /* 0xfffffffc00f09947 */ /* 0x004fea000383ffff */
[----:B------:R-:W-:Y:S05]  /*1e0e0*/  BRA `(.L_x_2217) ;  /* 0xffffffe000e07947 */ /* 0x000fea000383ffff */
.L_x_2125:
[----:B--2---:R2:W3:Y:S02]  /*1e0f0*/  SYNCS.PHASECHK.TRANS64.TRYWAIT P1, [R5+URZ+0x19c60], R0 ;  /* 0x019c6000050075a7 */ /* 0x0044e4000802017f */
[----:B---3--:R-:W-:Y:S05]  /*1e100*/  @!P1 NANOSLEEP.SYNCS 0x989680 ;  /* 0x009896800000995d */ /* 0x008fea0003900000 */
[----:B------:R-:W3:Y:S02]  /*1e110*/  @!P1 SYNCS.PHASECHK.TRANS64 P1, [R5+URZ+0x19c60], R0 ;  /* 0x019c6000050095a7 */ /* 0x000ee4000802007f */
[----:B---3--:R-:W-:Y:S05]  /*1e120*/  @!P1 BRA `(.L_x_2125) ;  /* 0xfffffffc00f09947 */ /* 0x008fea000383ffff */
[----:B------:R-:W-:Y:S05]  /*1e130*/  BRA `(.L_x_2218) ;  /* 0xffffffe000e07947 */ /* 0x000fea000383ffff */
.L_x_2127:
[----:B---3--:R3:W4:Y:S02]  /*1e140*/  SYNCS.PHASECHK.TRANS64.TRYWAIT P0, [R3+URZ+0x19c80], R2 ;  /* 0x019c8002030075a7 */ /* 0x008724000800017f */
[----:B----4-:R-:W-:Y:S05]  /*1e150*/  @!P0 NANOSLEEP.SYNCS 0x989680 ;  /* 0x009896800000895d */ /* 0x010fea0003900000 */
[----:B------:R-:W4:Y:S02]  /*1e160*/  @!P0 SYNCS.PHASECHK.TRANS64 P0, [R3+URZ+0x19c80], R2 ;  /* 0x019c8002030085a7 */ /* 0x000f24000800007f */
[----:B----4-:R-:W-:Y:S05]  /*1e170*/  @!P0 BRA `(.L_x_2127) ;  /* 0xfffffffc00f08947 */ /* 0x010fea000383ffff */
[----:B------:R-:W-:Y:S05]  /*1e180*/  BRA `(.L_x_2128) ;  /* 0xffffffe000dc7947 */ /* 0x000fea000383ffff */
.L_x_2219:
        /* <DEDUP_REMOVED lines=15> */
.L_x_2228:


//--------------------- .nv.global.init           --------------------------
	.section	.nv.global.init,"aw",@progbits
	.align	4
.nv.global.init:
	.type		_ZZN5flash28permute_output_fp8_VcolmajorIN4cute6TensorINS1_11ArrayEngineIN7cutlass10bfloat16_tELm48EEENS1_6LayoutINS1_5tupleIJNS8_IJNS1_1CILi2EEESA_NS9_ILi12EEEEEENS9_ILi1EEESD_EEENS8_IJNS8_IJSD_SA_NS9_ILi4EEEEEENS9_ILi0EEESH_EEEEEEEEEvRT_E9upper_map,@object
	.size		_ZZN5flash28permute_output_fp8_VcolmajorIN4cute6TensorINS1_11ArrayEngineIN7cutlass10bfloat16_tELm48EEENS1_6LayoutINS1_5tupleIJNS8_IJNS1_1CILi2EEESA_NS9_ILi12EEEEEENS9_ILi1EEESD_EEENS8_IJNS8_IJSD_SA_NS9_ILi4EEEEEENS9_ILi0EEESH_EEEEEEEEEvRT_E9upper_map,($str$23 - _ZZN5flash28permute_output_fp8_VcolmajorIN4cute6TensorINS1_11ArrayEngineIN7cutlass10bfloat16_tELm48EEENS1_6LayoutINS1_5tupleIJNS8_IJNS1_1CILi2EEESA_NS9_ILi12EEEEEENS9_ILi1EEESD_EEENS8_IJNS8_IJSD_SA_NS9_ILi4EEEEEENS9_ILi0EEESH_EEEEEEEEEvRT_E9upper_map)
_ZZN5flash28permute_output_fp8_VcolmajorIN4cute6TensorINS1_11ArrayEngineIN7cutlass10bfloat16_tELm48EEENS1_6LayoutINS1_5tupleIJNS8_IJNS1_1CILi2EEESA_NS9_ILi12EEEEEENS9_ILi1EEESD_EEENS8_IJNS8_IJSD_SA_NS9_ILi4EEEEEENS9_ILi0EEESH_EEEEEEEEEvRT_E9upper_map:
        /*0000*/ 	.byte	0x00, 0x00, 0x00, 0x00, 0x02, 0x00, 0x00, 0x00, 0x03, 0x00, 0x00, 0x00, 0x01, 0x00, 0x00, 0x00
	.type		$str$23,@object
	.size		$str$23,($str$24 - $str$23)
$str$23:
        /*0010*/ 	.byte	0x28, 0x61, 0x64, 0x64, 0x72, 0x65, 0x73, 0x73, 0x20, 0x26, 0x20, 0x6d, 0x61, 0x73, 0x6b, 0x29
        /*0020*/ 	.byte	0x20, 0x3d, 0x3d, 0x20, 0x30, 0x00
	.type		$str$24,@object
	.size		$str$24,(__unnamed_5 - $str$24)
$str$24:
        /*0026*/ 	.byte	0x2f, 0x74, 0x6d, 0x70, 0x2f, 0x6f, 0x73, 0x73, 0x5f, 0x6b, 0x65, 0x72, 0x6e, 0x65, 0x6c, 0x73
        /*0036*/ 	.byte	0x5f, 0x73, 0x72, 0x63, 0x2f, 0x66, 0x6c, 0x61, 0x73, 0x68, 0x5f, 0x61, 0x74, 0x74, 0x65, 0x6e
        /*0046*/ 	.byte	0x74, 0x69, 0x6f, 0x6e, 0x2f, 0x63, 0x73, 0x72, 0x63, 0x2f, 0x63, 0x75, 0x74, 0x6c, 0x61, 0x73
        /*0056*/ 	.byte	0x73, 0x2f, 0x69, 0x6e, 0x63, 0x6c, 0x75, 0x64, 0x65, 0x2f, 0x63, 0x75, 0x74, 0x65, 0x2f, 0x70
        /*0066*/ 	.byte	0x6f, 0x69, 0x6e, 0x74, 0x65, 0x72, 0x5f, 0x66, 0x6c, 0x61, 0x67, 0x67, 0x65, 0x64, 0x2e, 0x68
        /*0076*/ 	.byte	0x70, 0x70, 0x00
	.type		__unnamed_5,@object
	.size		__unnamed_5,(__unnamed_6 - __unnamed_5)
__unnamed_5:
        /* <DEDUP_REMOVED lines=24> */
        /*01f9*/ 	.byte	0x3e, 0x3e, 0x20, 0x26, 0x5d, 0x00
	.type		__unnamed_6,@object
	.size		__unnamed_6,(__unnamed_3 - __unnamed_6)
__unnamed_6:
        /* <DEDUP_REMOVED lines=25> */
	.type		__unnamed_3,@object
	.size		__unnamed_3,(__unnamed_4 - __unnamed_3)
__unnamed_3:
        /* <DEDUP_REMOVED lines=29> */
        /*0555*/ 	.byte	0x5d, 0x00
	.type		__unnamed_4,@object
	.size		__unnamed_4,(__unnamed_2 - __unnamed_4)
__unnamed_4:
        /* <DEDUP_REMOVED lines=30> */
	.type		__unnamed_2,@object
	.size		__unnamed_2,(__unnamed_1 - __unnamed_2)
__unnamed_2:
        /* <DEDUP_REMOVED lines=30> */
	.type		__unnamed_1,@object
	.size		__unnamed_1,(.L_0 - __unnamed_1)
__unnamed_1:
        /* <DEDUP_REMOVED lines=30> */
.L_0:


//--------------------- .nv.shared._ZN7cutlass13device_kernelIN5flash11enable_sm90INS1_16FlashAttnFwdSm90INS1_25CollectiveMainloopFwdSm90ILi2EN4cute5tupleIJNS5_1CILi1EEES8_S8_EEENS6_IJNS7_ILi192EEENS7_ILi128EEENS7_ILi96EEEEEELi96ENS_12float_e4m3_tEfNS_4arch4Sm90ELb0ELb0ELb1ELb0ELb0ELb0ELb0ELb1ELb1ELb0ELb0ELb0EEENS1_21CollectiveEpilogueFwdINS6_IJSA_SC_SB_EEES9_NS_10bfloat16_tESG_Li384ELb0ELb0ELb0ELb1EEENS1_29StaticPersistentTileSchedulerILb0EEEEEEEEEvNT_6ParamsE --------------------------
	.section	.nv.shared._ZN7cutlass13device_kernelIN5flash11enable_sm90INS1_16FlashAttnFwdSm90INS1_25CollectiveMainloopFwdSm90ILi2EN4cute5tupleIJNS5_1CILi1EEES8_S8_EEENS6_IJNS7_ILi192EEENS7_ILi128EEENS7_ILi96EEEEEELi96ENS_12float_e4m3_tEfNS_4arch4Sm90ELb0ELb0ELb1ELb0ELb0ELb0ELb0ELb1ELb1ELb0ELb0ELb0EEENS1_21CollectiveEpilogueFwdINS6_IJSA_SC_SB_EEES9_NS_10bfloat16_tESG_Li384ELb0ELb0ELb0ELb1EEENS1_29StaticPersistentTileSchedulerILb0EEEEEEEEEvNT_6ParamsE,"aw",@nobits
	.sectionflags	@""
	.align	16
	.zero		1024


//--------------------- .nv.shared.reserved.0     --------------------------
	.section	.nv.shared.reserved.0,"aw",@nobits
	.weak		__nv_reservedSMEM_offset_0_alias
	.size		__nv_reservedSMEM_offset_0_alias, 0, 0
	.other		__nv_reservedSMEM_offset_0_alias,@"STO_CUDA_RESERVED_SHARED STV_DEFAULT"
__nv_reservedSMEM_offset_0_alias:
	.zero		0


//--------------------- .nv.global                --------------------------
	.section	.nv.global,"aw",@nobits
.nv.global:
	.type		_ZN73_INTERNAL_cd91c244_37_flash_fwd_hdim96_e4m3_softcap_sm90_cu_93b96ec2_40104cute1_E,@object
	.size		_ZN73_INTERNAL_cd91c244_37_flash_fwd_hdim96_e4m3_softcap_sm90_cu_93b96ec2_40104cute1_E,(_ZN73_INTERNAL_cd91c244_37_flash_fwd_hdim96_e4m3_softcap_sm90_cu_93b96ec2_40104cuda3std3__45__cpo6cbeginE - _ZN73_INTERNAL_cd91c244_37_flash_fwd_hdim96_e4m3_softcap_sm90_cu_93b96ec2_40104cute1_E)
_ZN73_INTERNAL_cd91c244_37_flash_fwd_hdim96_e4m3_softcap_sm90_cu_93b96ec2_40104cute1_E:
	.zero		1
	.type		_ZN73_INTERNAL_cd91c244_37_flash_fwd_hdim96_e4m3_softcap_sm90_cu_93b96ec2_40104cuda3std3__45__cpo6cbeginE,@object
	.size		_ZN73_INTERNAL_cd91c244_37_flash_fwd_hdim96_e4m3_softcap_sm90_cu_93b96ec2_40104cuda3std3__45__cpo6cbeginE,(_ZN73_INTERNAL_cd91c244_37_flash_fwd_hdim96_e4m3_softcap_sm90_cu_93b96ec2_40104cuda3std3__48in_placeE - _ZN73_INTERNAL_cd91c244_37_flash_fwd_hdim96_e4m3_softcap_sm90_cu_93b96ec2_40104cuda3std3__45__cpo6cbeginE)
_ZN73_INTERNAL_cd91c244_37_flash_fwd_hdim96_e4m3_softcap_sm90_cu_93b96ec2_40104cuda3std3__45__cpo6cbeginE:
	.zero		1
	.type		_ZN73_INTERNAL_cd91c244_37_flash_fwd_hdim96_e4m3_softcap_sm90_cu_93b96ec2_40104cuda3std3__48in_placeE,@object
	.size		_ZN73_INTERNAL_cd91c244_37_flash_fwd_hdim96_e4m3_softcap_sm90_cu_93b96ec2_40104cuda3std3__48in_placeE,(_ZN73_INTERNAL_cd91c244_37_flash_fwd_hdim96_e4m3_softcap_sm90_cu_93b96ec2_40104cuda3std6ranges3__45__cpo9iter_moveE - _ZN73_INTERNAL_cd91c244_37_flash_fwd_hdim96_e4m3_softcap_sm90_cu_93b96ec2_40104cuda3std3__48in_placeE)
_ZN73_INTERNAL_cd91c244_37_flash_fwd_hdim96_e4m3_softcap_sm90_cu_93b96ec2_40104cuda3std3__48in_placeE:
	.zero		1
	.type		_ZN73_INTERNAL_cd91c244_37_flash_fwd_hdim96_e4m3_softcap_sm90_cu_93b96ec2_40104cuda3std6ranges3__45__cpo9iter_moveE,@object
	.size		_ZN73_INTERNAL_cd91c244_37_flash_fwd_hdim96_e4m3_softcap_sm90_cu_93b96ec2_40104cuda3std6ranges3__45__cpo9iter_moveE,(_ZN73_INTERNAL_cd91c244_37_flash_fwd_hdim96_e4m3_softcap_sm90_cu_93b96ec2_40104cuda3std3__45__cpo5beginE - _ZN73_INTERNAL_cd91c244_37_flash_fwd_hdim96_e4m3_softcap_sm90_cu_93b96ec2_40104cuda3std6ranges3__45__cpo9iter_moveE)
_ZN73_INTERNAL_cd91c244_37_flash_fwd_hdim96_e4m3_softcap_sm90_cu_93b96ec2_40104cuda3std6ranges3__45__cpo9iter_moveE:
	.zero		1
	.type		_ZN73_INTERNAL_cd91c244_37_flash_fwd_hdim96_e4m3_softcap_sm90_cu_93b96ec2_40104cuda3std3__45__cpo5beginE,@object
	.size		_ZN73_INTERNAL_cd91c244_37_flash_fwd_hdim96_e4m3_softcap_sm90_cu_93b96ec2_40104cuda3std3__45__cpo5beginE,(_ZN73_INTERNAL_cd91c244_37_flash_fwd_hdim96_e4m3_softcap_sm90_cu_93b96ec2_40104cuda3std3__475_GLOBAL__N__cd91c244_37_flash_fwd_hdim96_e4m3_softcap_sm90_cu_93b96ec2_40106ignoreE - _ZN73_INTERNAL_cd91c244_37_flash_fwd_hdim96_e4m3_softcap_sm90_cu_93b96ec2_40104cuda3std3__45__cpo5beginE)
_ZN73_INTERNAL_cd91c244_37_flash_fwd_hdim96_e4m3_softcap_sm90_cu_93b96ec2_40104cuda3std3__45__cpo5beginE:
	.zero		1
	.type		_ZN73_INTERNAL_cd91c244_37_flash_fwd_hdim96_e4m3_softcap_sm90_cu_93b96ec2_40104cuda3std3__475_GLOBAL__N__cd91c244_37_flash_fwd_hdim96_e4m3_softcap_sm90_cu_93b96ec2_40106ignoreE,@object
	.size		_ZN73_INTERNAL_cd91c244_37_flash_fwd_hdim96_e4m3_softcap_sm90_cu_93b96ec2_40104cuda3std3__475_GLOBAL__N__cd91c244_37_flash_fwd_hdim96_e4m3_softcap_sm90_cu_93b96ec2_40106ignoreE,(_ZN73_INTERNAL_cd91c244_37_flash_fwd_hdim96_e4m3_softcap_sm90_cu_93b96ec2_40104cute7productE - _ZN73_INTERNAL_cd91c244_37_flash_fwd_hdim96_e4m3_softcap_sm90_cu_93b96ec2_40104cuda3std3__475_GLOBAL__N__cd91c244_37_flash_fwd_hdim96_e4m3_softcap_sm90_cu_93b96ec2_40106ignoreE)
_ZN73_INTERNAL_cd91c244_37_flash_fwd_hdim96_e4m3_softcap_sm90_cu_93b96ec2_40104cuda3std3__475_GLOBAL__N__cd91c244_37_flash_fwd_hdim96_e4m3_softcap_sm90_cu_93b96ec2_40106ignoreE:
	.zero		1
	.type		_ZN73_INTERNAL_cd91c244_37_flash_fwd_hdim96_e4m3_softcap_sm90_cu_93b96ec2_40104cute7productE,@object
	.size		_ZN73_INTERNAL_cd91c244_37_flash_fwd_hdim96_e4m3_softcap_sm90_cu_93b96ec2_40104cute7productE,(_ZN73_INTERNAL_cd91c244_37_flash_fwd_hdim96_e4m3_softcap_sm90_cu_93b96ec2_40104cuda3std3__45__cpo3endE - _ZN73_INTERNAL_cd91c244_37_flash_fwd_hdim96_e4m3_softcap_sm90_cu_93b96ec2_40104cute7productE)
_ZN73_INTERNAL_cd91c244_37_flash_fwd_hdim96_e4m3_softcap_sm90_cu_93b96ec2_40104cute7productE:
	.zero		1
	.type		_ZN73_INTERNAL_cd91c244_37_flash_fwd_hdim96_e4m3_softcap_sm90_cu_93b96ec2_40104cuda3std3__45__cpo3endE,@object
	.size		_ZN73_INTERNAL_cd91c244_37_flash_fwd_hdim96_e4m3_softcap_sm90_cu_93b96ec2_40104cuda3std3__45__cpo3endE,(_ZN73_INTERNAL_cd91c244_37_flash_fwd_hdim96_e4m3_softcap_sm90_cu_93b96ec2_40104cuda3std3__419piecewise_constructE - _ZN73_INTERNAL_cd91c244_37_flash_fwd_hdim96_e4m3_softcap_sm90_cu_93b96ec2_40104cuda3std3__45__cpo3endE)
_ZN73_INTERNAL_cd91c244_37_flash_fwd_hdim96_e4m3_softcap_sm90_cu_93b96ec2_40104cuda3std3__45__cpo3endE:
	.zero		1
	.type		_ZN73_INTERNAL_cd91c244_37_flash_fwd_hdim96_e4m3_softcap_sm90_cu_93b96ec2_40104cuda3std3__419piecewise_constructE,@object
	.size		_ZN73_INTERNAL_cd91c244_37_flash_fwd_hdim96_e4m3_softcap_sm90_cu_93b96ec2_40104cuda3std3__419piecewise_constructE,(_ZN73_INTERNAL_cd91c244_37_flash_fwd_hdim96_e4m3_softcap_sm90_cu_93b96ec2_40104cuda3std3__45__cpo4cendE - _ZN73_INTERNAL_cd91c244_37_flash_fwd_hdim96_e4m3_softcap_sm90_cu_93b96ec2_40104cuda3std3__419piecewise_constructE)
_ZN73_INTERNAL_cd91c244_37_flash_fwd_hdim96_e4m3_softcap_sm90_cu_93b96ec2_40104cuda3std3__419piecewise_constructE:
	.zero		1
	.type		_ZN73_INTERNAL_cd91c244_37_flash_fwd_hdim96_e4m3_softcap_sm90_cu_93b96ec2_40104cuda3std3__45__cpo4cendE,@object
	.size		_ZN73_INTERNAL_cd91c244_37_flash_fwd_hdim96_e4m3_softcap_sm90_cu_93b96ec2_40104cuda3std3__45__cpo4cendE,(_ZN73_INTERNAL_cd91c244_37_flash_fwd_hdim96_e4m3_softcap_sm90_cu_93b96ec2_40104cuda3std6ranges3__45__cpo4swapE - _ZN73_INTERNAL_cd91c244_37_flash_fwd_hdim96_e4m3_softcap_sm90_cu_93b96ec2_40104cuda3std3__45__cpo4cendE)
_ZN73_INTERNAL_cd91c244_37_flash_fwd_hdim96_e4m3_softcap_sm90_cu_93b96ec2_40104cuda3std3__45__cpo4cendE:
	.zero		1
	.type		_ZN73_INTERNAL_cd91c244_37_flash_fwd_hdim96_e4m3_softcap_sm90_cu_93b96ec2_40104cuda3std6ranges3__45__cpo4swapE,@object
	.size		_ZN73_INTERNAL_cd91c244_37_flash_fwd_hdim96_e4m3_softcap_sm90_cu_93b96ec2_40104cuda3std6ranges3__45__cpo4swapE,(.L_14 - _ZN73_INTERNAL_cd91c244_37_flash_fwd_hdim96_e4m3_softcap_sm90_cu_93b96ec2_40104cuda3std6ranges3__45__cpo4swapE)
_ZN73_INTERNAL_cd91c244_37_flash_fwd_hdim96_e4m3_softcap_sm90_cu_93b96ec2_40104cuda3std6ranges3__45__cpo4swapE:
	.zero		1
.L_14:


//--------------------- .nv.shared._ZN7cutlass13device_kernelIN5flash11enable_sm90INS1_16FlashAttnFwdSm90INS1_25CollectiveMainloopFwdSm90ILi2EN4cute5tupleIJNS5_1CILi1EEES8_S8_EEENS6_IJNS7_ILi192EEENS7_ILi128EEENS7_ILi96EEEEEELi96ENS_12float_e4m3_tEfNS_4arch4Sm90ELb0ELb0ELb1ELb1ELb0ELb0ELb0ELb1ELb1ELb0ELb0ELb0EEENS1_21CollectiveEpilogueFwdINS6_IJSA_SC_SB_EEES9_NS_10bfloat16_tESG_Li384ELb1ELb0ELb0ELb1EEENS1_36VarlenDynamicPersistentTileSchedulerILi192ELi128ELi384ELi128ELb0ELb0ELb1ELb0ELb1ELb1EEEEEEEEEvNT_6ParamsE --------------------------
	.section	.nv.shared._ZN7cutlass13device_kernelIN5flash11enable_sm90INS1_16FlashAttnFwdSm90INS1_25CollectiveMainloopFwdSm90ILi2EN4cute5tupleIJNS5_1CILi1EEES8_S8_EEENS6_IJNS7_ILi192EEENS7_ILi128EEENS7_ILi96EEEEEELi96ENS_12float_e4m3_tEfNS_4arch4Sm90ELb0ELb0ELb1ELb1ELb0ELb0ELb0ELb1ELb1ELb0ELb0ELb0EEENS1_21CollectiveEpilogueFwdINS6_IJSA_SC_SB_EEES9_NS_10bfloat16_tESG_Li384ELb1ELb0ELb0ELb1EEENS1_36VarlenDynamicPersistentTileSchedulerILi192ELi128ELi384ELi128ELb0ELb0ELb1ELb0ELb1ELb1EEEEEEEEEvNT_6ParamsE,"aw",@nobits
	.sectionflags	@""
	.align	16
	.zero		1024


//--------------------- .nv.shared._ZN7cutlass13device_kernelIN5flash11enable_sm90INS1_16FlashAttnFwdSm90INS1_25CollectiveMainloopFwdSm90ILi2EN4cute5tupleIJNS5_1CILi1EEES8_S8_EEENS6_IJNS7_ILi192EEENS7_ILi128EEENS7_ILi96EEEEEELi96ENS_12float_e4m3_tEfNS_4arch4Sm90ELb0ELb0ELb1ELb1ELb0ELb1ELb0ELb1ELb1ELb0ELb0ELb0EEENS1_21CollectiveEpilogueFwdINS6_IJSA_SC_SB_EEES9_NS_10bfloat16_tESG_Li384ELb1ELb0ELb0ELb1EEENS1_36VarlenDynamicPersistentTileSchedulerILi192ELi128ELi384ELi128ELb0ELb0ELb1ELb0ELb1ELb1EEEEEEEEEvNT_6ParamsE --------------------------
	.section	.nv.shared._ZN7cutlass13device_kernelIN5flash11enable_sm90INS1_16FlashAttnFwdSm90INS1_25CollectiveMainloopFwdSm90ILi2EN4cute5tupleIJNS5_1CILi1EEES8_S8_EEENS6_IJNS7_ILi192EEENS7_ILi128EEENS7_ILi96EEEEEELi96ENS_12float_e4m3_tEfNS_4arch4Sm90ELb0ELb0ELb1ELb1ELb0ELb1ELb0ELb1ELb1ELb0ELb0ELb0EEENS1_21CollectiveEpilogueFwdINS6_IJSA_SC_SB_EEES9_NS_10bfloat16_tESG_Li384ELb1ELb0ELb0ELb1EEENS1_36VarlenDynamicPersistentTileSchedulerILi192ELi128ELi384ELi128ELb0ELb0ELb1ELb0ELb1ELb1EEEEEEEEEvNT_6ParamsE,"aw",@nobits
	.sectionflags	@""
	.align	16
	.zero		1024


//--------------------- .nv.shared._ZN7cutlass13device_kernelIN5flash11enable_sm90INS1_16FlashAttnFwdSm90INS1_25CollectiveMainloopFwdSm90ILi2EN4cute5tupleIJNS5_1CILi1EEES8_S8_EEENS6_IJNS7_ILi192EEENS7_ILi128EEENS7_ILi96EEEEEELi96ENS_12float_e4m3_tEfNS_4arch4Sm90ELb0ELb1ELb1ELb0ELb0ELb0ELb0ELb1ELb1ELb0ELb0ELb0EEENS1_21CollectiveEpilogueFwdINS6_IJSA_SC_SB_EEES9_NS_10bfloat16_tESG_Li384ELb0ELb0ELb0ELb1EEENS1_30DynamicPersistentTileSchedulerILi384ELi128ELb0ELb0ELb1EEEEEEEEEvNT_6ParamsE --------------------------
	.section	.nv.shared._ZN7cutlass13device_kernelIN5flash11enable_sm90INS1_16FlashAttnFwdSm90INS1_25CollectiveMainloopFwdSm90ILi2EN4cute5tupleIJNS5_1CILi1EEES8_S8_EEENS6_IJNS7_ILi192EEENS7_ILi128EEENS7_ILi96EEEEEELi96ENS_12float_e4m3_tEfNS_4arch4Sm90ELb0ELb1ELb1ELb0ELb0ELb0ELb0ELb1ELb1ELb0ELb0ELb0EEENS1_21CollectiveEpilogueFwdINS6_IJSA_SC_SB_EEES9_NS_10bfloat16_tESG_Li384ELb0ELb0ELb0ELb1EEENS1_30DynamicPersistentTileSchedulerILi384ELi128ELb0ELb0ELb1EEEEEEEEEvNT_6ParamsE,"aw",@nobits
	.sectionflags	@""
	.align	16
	.zero		1024


//--------------------- .nv.shared._ZN7cutlass13device_kernelIN5flash11enable_sm90INS1_16FlashAttnFwdSm90INS1_25CollectiveMainloopFwdSm90ILi2EN4cute5tupleIJNS5_1CILi1EEES8_S8_EEENS6_IJNS7_ILi192EEENS7_ILi128EEENS7_ILi96EEEEEELi96ENS_12float_e4m3_tEfNS_4arch4Sm90ELb0ELb1ELb1ELb1ELb0ELb0ELb0ELb1ELb1ELb0ELb0ELb0EEENS1_21CollectiveEpilogueFwdINS6_IJSA_SC_SB_EEES9_NS_10bfloat16_tESG_Li384ELb1ELb0ELb0ELb1EEENS1_36VarlenDynamicPersistentTileSchedulerILi192ELi128ELi384ELi128ELb0ELb0ELb1ELb1ELb0ELb1EEEEEEEEEvNT_6ParamsE --------------------------
	.section	.nv.shared._ZN7cutlass13device_kernelIN5flash11enable_sm90INS1_16FlashAttnFwdSm90INS1_25CollectiveMainloopFwdSm90ILi2EN4cute5tupleIJNS5_1CILi1EEES8_S8_EEENS6_IJNS7_ILi192EEENS7_ILi128EEENS7_ILi96EEEEEELi96ENS_12float_e4m3_tEfNS_4arch4Sm90ELb0ELb1ELb1ELb1ELb0ELb0ELb0ELb1ELb1ELb0ELb0ELb0EEENS1_21CollectiveEpilogueFwdINS6_IJSA_SC_SB_EEES9_NS_10bfloat16_tESG_Li384ELb1ELb0ELb0ELb1EEENS1_36VarlenDynamicPersistentTileSchedulerILi192ELi128ELi384ELi128ELb0ELb0ELb1ELb1ELb0ELb1EEEEEEEEEvNT_6ParamsE,"aw",@nobits
	.sectionflags	@""
	.align	16
	.zero		1024


//--------------------- .nv.shared._ZN7cutlass13device_kernelIN5flash11enable_sm90INS1_16FlashAttnFwdSm90INS1_25CollectiveMainloopFwdSm90ILi2EN4cute5tupleIJNS5_1CILi1EEES8_S8_EEENS6_IJNS7_ILi192EEENS7_ILi128EEENS7_ILi96EEEEEELi96ENS_12float_e4m3_tEfNS_4arch4Sm90ELb0ELb1ELb1ELb1ELb0ELb1ELb0ELb1ELb1ELb0ELb0ELb0EEENS1_21CollectiveEpilogueFwdINS6_IJSA_SC_SB_EEES9_NS_10bfloat16_tESG_Li384ELb1ELb0ELb0ELb1EEENS1_36VarlenDynamicPersistentTileSchedulerILi192ELi128ELi384ELi128ELb0ELb0ELb1ELb1ELb0ELb1EEEEEEEEEvNT_6ParamsE --------------------------
	.section	.nv.shared._ZN7cutlass13device_kernelIN5flash11enable_sm90INS1_16FlashAttnFwdSm90INS1_25CollectiveMainloopFwdSm90ILi2EN4cute5tupleIJNS5_1CILi1EEES8_S8_EEENS6_IJNS7_ILi192EEENS7_ILi128EEENS7_ILi96EEEEEELi96ENS_12float_e4m3_tEfNS_4arch4Sm90ELb0ELb1ELb1ELb1ELb0ELb1ELb0ELb1ELb1ELb0ELb0ELb0EEENS1_21CollectiveEpilogueFwdINS6_IJSA_SC_SB_EEES9_NS_10bfloat16_tESG_Li384ELb1ELb0ELb0ELb1EEENS1_36VarlenDynamicPersistentTileSchedulerILi192ELi128ELi384ELi128ELb0ELb0ELb1ELb1ELb0ELb1EEEEEEEEEvNT_6ParamsE,"aw",@nobits
	.sectionflags	@""
	.align	16
	.zero		1024


//--------------------- .nv.shared._ZN7cutlass13device_kernelIN5flash11enable_sm90INS1_16FlashAttnFwdSm90INS1_25CollectiveMainloopFwdSm90ILi2EN4cute5tupleIJNS5_1CILi1EEES8_S8_EEENS6_IJNS7_ILi192EEENS7_ILi128EEENS7_ILi96EEEEEELi96ENS_12float_e4m3_tEfNS_4arch4Sm90ELb1ELb0ELb1ELb0ELb0ELb0ELb0ELb1ELb1ELb0ELb0ELb0EEENS1_21CollectiveEpilogueFwdINS6_IJSA_SC_SB_EEES9_NS_10bfloat16_tESG_Li384ELb0ELb0ELb0ELb1EEENS1_30DynamicPersistentTileSchedulerILi384ELi128ELb0ELb0ELb1EEEEEEEEEvNT_6ParamsE --------------------------
	.section	.nv.shared._ZN7cutlass13device_kernelIN5flash11enable_sm90INS1_16FlashAttnFwdSm90INS1_25CollectiveMainloopFwdSm90ILi2EN4cute5tupleIJNS5_1CILi1EEES8_S8_EEENS6_IJNS7_ILi192EEENS7_ILi128EEENS7_ILi96EEEEEELi96ENS_12float_e4m3_tEfNS_4arch4Sm90ELb1ELb0ELb1ELb0ELb0ELb0ELb0ELb1ELb1ELb0ELb0ELb0EEENS1_21CollectiveEpilogueFwdINS6_IJSA_SC_SB_EEES9_NS_10bfloat16_tESG_Li384ELb0ELb0ELb0ELb1EEENS1_30DynamicPersistentTileSchedulerILi384ELi128ELb0ELb0ELb1EEEEEEEEEvNT_6ParamsE,"aw",@nobits
	.sectionflags	@""
	.align	16
	.zero		1024


//--------------------- .nv.shared._ZN7cutlass13device_kernelIN5flash11enable_sm90INS1_16FlashAttnFwdSm90INS1_25CollectiveMainloopFwdSm90ILi2EN4cute5tupleIJNS5_1CILi1EEES8_S8_EEENS6_IJNS7_ILi192EEENS7_ILi128EEENS7_ILi96EEEEEELi96ENS_12float_e4m3_tEfNS_4arch4Sm90ELb1ELb0ELb1ELb1ELb0ELb0ELb0ELb1ELb1ELb0ELb0ELb0EEENS1_21CollectiveEpilogueFwdINS6_IJSA_SC_SB_EEES9_NS_10bfloat16_tESG_Li384ELb1ELb0ELb0ELb1EEENS1_36VarlenDynamicPersistentTileSchedulerILi192ELi128ELi384ELi128ELb0ELb0ELb1ELb1ELb1ELb1EEEEEEEEEvNT_6ParamsE --------------------------
	.section	.nv.shared._ZN7cutlass13device_kernelIN5flash11enable_sm90INS1_16FlashAttnFwdSm90INS1_25CollectiveMainloopFwdSm90ILi2EN4cute5tupleIJNS5_1CILi1EEES8_S8_EEENS6_IJNS7_ILi192EEENS7_ILi128EEENS7_ILi96EEEEEELi96ENS_12float_e4m3_tEfNS_4arch4Sm90ELb1ELb0ELb1ELb1ELb0ELb0ELb0ELb1ELb1ELb0ELb0ELb0EEENS1_21CollectiveEpilogueFwdINS6_IJSA_SC_SB_EEES9_NS_10bfloat16_tESG_Li384ELb1ELb0ELb0ELb1EEENS1_36VarlenDynamicPersistentTileSchedulerILi192ELi128ELi384ELi128ELb0ELb0ELb1ELb1ELb1ELb1EEEEEEEEEvNT_6ParamsE,"aw",@nobits
	.sectionflags	@""
	.align	16
	.zero		1024


//--------------------- .nv.shared._ZN7cutlass13device_kernelIN5flash11enable_sm90INS1_16FlashAttnFwdSm90INS1_25CollectiveMainloopFwdSm90ILi2EN4cute5tupleIJNS5_1CILi1EEES8_S8_EEENS6_IJNS7_ILi192EEENS7_ILi128EEENS7_ILi96EEEEEELi96ENS_12float_e4m3_tEfNS_4arch4Sm90ELb1ELb0ELb1ELb1ELb0ELb1ELb0ELb1ELb1ELb0ELb0ELb0EEENS1_21CollectiveEpilogueFwdINS6_IJSA_SC_SB_EEES9_NS_10bfloat16_tESG_Li384ELb1ELb0ELb0ELb1EEENS1_36VarlenDynamicPersistentTileSchedulerILi192ELi128ELi384ELi128ELb0ELb0ELb1ELb1ELb1ELb1EEEEEEEEEvNT_6ParamsE --------------------------
	.section	.nv.shared._ZN7cutlass13device_kernelIN5flash11enable_sm90INS1_16FlashAttnFwdSm90INS1_25CollectiveMainloopFwdSm90ILi2EN4cute5tupleIJNS5_1CILi1EEES8_S8_EEENS6_IJNS7_ILi192EEENS7_ILi128EEENS7_ILi96EEEEEELi96ENS_12float_e4m3_tEfNS_4arch4Sm90ELb1ELb0ELb1ELb1ELb0ELb1ELb0ELb1ELb1ELb0ELb0ELb0EEENS1_21CollectiveEpilogueFwdINS6_IJSA_SC_SB_EEES9_NS_10bfloat16_tESG_Li384ELb1ELb0ELb0ELb1EEENS1_36VarlenDynamicPersistentTileSchedulerILi192ELi128ELi384ELi128ELb0ELb0ELb1ELb1ELb1ELb1EEEEEEEEEvNT_6ParamsE,"aw",@nobits
	.sectionflags	@""
	.align	16
	.zero		1024


//--------------------- .nv.constant0._ZN7cutlass13device_kernelIN5flash11enable_sm90INS1_16FlashAttnFwdSm90INS1_25CollectiveMainloopFwdSm90ILi2EN4cute5tupleIJNS5_1CILi1EEES8_S8_EEENS6_IJNS7_ILi192EEENS7_ILi128EEENS7_ILi96EEEEEELi96ENS_12float_e4m3_tEfNS_4arch4Sm90ELb0ELb0ELb1ELb0ELb0ELb0ELb0ELb1ELb1ELb0ELb0ELb0EEENS1_21CollectiveEpilogueFwdINS6_IJSA_SC_SB_EEES9_NS_10bfloat16_tESG_Li384ELb0ELb0ELb0ELb1EEENS1_29StaticPersistentTileSchedulerILb0EEEEEEEEEvNT_6ParamsE --------------------------
	.section	.nv.constant0._ZN7cutlass13device_kernelIN5flash11enable_sm90INS1_16FlashAttnFwdSm90INS1_25CollectiveMainloopFwdSm90ILi2EN4cute5tupleIJNS5_1CILi1EEES8_S8_EEENS6_IJNS7_ILi192EEENS7_ILi128EEENS7_ILi96EEEEEELi96ENS_12float_e4m3_tEfNS_4arch4Sm90ELb0ELb0ELb1ELb0ELb0ELb0ELb0ELb1ELb1ELb0ELb0ELb0EEENS1_21CollectiveEpilogueFwdINS6_IJSA_SC_SB_EEES9_NS_10bfloat16_tESG_Li384ELb0ELb0ELb0ELb1EEENS1_29StaticPersistentTileSchedulerILb0EEEEEEEEEvNT_6ParamsE,"a",@progbits
	.sectionflags	@""
	.align	4
.nv.constant0._ZN7cutlass13device_kernelIN5flash11enable_sm90INS1_16FlashAttnFwdSm90INS1_25CollectiveMainloopFwdSm90ILi2EN4cute5tupleIJNS5_1CILi1EEES8_S8_EEENS6_IJNS7_ILi192EEENS7_ILi128EEENS7_ILi96EEEEEELi96ENS_12float_e4m3_tEfNS_4arch4Sm90ELb0ELb0ELb1ELb0ELb0ELb0ELb0ELb1ELb1ELb0ELb0ELb0EEENS1_21CollectiveEpilogueFwdINS6_IJSA_SC_SB_EEES9_NS_10bfloat16_tESG_Li384ELb0ELb0ELb0ELb1EEENS1_29StaticPersistentTileSchedulerILb0EEEEEEEEEvNT_6ParamsE:
	.zero		3584


//--------------------- .nv.constant0._ZN7cutlass13device_kernelIN5flash11enable_sm90INS1_16FlashAttnFwdSm90INS1_25CollectiveMainloopFwdSm90ILi2EN4cute5tupleIJNS5_1CILi1EEES8_S8_EEENS6_IJNS7_ILi192EEENS7_ILi128EEENS7_ILi96EEEEEELi96ENS_12float_e4m3_tEfNS_4arch4Sm90ELb0ELb0ELb1ELb1ELb0ELb0ELb0ELb1ELb1ELb0ELb0ELb0EEENS1_21CollectiveEpilogueFwdINS6_IJSA_SC_SB_EEES9_NS_10bfloat16_tESG_Li384ELb1ELb0ELb0ELb1EEENS1_36VarlenDynamicPersistentTileSchedulerILi192ELi128ELi384ELi128ELb0ELb0ELb1ELb0ELb1ELb1EEEEEEEEEvNT_6ParamsE --------------------------
	.section	.nv.constant0._ZN7cutlass13device_kernelIN5flash11enable_sm90INS1_16FlashAttnFwdSm90INS1_25CollectiveMainloopFwdSm90ILi2EN4cute5tupleIJNS5_1CILi1EEES8_S8_EEENS6_IJNS7_ILi192EEENS7_ILi128EEENS7_ILi96EEEEEELi96ENS_12float_e4m3_tEfNS_4arch4Sm90ELb0ELb0ELb1ELb1ELb0ELb0ELb0ELb1ELb1ELb0ELb0ELb0EEENS1_21CollectiveEpilogueFwdINS6_IJSA_SC_SB_EEES9_NS_10bfloat16_tESG_Li384ELb1ELb0ELb0ELb1EEENS1_36VarlenDynamicPersistentTileSchedulerILi192ELi128ELi384ELi128ELb0ELb0ELb1ELb0ELb1ELb1EEEEEEEEEvNT_6ParamsE,"a",@progbits
	.sectionflags	@""
	.align	4
.nv.constant0._ZN7cutlass13device_kernelIN5flash11enable_sm90INS1_16FlashAttnFwdSm90INS1_25CollectiveMainloopFwdSm90ILi2EN4cute5tupleIJNS5_1CILi1EEES8_S8_EEENS6_IJNS7_ILi192EEENS7_ILi128EEENS7_ILi96EEEEEELi96ENS_12float_e4m3_tEfNS_4arch4Sm90ELb0ELb0ELb1ELb1ELb0ELb0ELb0ELb1ELb1ELb0ELb0ELb0EEENS1_21CollectiveEpilogueFwdINS6_IJSA_SC_SB_EEES9_NS_10bfloat16_tESG_Li384ELb1ELb0ELb0ELb1EEENS1_36VarlenDynamicPersistentTileSchedulerILi192ELi128ELi384ELi128ELb0ELb0ELb1ELb0ELb1ELb1EEEEEEEEEvNT_6ParamsE:
	.zero		3200


//--------------------- .nv.constant0._ZN7cutlass13device_kernelIN5flash11enable_sm90INS1_16FlashAttnFwdSm90INS1_25CollectiveMainloopFwdSm90ILi2EN4cute5tupleIJNS5_1CILi1EEES8_S8_EEENS6_IJNS7_ILi192EEENS7_ILi128EEENS7_ILi96EEEEEELi96ENS_12float_e4m3_tEfNS_4arch4Sm90ELb0ELb0ELb1ELb1ELb0ELb1ELb0ELb1ELb1ELb0ELb0ELb0EEENS1_21CollectiveEpilogueFwdINS6_IJSA_SC_SB_EEES9_NS_10bfloat16_tESG_Li384ELb1ELb0ELb0ELb1EEENS1_36VarlenDynamicPersistentTileSchedulerILi192ELi128ELi384ELi128ELb0ELb0ELb1ELb0ELb1ELb1EEEEEEEEEvNT_6ParamsE --------------------------
	.section	.nv.constant0._ZN7cutlass13device_kernelIN5flash11enable_sm90INS1_16FlashAttnFwdSm90INS1_25CollectiveMainloopFwdSm90ILi2EN4cute5tupleIJNS5_1CILi1EEES8_S8_EEENS6_IJNS7_ILi192EEENS7_ILi128EEENS7_ILi96EEEEEELi96ENS_12float_e4m3_tEfNS_4arch4Sm90ELb0ELb0ELb1ELb1ELb0ELb1ELb0ELb1ELb1ELb0ELb0ELb0EEENS1_21CollectiveEpilogueFwdINS6_IJSA_SC_SB_EEES9_NS_10bfloat16_tESG_Li384ELb1ELb0ELb0ELb1EEENS1_36VarlenDynamicPersistentTileSchedulerILi192ELi128ELi384ELi128ELb0ELb0ELb1ELb0ELb1ELb1EEEEEEEEEvNT_6ParamsE,"a",@progbits
	.sectionflags	@""
	.align	4
.nv.constant0._ZN7cutlass13device_kernelIN5flash11enable_sm90INS1_16FlashAttnFwdSm90INS1_25CollectiveMainloopFwdSm90ILi2EN4cute5tupleIJNS5_1CILi1EEES8_S8_EEENS6_IJNS7_ILi192EEENS7_ILi128EEENS7_ILi96EEEEEELi96ENS_12float_e4m3_tEfNS_4arch4Sm90ELb0ELb0ELb1ELb1ELb0ELb1ELb0ELb1ELb1ELb0ELb0ELb0EEENS1_21CollectiveEpilogueFwdINS6_IJSA_SC_SB_EEES9_NS_10bfloat16_tESG_Li384ELb1ELb0ELb0ELb1EEENS1_36VarlenDynamicPersistentTileSchedulerILi192ELi128ELi384ELi128ELb0ELb0ELb1ELb0ELb1ELb1EEEEEEEEEvNT_6ParamsE:
	.zero		3200


//--------------------- .nv.constant0._ZN7cutlass13device_kernelIN5flash11enable_sm90INS1_16FlashAttnFwdSm90INS1_25CollectiveMainloopFwdSm90ILi2EN4cute5tupleIJNS5_1CILi1EEES8_S8_EEENS6_IJNS7_ILi192EEENS7_ILi128EEENS7_ILi96EEEEEELi96ENS_12float_e4m3_tEfNS_4arch4Sm90ELb0ELb1ELb1ELb0ELb0ELb0ELb0ELb1ELb1ELb0ELb0ELb0EEENS1_21CollectiveEpilogueFwdINS6_IJSA_SC_SB_EEES9_NS_10bfloat16_tESG_Li384ELb0ELb0ELb0ELb1EEENS1_30DynamicPersistentTileSchedulerILi384ELi128ELb0ELb0ELb1EEEEEEEEEvNT_6ParamsE --------------------------
	.section	.nv.constant0._ZN7cutlass13device_kernelIN5flash11enable_sm90INS1_16FlashAttnFwdSm90INS1_25CollectiveMainloopFwdSm90ILi2EN4cute5tupleIJNS5_1CILi1EEES8_S8_EEENS6_IJNS7_ILi192EEENS7_ILi128EEENS7_ILi96EEEEEELi96ENS_12float_e4m3_tEfNS_4arch4Sm90ELb0ELb1ELb1ELb0ELb0ELb0ELb0ELb1ELb1ELb0ELb0ELb0EEENS1_21CollectiveEpilogueFwdINS6_IJSA_SC_SB_EEES9_NS_10bfloat16_tESG_Li384ELb0ELb0ELb0ELb1EEENS1_30DynamicPersistentTileSchedulerILi384ELi128ELb0ELb0ELb1EEEEEEEEEvNT_6ParamsE,"a",@progbits
	.sectionflags	@""
	.align	4
.nv.constant0._ZN7cutlass13device_kernelIN5flash11enable_sm90INS1_16FlashAttnFwdSm90INS1_25CollectiveMainloopFwdSm90ILi2EN4cute5tupleIJNS5_1CILi1EEES8_S8_EEENS6_IJNS7_ILi192EEENS7_ILi128EEENS7_ILi96EEEEEELi96ENS_12float_e4m3_tEfNS_4arch4Sm90ELb0ELb1ELb1ELb0ELb0ELb0ELb0ELb1ELb1ELb0ELb0ELb0EEENS1_21CollectiveEpilogueFwdINS6_IJSA_SC_SB_EEES9_NS_10bfloat16_tESG_Li384ELb0ELb0ELb0ELb1EEENS1_30DynamicPersistentTileSchedulerILi384ELi128ELb0ELb0ELb1EEEEEEEEEvNT_6ParamsE:
	.zero		3584


//--------------------- .nv.constant0._ZN7cutlass13device_kernelIN5flash11enable_sm90INS1_16FlashAttnFwdSm90INS1_25CollectiveMainloopFwdSm90ILi2EN4cute5tupleIJNS5_1CILi1EEES8_S8_EEENS6_IJNS7_ILi192EEENS7_ILi128EEENS7_ILi96EEEEEELi96ENS_12float_e4m3_tEfNS_4arch4Sm90ELb0ELb1ELb1ELb1ELb0ELb0ELb0ELb1ELb1ELb0ELb0ELb0EEENS1_21CollectiveEpilogueFwdINS6_IJSA_SC_SB_EEES9_NS_10bfloat16_tESG_Li384ELb1ELb0ELb0ELb1EEENS1_36VarlenDynamicPersistentTileSchedulerILi192ELi128ELi384ELi128ELb0ELb0ELb1ELb1ELb0ELb1EEEEEEEEEvNT_6ParamsE --------------------------
	.section	.nv.constant0._ZN7cutlass13device_kernelIN5flash11enable_sm90INS1_16FlashAttnFwdSm90INS1_25CollectiveMainloopFwdSm90ILi2EN4cute5tupleIJNS5_1CILi1EEES8_S8_EEENS6_IJNS7_ILi192EEENS7_ILi128EEENS7_ILi96EEEEEELi96ENS_12float_e4m3_tEfNS_4arch4Sm90ELb0ELb1ELb1ELb1ELb0ELb0ELb0ELb1ELb1ELb0ELb0ELb0EEENS1_21CollectiveEpilogueFwdINS6_IJSA_SC_SB_EEES9_NS_10bfloat16_tESG_Li384ELb1ELb0ELb0ELb1EEENS1_36VarlenDynamicPersistentTileSchedulerILi192ELi128ELi384ELi128ELb0ELb0ELb1ELb1ELb0ELb1EEEEEEEEEvNT_6ParamsE,"a",@progbits
	.sectionflags	@""
	.align	4
.nv.constant0._ZN7cutlass13device_kernelIN5flash11enable_sm90INS1_16FlashAttnFwdSm90INS1_25CollectiveMainloopFwdSm90ILi2EN4cute5tupleIJNS5_1CILi1EEES8_S8_EEENS6_IJNS7_ILi192EEENS7_ILi128EEENS7_ILi96EEEEEELi96ENS_12float_e4m3_tEfNS_4arch4Sm90ELb0ELb1ELb1ELb1ELb0ELb0ELb0ELb1ELb1ELb0ELb0ELb0EEENS1_21CollectiveEpilogueFwdINS6_IJSA_SC_SB_EEES9_NS_10bfloat16_tESG_Li384ELb1ELb0ELb0ELb1EEENS1_36VarlenDynamicPersistentTileSchedulerILi192ELi128ELi384ELi128ELb0ELb0ELb1ELb1ELb0ELb1EEEEEEEEEvNT_6ParamsE:
	.zero		3200


//--------------------- .nv.constant0._ZN7cutlass13device_kernelIN5flash11enable_sm90INS1_16FlashAttnFwdSm90INS1_25CollectiveMainloopFwdSm90ILi2EN4cute5tupleIJNS5_1CILi1EEES8_S8_EEENS6_IJNS7_ILi192EEENS7_ILi128EEENS7_ILi96EEEEEELi96ENS_12float_e4m3_tEfNS_4arch4Sm90ELb0ELb1ELb1ELb1ELb0ELb1ELb0ELb1ELb1ELb0ELb0ELb0EEENS1_21CollectiveEpilogueFwdINS6_IJSA_SC_SB_EEES9_NS_10bfloat16_tESG_Li384ELb1ELb0ELb0ELb1EEENS1_36VarlenDynamicPersistentTileSchedulerILi192ELi128ELi384ELi128ELb0ELb0ELb1ELb1ELb0ELb1EEEEEEEEEvNT_6ParamsE --------------------------
	.section	.nv.constant0._ZN7cutlass13device_kernelIN5flash11enable_sm90INS1_16FlashAttnFwdSm90INS1_25CollectiveMainloopFwdSm90ILi2EN4cute5tupleIJNS5_1CILi1EEES8_S8_EEENS6_IJNS7_ILi192EEENS7_ILi128EEENS7_ILi96EEEEEELi96ENS_12float_e4m3_tEfNS_4arch4Sm90ELb0ELb1ELb1ELb1ELb0ELb1ELb0ELb1ELb1ELb0ELb0ELb0EEENS1_21CollectiveEpilogueFwdINS6_IJSA_SC_SB_EEES9_NS_10bfloat16_tESG_Li384ELb1ELb0ELb0ELb1EEENS1_36VarlenDynamicPersistentTileSchedulerILi192ELi128ELi384ELi128ELb0ELb0ELb1ELb1ELb0ELb1EEEEEEEEEvNT_6ParamsE,"a",@progbits
	.sectionflags	@""
	.align	4
.nv.constant0._ZN7cutlass13device_kernelIN5flash11enable_sm90INS1_16FlashAttnFwdSm90INS1_25CollectiveMainloopFwdSm90ILi2EN4cute5tupleIJNS5_1CILi1EEES8_S8_EEENS6_IJNS7_ILi192EEENS7_ILi128EEENS7_ILi96EEEEEELi96ENS_12float_e4m3_tEfNS_4arch4Sm90ELb0ELb1ELb1ELb1ELb0ELb1ELb0ELb1ELb1ELb0ELb0ELb0EEENS1_21CollectiveEpilogueFwdINS6_IJSA_SC_SB_EEES9_NS_10bfloat16_tESG_Li384ELb1ELb0ELb0ELb1EEENS1_36VarlenDynamicPersistentTileSchedulerILi192ELi128ELi384ELi128ELb0ELb0ELb1ELb1ELb0ELb1EEEEEEEEEvNT_6ParamsE:
	.zero		3200


//--------------------- .nv.constant0._ZN7cutlass13device_kernelIN5flash11enable_sm90INS1_16FlashAttnFwdSm90INS1_25CollectiveMainloopFwdSm90ILi2EN4cute5tupleIJNS5_1CILi1EEES8_S8_EEENS6_IJNS7_ILi192EEENS7_ILi128EEENS7_ILi96EEEEEELi96ENS_12float_e4m3_tEfNS_4arch4Sm90ELb1ELb0ELb1ELb0ELb0ELb0ELb0ELb1ELb1ELb0ELb0ELb0EEENS1_21CollectiveEpilogueFwdINS6_IJSA_SC_SB_EEES9_NS_10bfloat16_tESG_Li384ELb0ELb0ELb0ELb1EEENS1_30DynamicPersistentTileSchedulerILi384ELi128ELb0ELb0ELb1EEEEEEEEEvNT_6ParamsE --------------------------
	.section	.nv.constant0._ZN7cutlass13device_kernelIN5flash11enable_sm90INS1_16FlashAttnFwdSm90INS1_25CollectiveMainloopFwdSm90ILi2EN4cute5tupleIJNS5_1CILi1EEES8_S8_EEENS6_IJNS7_ILi192EEENS7_ILi128EEENS7_ILi96EEEEEELi96ENS_12float_e4m3_tEfNS_4arch4Sm90ELb1ELb0ELb1ELb0ELb0ELb0ELb0ELb1ELb1ELb0ELb0ELb0EEENS1_21CollectiveEpilogueFwdINS6_IJSA_SC_SB_EEES9_NS_10bfloat16_tESG_Li384ELb0ELb0ELb0ELb1EEENS1_30DynamicPersistentTileSchedulerILi384ELi128ELb0ELb0ELb1EEEEEEEEEvNT_6ParamsE,"a",@progbits
	.sectionflags	@""
	.align	4
.nv.constant0._ZN7cutlass13device_kernelIN5flash11enable_sm90INS1_16FlashAttnFwdSm90INS1_25CollectiveMainloopFwdSm90ILi2EN4cute5tupleIJNS5_1CILi1EEES8_S8_EEENS6_IJNS7_ILi192EEENS7_ILi128EEENS7_ILi96EEEEEELi96ENS_12float_e4m3_tEfNS_4arch4Sm90ELb1ELb0ELb1ELb0ELb0ELb0ELb0ELb1ELb1ELb0ELb0ELb0EEENS1_21CollectiveEpilogueFwdINS6_IJSA_SC_SB_EEES9_NS_10bfloat16_tESG_Li384ELb0ELb0ELb0ELb1EEENS1_30DynamicPersistentTileSchedulerILi384ELi128ELb0ELb0ELb1EEEEEEEEEvNT_6ParamsE:
	.zero		3584


//--------------------- .nv.constant0._ZN7cutlass13device_kernelIN5flash11enable_sm90INS1_16FlashAttnFwdSm90INS1_25CollectiveMainloopFwdSm90ILi2EN4cute5tupleIJNS5_1CILi1EEES8_S8_EEENS6_IJNS7_ILi192EEENS7_ILi128EEENS7_ILi96EEEEEELi96ENS_12float_e4m3_tEfNS_4arch4Sm90ELb1ELb0ELb1ELb1ELb0ELb0ELb0ELb1ELb1ELb0ELb0ELb0EEENS1_21CollectiveEpilogueFwdINS6_IJSA_SC_SB_EEES9_NS_10bfloat16_tESG_Li384ELb1ELb0ELb0ELb1EEENS1_36VarlenDynamicPersistentTileSchedulerILi192ELi128ELi384ELi128ELb0ELb0ELb1ELb1ELb1ELb1EEEEEEEEEvNT_6ParamsE --------------------------
	.section	.nv.constant0._ZN7cutlass13device_kernelIN5flash11enable_sm90INS1_16FlashAttnFwdSm90INS1_25CollectiveMainloopFwdSm90ILi2EN4cute5tupleIJNS5_1CILi1EEES8_S8_EEENS6_IJNS7_ILi192EEENS7_ILi128EEENS7_ILi96EEEEEELi96ENS_12float_e4m3_tEfNS_4arch4Sm90ELb1ELb0ELb1ELb1ELb0ELb0ELb0ELb1ELb1ELb0ELb0ELb0EEENS1_21CollectiveEpilogueFwdINS6_IJSA_SC_SB_EEES9_NS_10bfloat16_tESG_Li384ELb1ELb0ELb0ELb1EEENS1_36VarlenDynamicPersistentTileSchedulerILi192ELi128ELi384ELi128ELb0ELb0ELb1ELb1ELb1ELb1EEEEEEEEEvNT_6ParamsE,"a",@progbits
	.sectionflags	@""
	.align	4
.nv.constant0._ZN7cutlass13device_kernelIN5flash11enable_sm90INS1_16FlashAttnFwdSm90INS1_25CollectiveMainloopFwdSm90ILi2EN4cute5tupleIJNS5_1CILi1EEES8_S8_EEENS6_IJNS7_ILi192EEENS7_ILi128EEENS7_ILi96EEEEEELi96ENS_12float_e4m3_tEfNS_4arch4Sm90ELb1ELb0ELb1ELb1ELb0ELb0ELb0ELb1ELb1ELb0ELb0ELb0EEENS1_21CollectiveEpilogueFwdINS6_IJSA_SC_SB_EEES9_NS_10bfloat16_tESG_Li384ELb1ELb0ELb0ELb1EEENS1_36VarlenDynamicPersistentTileSchedulerILi192ELi128ELi384ELi128ELb0ELb0ELb1ELb1ELb1ELb1EEEEEEEEEvNT_6ParamsE:
	.zero		3200


//--------------------- .nv.constant0._ZN7cutlass13device_kernelIN5flash11enable_sm90INS1_16FlashAttnFwdSm90INS1_25CollectiveMainloopFwdSm90ILi2EN4cute5tupleIJNS5_1CILi1EEES8_S8_EEENS6_IJNS7_ILi192EEENS7_ILi128EEENS7_ILi96EEEEEELi96ENS_12float_e4m3_tEfNS_4arch4Sm90ELb1ELb0ELb1ELb1ELb0ELb1ELb0ELb1ELb1ELb0ELb0ELb0EEENS1_21CollectiveEpilogueFwdINS6_IJSA_SC_SB_EEES9_NS_10bfloat16_tESG_Li384ELb1ELb0ELb0ELb1EEENS1_36VarlenDynamicPersistentTileSchedulerILi192ELi128ELi384ELi128ELb0ELb0ELb1ELb1ELb1ELb1EEEEEEEEEvNT_6ParamsE --------------------------
	.section	.nv.constant0._ZN7cutlass13device_kernelIN5flash11enable_sm90INS1_16FlashAttnFwdSm90INS1_25CollectiveMainloopFwdSm90ILi2EN4cute5tupleIJNS5_1CILi1EEES8_S8_EEENS6_IJNS7_ILi192EEENS7_ILi128EEENS7_ILi96EEEEEELi96ENS_12float_e4m3_tEfNS_4arch4Sm90ELb1ELb0ELb1ELb1ELb0ELb1ELb0ELb1ELb1ELb0ELb0ELb0EEENS1_21CollectiveEpilogueFwdINS6_IJSA_SC_SB_EEES9_NS_10bfloat16_tESG_Li384ELb1ELb0ELb0ELb1EEENS1_36VarlenDynamicPersistentTileSchedulerILi192ELi128ELi384ELi128ELb0ELb0ELb1ELb1ELb1ELb1EEEEEEEEEvNT_6ParamsE,"a",@progbits
	.sectionflags	@""
	.align	4
.nv.constant0._ZN7cutlass13device_kernelIN5flash11enable_sm90INS1_16FlashAttnFwdSm90INS1_25CollectiveMainloopFwdSm90ILi2EN4cute5tupleIJNS5_1CILi1EEES8_S8_EEENS6_IJNS7_ILi192EEENS7_ILi128EEENS7_ILi96EEEEEELi96ENS_12float_e4m3_tEfNS_4arch4Sm90ELb1ELb0ELb1ELb1ELb0ELb1ELb0ELb1ELb1ELb0ELb0ELb0EEENS1_21CollectiveEpilogueFwdINS6_IJSA_SC_SB_EEES9_NS_10bfloat16_tESG_Li384ELb1ELb0ELb0ELb1EEENS1_36VarlenDynamicPersistentTileSchedulerILi192ELi128ELi384ELi128ELb0ELb0ELb1ELb1ELb1ELb1EEEEEEEEEvNT_6ParamsE:
	.zero		3200


//--------------------- SYMBOLS --------------------------

	.type		.nv.reservedSmem.offset0,@object
	.size		.nv.reservedSmem.offset0,0x4
	.type		__assertfail,@function
